	.target	sm_80

	.elftype	@"ET_EXEC"


//--------------------- .note.nv.tkinfo           --------------------------
	.section	.note.nv.tkinfo,"",@"SHT_NOTE"
	.sectionflags	@"SHF_NOTE_NV_TKINFO"
	.tkinfo
        /*0018*/ 	.word	0x00000002
        /*0030*/ 	.string	""
        /*0030*/ 	.string	"ptxas"
        /*0030*/ 	.string	"Cuda compilation tools, release 13.0, V13.0.88"
        /*0030*/ 	.string	"Build cuda_13.0.r13.0/compiler.36424714_0"
        /*0030*/ 	.string	"-arch sm_80 -m 64 "



//--------------------- .note.nv.cuinfo           --------------------------
	.section	.note.nv.cuinfo,"",@"SHT_NOTE"
	.sectionflags	@"SHF_NOTE_NV_CUINFO"
        /*0018*/ 	.short	0x0002
        /*001a*/ 	.short	0x0050
        /*001c*/ 	.short	0x0082
	.zero		2


//--------------------- .nv.info                  --------------------------
	.section	.nv.info,"",@"SHT_CUDA_INFO"
	.align	4


	//----- nvinfo : EIATTR_REGCOUNT
	.align		4
        /*0000*/ 	.byte	0x04, 0x2f
        /*0002*/ 	.short	(.L_12 - .L_11)
	.align		4
.L_11:
        /*0004*/ 	.word	index@(_ZN7cutlass6KernelINS_4gemm6kernel13SymmUniversalINS1_11threadblock13MmaMultistageINS1_9GemmShapeILi128ELi64ELi16EEENS_9transform11threadblock44PredicatedTileAccessIteratorTriangularMatrixINS_11MatrixShapeILi128ELi16EEEfNS_6layout8RowMajorELi1ENS8_29PitchLinearWarpRakedThreadMapINS_16PitchLinearShapeILi16ELi128EEELi128ENSG_ILi4ELi8EEELi4EEELNS_8SideModeE1ELNS_8FillModeE0ELNS_8DiagTypeE3ENS_5ArrayIfLi4ELb1EEEEENS9_25RegularTileAccessIteratorISC_fNSD_37RowMajorTensorOpMultiplicandCrosswiseILi32ELi16EEELi0ESJ_Li16EEELNS_4arch14CacheOperation4KindE1ENSA_INSB_ILi16ELi64EEEfSE_Li0ENSF_INSG_ILi64ELi16EEELi128ENSG_ILi8ELi4EEELi4EEELSK_1ELSL_2ELSM_0ENSN_IfLi1ELb1EEEEENSQ_ISX_fNSD_37RowMajorTensorOpMultiplicandCongruousILi32ELi32EEELi0ES10_Li16EEELSW_0EfSE_NS4_9MmaPolicyINS1_4warp18MmaTensorOpFastF32INS6_ILi64ELi32ELi16EEEfSS_fS14_fSE_NS17_17MmaTensorOpPolicyINSU_3MmaINS6_ILi16ELi8ELi8EEELi32ENS_10tfloat32_tESE_S1D_NSD_11ColumnMajorEfSE_NSU_13OpMultiplyAddEEENSB_ILi1ELi1EEEEELi1ELb0EbEENSB_ILi0ELi0EEES1K_Li1EEELi3ELNS1_23SharedMemoryClearOptionE1EbEENS5_IS7_SP_ST_LSW_1ENSA_ISX_fS1E_Li0ENSF_INSG_ILi16ELi64EEELi128ESI_Li4EEELSK_1ELSL_1ELSM_2ES11_EENSQ_ISX_fNSD_40ColumnMajorTensorOpMultiplicandCrosswiseILi32ELi16EEELi1ES1P_Li16EEELSW_0EfSE_NS16_INS18_IS19_fSS_fS1S_fSE_S1I_Li1ELb0EbEES1K_S1K_Li1EEELi3ELS1M_1EbEENS_8epilogue11threadblock8EpilogueIS7_S1J_Li1ENS1Y_22PredicatedTileIteratorINS1Y_26OutputTileOptimalThreadMapINS1Y_15OutputTileShapeILi64ELi8ELi2ELi1ELi1EEENS22_ILi1ELi8ELi1ELi1ELi8EEELi128ELi4ELi32EEEfLb0ENSD_9NoPermuteELb0EEENS1X_4warp24FragmentIteratorTensorOpIS19_S1C_fSO_SE_EENS28_20TileIteratorTensorOpIS19_S1C_fSE_EENS1Y_18SharedLoadIteratorINS25_18CompactedThreadMapEfLi16EEENS1X_6thread17LinearCombinationIfLi4EffLNS2G_9ScaleType4KindE0ELNS_15FloatRoundStyleE2EfEENSB_ILi0ELi8EEELi2ELi1EEENS4_30GemmIdentityThreadblockSwizzleILi1EEELSK_1ELSL_2EEEEEvNT_6ParamsE)
        /*0008*/ 	.word	0x000000ff


	//----- nvinfo : EIATTR_FRAME_SIZE
	.align		4
.L_12:
        /*000c*/ 	.byte	0x04, 0x11
        /*000e*/ 	.short	(.L_14 - .L_13)
	.align		4
.L_13:
        /*0010*/ 	.word	index@(_ZN7cutlass6KernelINS_4gemm6kernel13SymmUniversalINS1_11threadblock13MmaMultistageINS1_9GemmShapeILi128ELi64ELi16EEENS_9transform11threadblock44PredicatedTileAccessIteratorTriangularMatrixINS_11MatrixShapeILi128ELi16EEEfNS_6layout8RowMajorELi1ENS8_29PitchLinearWarpRakedThreadMapINS_16PitchLinearShapeILi16ELi128EEELi128ENSG_ILi4ELi8EEELi4EEELNS_8SideModeE1ELNS_8FillModeE0ELNS_8DiagTypeE3ENS_5ArrayIfLi4ELb1EEEEENS9_25RegularTileAccessIteratorISC_fNSD_37RowMajorTensorOpMultiplicandCrosswiseILi32ELi16EEELi0ESJ_Li16EEELNS_4arch14CacheOperation4KindE1ENSA_INSB_ILi16ELi64EEEfSE_Li0ENSF_INSG_ILi64ELi16EEELi128ENSG_ILi8ELi4EEELi4EEELSK_1ELSL_2ELSM_0ENSN_IfLi1ELb1EEEEENSQ_ISX_fNSD_37RowMajorTensorOpMultiplicandCongruousILi32ELi32EEELi0ES10_Li16EEELSW_0EfSE_NS4_9MmaPolicyINS1_4warp18MmaTensorOpFastF32INS6_ILi64ELi32ELi16EEEfSS_fS14_fSE_NS17_17MmaTensorOpPolicyINSU_3MmaINS6_ILi16ELi8ELi8EEELi32ENS_10tfloat32_tESE_S1D_NSD_11ColumnMajorEfSE_NSU_13OpMultiplyAddEEENSB_ILi1ELi1EEEEELi1ELb0EbEENSB_ILi0ELi0EEES1K_Li1EEELi3ELNS1_23SharedMemoryClearOptionE1EbEENS5_IS7_SP_ST_LSW_1ENSA_ISX_fS1E_Li0ENSF_INSG_ILi16ELi64EEELi128ESI_Li4EEELSK_1ELSL_1ELSM_2ES11_EENSQ_ISX_fNSD_40ColumnMajorTensorOpMultiplicandCrosswiseILi32ELi16EEELi1ES1P_Li16EEELSW_0EfSE_NS16_INS18_IS19_fSS_fS1S_fSE_S1I_Li1ELb0EbEES1K_S1K_Li1EEELi3ELS1M_1EbEENS_8epilogue11threadblock8EpilogueIS7_S1J_Li1ENS1Y_22PredicatedTileIteratorINS1Y_26OutputTileOptimalThreadMapINS1Y_15OutputTileShapeILi64ELi8ELi2ELi1ELi1EEENS22_ILi1ELi8ELi1ELi1ELi8EEELi128ELi4ELi32EEEfLb0ENSD_9NoPermuteELb0EEENS1X_4warp24FragmentIteratorTensorOpIS19_S1C_fSO_SE_EENS28_20TileIteratorTensorOpIS19_S1C_fSE_EENS1Y_18SharedLoadIteratorINS25_18CompactedThreadMapEfLi16EEENS1X_6thread17LinearCombinationIfLi4EffLNS2G_9ScaleType4KindE0ELNS_15FloatRoundStyleE2EfEENSB_ILi0ELi8EEELi2ELi1EEENS4_30GemmIdentityThreadblockSwizzleILi1EEELSK_1ELSL_2EEEEEvNT_6ParamsE)
        /*0014*/ 	.word	0x00000130


	//----- nvinfo : EIATTR_REGCOUNT
	.align		4
.L_14:
        /*0018*/ 	.byte	0x04, 0x2f
        /*001a*/ 	.short	(.L_16 - .L_15)
	.align		4
.L_15:
        /*001c*/ 	.word	index@(_ZN7cutlass6KernelINS_4gemm6kernel13SymmUniversalINS1_11threadblock13MmaMultistageINS1_9GemmShapeILi128ELi64ELi16EEENS_9transform11threadblock44PredicatedTileAccessIteratorTriangularMatrixINS_11MatrixShapeILi128ELi16EEEfNS_6layout8RowMajorELi1ENS8_29PitchLinearWarpRakedThreadMapINS_16PitchLinearShapeILi16ELi128EEELi128ENSG_ILi4ELi8EEELi4EEELNS_8SideModeE1ELNS_8FillModeE0ELNS_8DiagTypeE3ENS_5ArrayIfLi4ELb1EEEEENS9_25RegularTileAccessIteratorISC_fNSD_37RowMajorTensorOpMultiplicandCrosswiseILi32ELi16EEELi0ESJ_Li16EEELNS_4arch14CacheOperation4KindE1ENSA_INSB_ILi16ELi64EEEfSE_Li0ENSF_INSG_ILi64ELi16EEELi128ENSG_ILi8ELi4EEELi4EEELSK_1ELSL_2ELSM_0ENSN_IfLi1ELb1EEEEENSQ_ISX_fNSD_37RowMajorTensorOpMultiplicandCongruousILi32ELi32EEELi0ES10_Li16EEELSW_0EfSE_NS4_9MmaPolicyINS1_4warp11MmaTensorOpINS6_ILi64ELi32ELi16EEEfSS_fS14_fSE_NS17_17MmaTensorOpPolicyINSU_3MmaINS6_ILi16ELi8ELi8EEELi32ENS_10tfloat32_tESE_S1D_NSD_11ColumnMajorEfSE_NSU_13OpMultiplyAddEEENSB_ILi1ELi1EEEEELi1ELb0EbEENSB_ILi0ELi0EEES1K_Li1EEELi3ELNS1_23SharedMemoryClearOptionE1EbEENS5_IS7_SP_ST_LSW_1ENSA_ISX_fS1E_Li0ENSF_INSG_ILi16ELi64EEELi128ESI_Li4EEELSK_1ELSL_1ELSM_2ES11_EENSQ_ISX_fNSD_40ColumnMajorTensorOpMultiplicandCrosswiseILi32ELi16EEELi1ES1P_Li16EEELSW_0EfSE_NS16_INS18_IS19_fSS_fS1S_fSE_S1I_Li1ELb0EbEES1K_S1K_Li1EEELi3ELS1M_1EbEENS_8epilogue11threadblock8EpilogueIS7_S1J_Li1ENS1Y_22PredicatedTileIteratorINS1Y_26OutputTileOptimalThreadMapINS1Y_15OutputTileShapeILi64ELi8ELi2ELi1ELi1EEENS22_ILi1ELi8ELi1ELi1ELi8EEELi128ELi4ELi32EEEfLb0ENSD_9NoPermuteELb0EEENS1X_4warp24FragmentIteratorTensorOpIS19_S1C_fSO_SE_EENS28_20TileIteratorTensorOpIS19_S1C_fSE_EENS1Y_18SharedLoadIteratorINS25_18CompactedThreadMapEfLi16EEENS1X_6thread17LinearCombinationIfLi4EffLNS2G_9ScaleType4KindE0ELNS_15FloatRoundStyleE2EfEENSB_ILi0ELi8EEELi2ELi1EEENS4_30GemmIdentityThreadblockSwizzleILi1EEELSK_1ELSL_2EEEEEvNT_6ParamsE)
        /*0020*/ 	.word	0x000000a8


	//----- nvinfo : EIATTR_FRAME_SIZE
	.align		4
.L_16:
        /*0024*/ 	.byte	0x04, 0x11
        /*0026*/ 	.short	(.L_18 - .L_17)
	.align		4
.L_17:
        /*0028*/ 	.word	index@(_ZN7cutlass6KernelINS_4gemm6kernel13SymmUniversalINS1_11threadblock13MmaMultistageINS1_9GemmShapeILi128ELi64ELi16EEENS_9transform11threadblock44PredicatedTileAccessIteratorTriangularMatrixINS_11MatrixShapeILi128ELi16EEEfNS_6layout8RowMajorELi1ENS8_29PitchLinearWarpRakedThreadMapINS_16PitchLinearShapeILi16ELi128EEELi128ENSG_ILi4ELi8EEELi4EEELNS_8SideModeE1ELNS_8FillModeE0ELNS_8DiagTypeE3ENS_5ArrayIfLi4ELb1EEEEENS9_25RegularTileAccessIteratorISC_fNSD_37RowMajorTensorOpMultiplicandCrosswiseILi32ELi16EEELi0ESJ_Li16EEELNS_4arch14CacheOperation4KindE1ENSA_INSB_ILi16ELi64EEEfSE_Li0ENSF_INSG_ILi64ELi16EEELi128ENSG_ILi8ELi4EEELi4EEELSK_1ELSL_2ELSM_0ENSN_IfLi1ELb1EEEEENSQ_ISX_fNSD_37RowMajorTensorOpMultiplicandCongruousILi32ELi32EEELi0ES10_Li16EEELSW_0EfSE_NS4_9MmaPolicyINS1_4warp11MmaTensorOpINS6_ILi64ELi32ELi16EEEfSS_fS14_fSE_NS17_17MmaTensorOpPolicyINSU_3MmaINS6_ILi16ELi8ELi8EEELi32ENS_10tfloat32_tESE_S1D_NSD_11ColumnMajorEfSE_NSU_13OpMultiplyAddEEENSB_ILi1ELi1EEEEELi1ELb0EbEENSB_ILi0ELi0EEES1K_Li1EEELi3ELNS1_23SharedMemoryClearOptionE1EbEENS5_IS7_SP_ST_LSW_1ENSA_ISX_fS1E_Li0ENSF_INSG_ILi16ELi64EEELi128ESI_Li4EEELSK_1ELSL_1ELSM_2ES11_EENSQ_ISX_fNSD_40ColumnMajorTensorOpMultiplicandCrosswiseILi32ELi16EEELi1ES1P_Li16EEELSW_0EfSE_NS16_INS18_IS19_fSS_fS1S_fSE_S1I_Li1ELb0EbEES1K_S1K_Li1EEELi3ELS1M_1EbEENS_8epilogue11threadblock8EpilogueIS7_S1J_Li1ENS1Y_22PredicatedTileIteratorINS1Y_26OutputTileOptimalThreadMapINS1Y_15OutputTileShapeILi64ELi8ELi2ELi1ELi1EEENS22_ILi1ELi8ELi1ELi1ELi8EEELi128ELi4ELi32EEEfLb0ENSD_9NoPermuteELb0EEENS1X_4warp24FragmentIteratorTensorOpIS19_S1C_fSO_SE_EENS28_20TileIteratorTensorOpIS19_S1C_fSE_EENS1Y_18SharedLoadIteratorINS25_18CompactedThreadMapEfLi16EEENS1X_6thread17LinearCombinationIfLi4EffLNS2G_9ScaleType4KindE0ELNS_15FloatRoundStyleE2EfEENSB_ILi0ELi8EEELi2ELi1EEENS4_30GemmIdentityThreadblockSwizzleILi1EEELSK_1ELSL_2EEEEEvNT_6ParamsE)
        /*002c*/ 	.word	0x00000000


	//----- nvinfo : EIATTR_REGCOUNT
	.align		4
.L_18:
        /*0030*/ 	.byte	0x04, 0x2f
        /*0032*/ 	.short	(.L_20 - .L_19)
	.align		4
.L_19:
        /*0034*/ 	.word	index@(_ZN7cutlass6KernelINS_4gemm6kernel13SymmUniversalINS1_11threadblock13MmaMultistageINS1_9GemmShapeILi32ELi32ELi16EEENS_9transform11threadblock44PredicatedTileAccessIteratorTriangularMatrixINS_11MatrixShapeILi32ELi16EEEdNS_6layout8RowMajorELi1ENS8_29PitchLinearWarpRakedThreadMapINS_16PitchLinearShapeILi16ELi32EEELi128ENSG_ILi16ELi2EEELi1EEELNS_8SideModeE1ELNS_8FillModeE0ELNS_8DiagTypeE3ENS_5ArrayIdLi1ELb1EEEEENS9_25RegularTileAccessIteratorISC_dNSD_40RowMajorTensorOpMultiplicand64bCrosswiseELi1ESJ_Li8EEELNS_4arch14CacheOperation4KindE0ENSA_INSB_ILi16ELi32EEEdSE_Li0ENS8_31PitchLinearWarpStripedThreadMapINSG_ILi32ELi16EEELi128ESI_Li1EEELSK_1ELSL_2ELSM_0ESO_EENSQ_ISW_dNSD_40RowMajorTensorOpMultiplicandCongruous64bELi0ESZ_Li8EEELSV_0EdSE_NS4_9MmaPolicyINS1_4warp11MmaTensorOpINS6_ILi16ELi16ELi16EEEdSR_dS11_dSE_NS14_17MmaTensorOpPolicyINST_3MmaINS6_ILi8ELi8ELi4EEELi32EdSE_dNSD_11ColumnMajorEdSE_NST_13OpMultiplyAddEEENSB_ILi1ELi1EEEEELi1ELb0EbEENSB_ILi0ELi0EEES1G_Li1EEELi4ELNS1_23SharedMemoryClearOptionE1EbEENS5_IS7_SP_SS_LSV_0ENSA_ISW_dS1A_Li0ESJ_LSK_1ELSL_1ELSM_2ESO_EENSQ_ISW_dNSD_43ColumnMajorTensorOpMultiplicand64bCrosswiseELi0ESJ_Li8EEELSV_0EdSE_NS13_INS15_IS16_dSR_dS1L_dSE_S1E_Li1ELb0EbEES1G_S1G_Li1EEELi4ELS1I_1EbEENS_8epilogue11threadblock8EpilogueIS7_S1F_Li1ENS1R_22PredicatedTileIteratorINS1R_26OutputTileOptimalThreadMapINS1R_15OutputTileShapeILi32ELi8ELi2ELi1ELi1EEENS1V_ILi1ELi2ELi1ELi1ELi2EEELi128ELi1ELi64EEEdLb0ENSD_9NoPermuteELb1EEENS1Q_4warp24FragmentIteratorTensorOpIS16_S19_dNSN_IdLi2ELb1EEESE_EENS21_20TileIteratorTensorOpIS16_S19_dSE_EENS1R_18SharedLoadIteratorINS1Y_18CompactedThreadMapEdLi8EEENS1Q_6thread17LinearCombinationIdLi1EddLNS2A_9ScaleType4KindE0ELNS_15FloatRoundStyleE2EdEENSB_ILi0ELi4EEELi1ELi1EEENS4_30GemmIdentityThreadblockSwizzleILi1EEELSK_1ELSL_2EEEEEvNT_6ParamsE)
        /*0038*/ 	.word	0x00000056


	//----- nvinfo : EIATTR_FRAME_SIZE
	.align		4
.L_20:
        /*003c*/ 	.byte	0x04, 0x11
        /*003e*/ 	.short	(.L_22 - .L_21)
	.align		4
.L_21:
        /*0040*/ 	.word	index@(_ZN7cutlass6KernelINS_4gemm6kernel13SymmUniversalINS1_11threadblock13MmaMultistageINS1_9GemmShapeILi32ELi32ELi16EEENS_9transform11threadblock44PredicatedTileAccessIteratorTriangularMatrixINS_11MatrixShapeILi32ELi16EEEdNS_6layout8RowMajorELi1ENS8_29PitchLinearWarpRakedThreadMapINS_16PitchLinearShapeILi16ELi32EEELi128ENSG_ILi16ELi2EEELi1EEELNS_8SideModeE1ELNS_8FillModeE0ELNS_8DiagTypeE3ENS_5ArrayIdLi1ELb1EEEEENS9_25RegularTileAccessIteratorISC_dNSD_40RowMajorTensorOpMultiplicand64bCrosswiseELi1ESJ_Li8EEELNS_4arch14CacheOperation4KindE0ENSA_INSB_ILi16ELi32EEEdSE_Li0ENS8_31PitchLinearWarpStripedThreadMapINSG_ILi32ELi16EEELi128ESI_Li1EEELSK_1ELSL_2ELSM_0ESO_EENSQ_ISW_dNSD_40RowMajorTensorOpMultiplicandCongruous64bELi0ESZ_Li8EEELSV_0EdSE_NS4_9MmaPolicyINS1_4warp11MmaTensorOpINS6_ILi16ELi16ELi16EEEdSR_dS11_dSE_NS14_17MmaTensorOpPolicyINST_3MmaINS6_ILi8ELi8ELi4EEELi32EdSE_dNSD_11ColumnMajorEdSE_NST_13OpMultiplyAddEEENSB_ILi1ELi1EEEEELi1ELb0EbEENSB_ILi0ELi0EEES1G_Li1EEELi4ELNS1_23SharedMemoryClearOptionE1EbEENS5_IS7_SP_SS_LSV_0ENSA_ISW_dS1A_Li0ESJ_LSK_1ELSL_1ELSM_2ESO_EENSQ_ISW_dNSD_43ColumnMajorTensorOpMultiplicand64bCrosswiseELi0ESJ_Li8EEELSV_0EdSE_NS13_INS15_IS16_dSR_dS1L_dSE_S1E_Li1ELb0EbEES1G_S1G_Li1EEELi4ELS1I_1EbEENS_8epilogue11threadblock8EpilogueIS7_S1F_Li1ENS1R_22PredicatedTileIteratorINS1R_26OutputTileOptimalThreadMapINS1R_15OutputTileShapeILi32ELi8ELi2ELi1ELi1EEENS1V_ILi1ELi2ELi1ELi1ELi2EEELi128ELi1ELi64EEEdLb0ENSD_9NoPermuteELb1EEENS1Q_4warp24FragmentIteratorTensorOpIS16_S19_dNSN_IdLi2ELb1EEESE_EENS21_20TileIteratorTensorOpIS16_S19_dSE_EENS1R_18SharedLoadIteratorINS1Y_18CompactedThreadMapEdLi8EEENS1Q_6thread17LinearCombinationIdLi1EddLNS2A_9ScaleType4KindE0ELNS_15FloatRoundStyleE2EdEENSB_ILi0ELi4EEELi1ELi1EEENS4_30GemmIdentityThreadblockSwizzleILi1EEELSK_1ELSL_2EEEEEvNT_6ParamsE)
        /*0044*/ 	.word	0x00000000


	//----- nvinfo : EIATTR_MIN_STACK_SIZE
	.align		4
.L_22:
        /*0048*/ 	.byte	0x04, 0x12
        /*004a*/ 	.short	(.L_24 - .L_23)
	.align		4
.L_23:
        /*004c*/ 	.word	index@(_ZN7cutlass6KernelINS_4gemm6kernel13SymmUniversalINS1_11threadblock13MmaMultistageINS1_9GemmShapeILi32ELi32ELi16EEENS_9transform11threadblock44PredicatedTileAccessIteratorTriangularMatrixINS_11MatrixShapeILi32ELi16EEEdNS_6layout8RowMajorELi1ENS8_29PitchLinearWarpRakedThreadMapINS_16PitchLinearShapeILi16ELi32EEELi128ENSG_ILi16ELi2EEELi1EEELNS_8SideModeE1ELNS_8FillModeE0ELNS_8DiagTypeE3ENS_5ArrayIdLi1ELb1EEEEENS9_25RegularTileAccessIteratorISC_dNSD_40RowMajorTensorOpMultiplicand64bCrosswiseELi1ESJ_Li8EEELNS_4arch14CacheOperation4KindE0ENSA_INSB_ILi16ELi32EEEdSE_Li0ENS8_31PitchLinearWarpStripedThreadMapINSG_ILi32ELi16EEELi128ESI_Li1EEELSK_1ELSL_2ELSM_0ESO_EENSQ_ISW_dNSD_40RowMajorTensorOpMultiplicandCongruous64bELi0ESZ_Li8EEELSV_0EdSE_NS4_9MmaPolicyINS1_4warp11MmaTensorOpINS6_ILi16ELi16ELi16EEEdSR_dS11_dSE_NS14_17MmaTensorOpPolicyINST_3MmaINS6_ILi8ELi8ELi4EEELi32EdSE_dNSD_11ColumnMajorEdSE_NST_13OpMultiplyAddEEENSB_ILi1ELi1EEEEELi1ELb0EbEENSB_ILi0ELi0EEES1G_Li1EEELi4ELNS1_23SharedMemoryClearOptionE1EbEENS5_IS7_SP_SS_LSV_0ENSA_ISW_dS1A_Li0ESJ_LSK_1ELSL_1ELSM_2ESO_EENSQ_ISW_dNSD_43ColumnMajorTensorOpMultiplicand64bCrosswiseELi0ESJ_Li8EEELSV_0EdSE_NS13_INS15_IS16_dSR_dS1L_dSE_S1E_Li1ELb0EbEES1G_S1G_Li1EEELi4ELS1I_1EbEENS_8epilogue11threadblock8EpilogueIS7_S1F_Li1ENS1R_22PredicatedTileIteratorINS1R_26OutputTileOptimalThreadMapINS1R_15OutputTileShapeILi32ELi8ELi2ELi1ELi1EEENS1V_ILi1ELi2ELi1ELi1ELi2EEELi128ELi1ELi64EEEdLb0ENSD_9NoPermuteELb1EEENS1Q_4warp24FragmentIteratorTensorOpIS16_S19_dNSN_IdLi2ELb1EEESE_EENS21_20TileIteratorTensorOpIS16_S19_dSE_EENS1R_18SharedLoadIteratorINS1Y_18CompactedThreadMapEdLi8EEENS1Q_6thread17LinearCombinationIdLi1EddLNS2A_9ScaleType4KindE0ELNS_15FloatRoundStyleE2EdEENSB_ILi0ELi4EEELi1ELi1EEENS4_30GemmIdentityThreadblockSwizzleILi1EEELSK_1ELSL_2EEEEEvNT_6ParamsE)
        /*0050*/ 	.word	0x00000000


	//----- nvinfo : EIATTR_MIN_STACK_SIZE
	.align		4
.L_24:
        /*0054*/ 	.byte	0x04, 0x12
        /*0056*/ 	.short	(.L_26 - .L_25)
	.align		4
.L_25:
        /*0058*/ 	.word	index@(_ZN7cutlass6KernelINS_4gemm6kernel13SymmUniversalINS1_11threadblock13MmaMultistageINS1_9GemmShapeILi128ELi64ELi16EEENS_9transform11threadblock44PredicatedTileAccessIteratorTriangularMatrixINS_11MatrixShapeILi128ELi16EEEfNS_6layout8RowMajorELi1ENS8_29PitchLinearWarpRakedThreadMapINS_16PitchLinearShapeILi16ELi128EEELi128ENSG_ILi4ELi8EEELi4EEELNS_8SideModeE1ELNS_8FillModeE0ELNS_8DiagTypeE3ENS_5ArrayIfLi4ELb1EEEEENS9_25RegularTileAccessIteratorISC_fNSD_37RowMajorTensorOpMultiplicandCrosswiseILi32ELi16EEELi0ESJ_Li16EEELNS_4arch14CacheOperation4KindE1ENSA_INSB_ILi16ELi64EEEfSE_Li0ENSF_INSG_ILi64ELi16EEELi128ENSG_ILi8ELi4EEELi4EEELSK_1ELSL_2ELSM_0ENSN_IfLi1ELb1EEEEENSQ_ISX_fNSD_37RowMajorTensorOpMultiplicandCongruousILi32ELi32EEELi0ES10_Li16EEELSW_0EfSE_NS4_9MmaPolicyINS1_4warp11MmaTensorOpINS6_ILi64ELi32ELi16EEEfSS_fS14_fSE_NS17_17MmaTensorOpPolicyINSU_3MmaINS6_ILi16ELi8ELi8EEELi32ENS_10tfloat32_tESE_S1D_NSD_11ColumnMajorEfSE_NSU_13OpMultiplyAddEEENSB_ILi1ELi1EEEEELi1ELb0EbEENSB_ILi0ELi0EEES1K_Li1EEELi3ELNS1_23SharedMemoryClearOptionE1EbEENS5_IS7_SP_ST_LSW_1ENSA_ISX_fS1E_Li0ENSF_INSG_ILi16ELi64EEELi128ESI_Li4EEELSK_1ELSL_1ELSM_2ES11_EENSQ_ISX_fNSD_40ColumnMajorTensorOpMultiplicandCrosswiseILi32ELi16EEELi1ES1P_Li16EEELSW_0EfSE_NS16_INS18_IS19_fSS_fS1S_fSE_S1I_Li1ELb0EbEES1K_S1K_Li1EEELi3ELS1M_1EbEENS_8epilogue11threadblock8EpilogueIS7_S1J_Li1ENS1Y_22PredicatedTileIteratorINS1Y_26OutputTileOptimalThreadMapINS1Y_15OutputTileShapeILi64ELi8ELi2ELi1ELi1EEENS22_ILi1ELi8ELi1ELi1ELi8EEELi128ELi4ELi32EEEfLb0ENSD_9NoPermuteELb0EEENS1X_4warp24FragmentIteratorTensorOpIS19_S1C_fSO_SE_EENS28_20TileIteratorTensorOpIS19_S1C_fSE_EENS1Y_18SharedLoadIteratorINS25_18CompactedThreadMapEfLi16EEENS1X_6thread17LinearCombinationIfLi4EffLNS2G_9ScaleType4KindE0ELNS_15FloatRoundStyleE2EfEENSB_ILi0ELi8EEELi2ELi1EEENS4_30GemmIdentityThreadblockSwizzleILi1EEELSK_1ELSL_2EEEEEvNT_6ParamsE)
        /*005c*/ 	.word	0x00000000


	//----- nvinfo : EIATTR_MIN_STACK_SIZE
	.align		4
.L_26:
        /*0060*/ 	.byte	0x04, 0x12
        /*0062*/ 	.short	(.L_28 - .L_27)
	.align		4
.L_27:
        /*0064*/ 	.word	index@(_ZN7cutlass6KernelINS_4gemm6kernel13SymmUniversalINS1_11threadblock13MmaMultistageINS1_9GemmShapeILi128ELi64ELi16EEENS_9transform11threadblock44PredicatedTileAccessIteratorTriangularMatrixINS_11MatrixShapeILi128ELi16EEEfNS_6layout8RowMajorELi1ENS8_29PitchLinearWarpRakedThreadMapINS_16PitchLinearShapeILi16ELi128EEELi128ENSG_ILi4ELi8EEELi4EEELNS_8SideModeE1ELNS_8FillModeE0ELNS_8DiagTypeE3ENS_5ArrayIfLi4ELb1EEEEENS9_25RegularTileAccessIteratorISC_fNSD_37RowMajorTensorOpMultiplicandCrosswiseILi32ELi16EEELi0ESJ_Li16EEELNS_4arch14CacheOperation4KindE1ENSA_INSB_ILi16ELi64EEEfSE_Li0ENSF_INSG_ILi64ELi16EEELi128ENSG_ILi8ELi4EEELi4EEELSK_1ELSL_2ELSM_0ENSN_IfLi1ELb1EEEEENSQ_ISX_fNSD_37RowMajorTensorOpMultiplicandCongruousILi32ELi32EEELi0ES10_Li16EEELSW_0EfSE_NS4_9MmaPolicyINS1_4warp18MmaTensorOpFastF32INS6_ILi64ELi32ELi16EEEfSS_fS14_fSE_NS17_17MmaTensorOpPolicyINSU_3MmaINS6_ILi16ELi8ELi8EEELi32ENS_10tfloat32_tESE_S1D_NSD_11ColumnMajorEfSE_NSU_13OpMultiplyAddEEENSB_ILi1ELi1EEEEELi1ELb0EbEENSB_ILi0ELi0EEES1K_Li1EEELi3ELNS1_23SharedMemoryClearOptionE1EbEENS5_IS7_SP_ST_LSW_1ENSA_ISX_fS1E_Li0ENSF_INSG_ILi16ELi64EEELi128ESI_Li4EEELSK_1ELSL_1ELSM_2ES11_EENSQ_ISX_fNSD_40ColumnMajorTensorOpMultiplicandCrosswiseILi32ELi16EEELi1ES1P_Li16EEELSW_0EfSE_NS16_INS18_IS19_fSS_fS1S_fSE_S1I_Li1ELb0EbEES1K_S1K_Li1EEELi3ELS1M_1EbEENS_8epilogue11threadblock8EpilogueIS7_S1J_Li1ENS1Y_22PredicatedTileIteratorINS1Y_26OutputTileOptimalThreadMapINS1Y_15OutputTileShapeILi64ELi8ELi2ELi1ELi1EEENS22_ILi1ELi8ELi1ELi1ELi8EEELi128ELi4ELi32EEEfLb0ENSD_9NoPermuteELb0EEENS1X_4warp24FragmentIteratorTensorOpIS19_S1C_fSO_SE_EENS28_20TileIteratorTensorOpIS19_S1C_fSE_EENS1Y_18SharedLoadIteratorINS25_18CompactedThreadMapEfLi16EEENS1X_6thread17LinearCombinationIfLi4EffLNS2G_9ScaleType4KindE0ELNS_15FloatRoundStyleE2EfEENSB_ILi0ELi8EEELi2ELi1EEENS4_30GemmIdentityThreadblockSwizzleILi1EEELSK_1ELSL_2EEEEEvNT_6ParamsE)
        /*0068*/ 	.word	0x00000130
.L_28:


//--------------------- .nv.info._ZN7cutlass6KernelINS_4gemm6kernel13SymmUniversalINS1_11threadblock13MmaMultistageINS1_9GemmShapeILi32ELi32ELi16EEENS_9transform11threadblock44PredicatedTileAccessIteratorTriangularMatrixINS_11MatrixShapeILi32ELi16EEEdNS_6layout8RowMajorELi1ENS8_29PitchLinearWarpRakedThreadMapINS_16PitchLinearShapeILi16ELi32EEELi128ENSG_ILi16ELi2EEELi1EEELNS_8SideModeE1ELNS_8FillModeE0ELNS_8DiagTypeE3ENS_5ArrayIdLi1ELb1EEEEENS9_25RegularTileAccessIteratorISC_dNSD_40RowMajorTensorOpMultiplicand64bCrosswiseELi1ESJ_Li8EEELNS_4arch14CacheOperation4KindE0ENSA_INSB_ILi16ELi32EEEdSE_Li0ENS8_31PitchLinearWarpStripedThreadMapINSG_ILi32ELi16EEELi128ESI_Li1EEELSK_1ELSL_2ELSM_0ESO_EENSQ_ISW_dNSD_40RowMajorTensorOpMultiplicandCongruous64bELi0ESZ_Li8EEELSV_0EdSE_NS4_9MmaPolicyINS1_4warp11MmaTensorOpINS6_ILi16ELi16ELi16EEEdSR_dS11_dSE_NS14_17MmaTensorOpPolicyINST_3MmaINS6_ILi8ELi8ELi4EEELi32EdSE_dNSD_11ColumnMajorEdSE_NST_13OpMultiplyAddEEENSB_ILi1ELi1EEEEELi1ELb0EbEENSB_ILi0ELi0EEES1G_Li1EEELi4ELNS1_23SharedMemoryClearOptionE1EbEENS5_IS7_SP_SS_LSV_0ENSA_ISW_dS1A_Li0ESJ_LSK_1ELSL_1ELSM_2ESO_EENSQ_ISW_dNSD_43ColumnMajorTensorOpMultiplicand64bCrosswiseELi0ESJ_Li8EEELSV_0EdSE_NS13_INS15_IS16_dSR_dS1L_dSE_S1E_Li1ELb0EbEES1G_S1G_Li1EEELi4ELS1I_1EbEENS_8epilogue11threadblock8EpilogueIS7_S1F_Li1ENS1R_22PredicatedTileIteratorINS1R_26OutputTileOptimalThreadMapINS1R_15OutputTileShapeILi32ELi8ELi2ELi1ELi1EEENS1V_ILi1ELi2ELi1ELi1ELi2EEELi128ELi1ELi64EEEdLb0ENSD_9NoPermuteELb1EEENS1Q_4warp24FragmentIteratorTensorOpIS16_S19_dNSN_IdLi2ELb1EEESE_EENS21_20TileIteratorTensorOpIS16_S19_dSE_EENS1R_18SharedLoadIteratorINS1Y_18CompactedThreadMapEdLi8EEENS1Q_6thread17LinearCombinationIdLi1EddLNS2A_9ScaleType4KindE0ELNS_15FloatRoundStyleE2EdEENSB_ILi0ELi4EEELi1ELi1EEENS4_30GemmIdentityThreadblockSwizzleILi1EEELSK_1ELSL_2EEEEEvNT_6ParamsE --------------------------
	.section	.nv.info._ZN7cutlass6KernelINS_4gemm6kernel13SymmUniversalINS1_11threadblock13MmaMultistageINS1_9GemmShapeILi32ELi32ELi16EEENS_9transform11threadblock44PredicatedTileAccessIteratorTriangularMatrixINS_11MatrixShapeILi32ELi16EEEdNS_6layout8RowMajorELi1ENS8_29PitchLinearWarpRakedThreadMapINS_16PitchLinearShapeILi16ELi32EEELi128ENSG_ILi16ELi2EEELi1EEELNS_8SideModeE1ELNS_8FillModeE0ELNS_8DiagTypeE3ENS_5ArrayIdLi1ELb1EEEEENS9_25RegularTileAccessIteratorISC_dNSD_40RowMajorTensorOpMultiplicand64bCrosswiseELi1ESJ_Li8EEELNS_4arch14CacheOperation4KindE0ENSA_INSB_ILi16ELi32EEEdSE_Li0ENS8_31PitchLinearWarpStripedThreadMapINSG_ILi32ELi16EEELi128ESI_Li1EEELSK_1ELSL_2ELSM_0ESO_EENSQ_ISW_dNSD_40RowMajorTensorOpMultiplicandCongruous64bELi0ESZ_Li8EEELSV_0EdSE_NS4_9MmaPolicyINS1_4warp11MmaTensorOpINS6_ILi16ELi16ELi16EEEdSR_dS11_dSE_NS14_17MmaTensorOpPolicyINST_3MmaINS6_ILi8ELi8ELi4EEELi32EdSE_dNSD_11ColumnMajorEdSE_NST_13OpMultiplyAddEEENSB_ILi1ELi1EEEEELi1ELb0EbEENSB_ILi0ELi0EEES1G_Li1EEELi4ELNS1_23SharedMemoryClearOptionE1EbEENS5_IS7_SP_SS_LSV_0ENSA_ISW_dS1A_Li0ESJ_LSK_1ELSL_1ELSM_2ESO_EENSQ_ISW_dNSD_43ColumnMajorTensorOpMultiplicand64bCrosswiseELi0ESJ_Li8EEELSV_0EdSE_NS13_INS15_IS16_dSR_dS1L_dSE_S1E_Li1ELb0EbEES1G_S1G_Li1EEELi4ELS1I_1EbEENS_8epilogue11threadblock8EpilogueIS7_S1F_Li1ENS1R_22PredicatedTileIteratorINS1R_26OutputTileOptimalThreadMapINS1R_15OutputTileShapeILi32ELi8ELi2ELi1ELi1EEENS1V_ILi1ELi2ELi1ELi1ELi2EEELi128ELi1ELi64EEEdLb0ENSD_9NoPermuteELb1EEENS1Q_4warp24FragmentIteratorTensorOpIS16_S19_dNSN_IdLi2ELb1EEESE_EENS21_20TileIteratorTensorOpIS16_S19_dSE_EENS1R_18SharedLoadIteratorINS1Y_18CompactedThreadMapEdLi8EEENS1Q_6thread17LinearCombinationIdLi1EddLNS2A_9ScaleType4KindE0ELNS_15FloatRoundStyleE2EdEENSB_ILi0ELi4EEELi1ELi1EEENS4_30GemmIdentityThreadblockSwizzleILi1EEELSK_1ELSL_2EEEEEvNT_6ParamsE,"",@"SHT_CUDA_INFO"
	.sectionflags	@""
	.align	4


	//----- nvinfo : EIATTR_CUDA_API_VERSION
	.align		4
        /*0000*/ 	.byte	0x04, 0x37
        /*0002*/ 	.short	(.L_30 - .L_29)
.L_29:
        /*0004*/ 	.word	0x00000082


	//----- nvinfo : EIATTR_SW2861232_WAR
	.align		4
.L_30:
        /*0008*/ 	.byte	0x01, 0x35
	.zero		2


	//----- nvinfo : EIATTR_PARAM_CBANK
	.align		4
        /*000c*/ 	.byte	0x04, 0x0a
        /*000e*/ 	.short	(.L_32 - .L_31)
	.align		4
.L_31:
        /*0010*/ 	.word	index@(.nv.constant0._ZN7cutlass6KernelINS_4gemm6kernel13SymmUniversalINS1_11threadblock13MmaMultistageINS1_9GemmShapeILi32ELi32ELi16EEENS_9transform11threadblock44PredicatedTileAccessIteratorTriangularMatrixINS_11MatrixShapeILi32ELi16EEEdNS_6layout8RowMajorELi1ENS8_29PitchLinearWarpRakedThreadMapINS_16PitchLinearShapeILi16ELi32EEELi128ENSG_ILi16ELi2EEELi1EEELNS_8SideModeE1ELNS_8FillModeE0ELNS_8DiagTypeE3ENS_5ArrayIdLi1ELb1EEEEENS9_25RegularTileAccessIteratorISC_dNSD_40RowMajorTensorOpMultiplicand64bCrosswiseELi1ESJ_Li8EEELNS_4arch14CacheOperation4KindE0ENSA_INSB_ILi16ELi32EEEdSE_Li0ENS8_31PitchLinearWarpStripedThreadMapINSG_ILi32ELi16EEELi128ESI_Li1EEELSK_1ELSL_2ELSM_0ESO_EENSQ_ISW_dNSD_40RowMajorTensorOpMultiplicandCongruous64bELi0ESZ_Li8EEELSV_0EdSE_NS4_9MmaPolicyINS1_4warp11MmaTensorOpINS6_ILi16ELi16ELi16EEEdSR_dS11_dSE_NS14_17MmaTensorOpPolicyINST_3MmaINS6_ILi8ELi8ELi4EEELi32EdSE_dNSD_11ColumnMajorEdSE_NST_13OpMultiplyAddEEENSB_ILi1ELi1EEEEELi1ELb0EbEENSB_ILi0ELi0EEES1G_Li1EEELi4ELNS1_23SharedMemoryClearOptionE1EbEENS5_IS7_SP_SS_LSV_0ENSA_ISW_dS1A_Li0ESJ_LSK_1ELSL_1ELSM_2ESO_EENSQ_ISW_dNSD_43ColumnMajorTensorOpMultiplicand64bCrosswiseELi0ESJ_Li8EEELSV_0EdSE_NS13_INS15_IS16_dSR_dS1L_dSE_S1E_Li1ELb0EbEES1G_S1G_Li1EEELi4ELS1I_1EbEENS_8epilogue11threadblock8EpilogueIS7_S1F_Li1ENS1R_22PredicatedTileIteratorINS1R_26OutputTileOptimalThreadMapINS1R_15OutputTileShapeILi32ELi8ELi2ELi1ELi1EEENS1V_ILi1ELi2ELi1ELi1ELi2EEELi128ELi1ELi64EEEdLb0ENSD_9NoPermuteELb1EEENS1Q_4warp24FragmentIteratorTensorOpIS16_S19_dNSN_IdLi2ELb1EEESE_EENS21_20TileIteratorTensorOpIS16_S19_dSE_EENS1R_18SharedLoadIteratorINS1Y_18CompactedThreadMapEdLi8EEENS1Q_6thread17LinearCombinationIdLi1EddLNS2A_9ScaleType4KindE0ELNS_15FloatRoundStyleE2EdEENSB_ILi0ELi4EEELi1ELi1EEENS4_30GemmIdentityThreadblockSwizzleILi1EEELSK_1ELSL_2EEEEEvNT_6ParamsE)
        /*0014*/ 	.short	0x0160
        /*0016*/ 	.short	0x01c8


	//----- nvinfo : EIATTR_CBANK_PARAM_SIZE
	.align		4
.L_32:
        /*0018*/ 	.byte	0x03, 0x19
        /*001a*/ 	.short	0x01c8


	//----- nvinfo : EIATTR_KPARAM_INFO
	.align		4
        /*001c*/ 	.byte	0x04, 0x17
        /*001e*/ 	.short	(.L_34 - .L_33)
.L_33:
        /*0020*/ 	.word	0x00000000
        /*0024*/ 	.short	0x0000
        /*0026*/ 	.short	0x0000
        /*0028*/ 	.byte	0x00, 0xf0, 0x21, 0x07


	//----- nvinfo : EIATTR_MAXREG_COUNT
	.align		4
.L_34:
        /*002c*/ 	.byte	0x03, 0x1b
        /*002e*/ 	.short	0x00ff


	//----- nvinfo : EIATTR_NUM_BARRIERS
	.align		4
        /*0030*/ 	.byte	0x02, 0x4c
        /*0032*/ 	.byte	0x01
	.zero		1


	//----- nvinfo : EIATTR_MERCURY_ISA_VERSION
	.align		4
        /*0034*/ 	.byte	0x03, 0x5f
        /*0036*/ 	.short	0x0000


	//----- nvinfo : EIATTR_COOP_GROUP_MASK_REGIDS
	.align		4
        /*0038*/ 	.byte	0x04, 0x29
        /*003a*/ 	.short	(.L_36 - .L_35)


	//   ....[0]....
.L_35:
        /*003c*/ 	.word	0xffffffff


	//----- nvinfo : EIATTR_COOP_GROUP_INSTR_OFFSETS
	.align		4
.L_36:
        /*0040*/ 	.byte	0x04, 0x28
        /*0042*/ 	.short	(.L_38 - .L_37)


	//   ....[0]....
.L_37:
        /*0044*/ 	.word	0x000024c0


	//----- nvinfo : EIATTR_EXIT_INSTR_OFFSETS
	.align		4
.L_38:
        /*0048*/ 	.byte	0x04, 0x1c
        /*004a*/ 	.short	(.L_40 - .L_39)


	//   ....[0]....
.L_39:
        /*004c*/ 	.word	0x000000f0


	//   ....[1]....
        /*0050*/ 	.word	0x00006e10


	//   ....[2]....
        /*0054*/ 	.word	0x00006e20


	//   ....[3]....
        /*0058*/ 	.word	0x00006ec0


	//   ....[4]....
        /*005c*/ 	.word	0x00006f60


	//----- nvinfo : EIATTR_CTAIDZ_USED
	.align		4
.L_40:
        /*0060*/ 	.byte	0x01, 0x04
	.zero		2


	//----- nvinfo : EIATTR_CRS_STACK_SIZE
	.align		4
        /*0064*/ 	.byte	0x04, 0x1e
        /*0066*/ 	.short	(.L_42 - .L_41)
.L_41:
        /*0068*/ 	.word	0x00000000
.L_42:


//--------------------- .nv.info._ZN7cutlass6KernelINS_4gemm6kernel13SymmUniversalINS1_11threadblock13MmaMultistageINS1_9GemmShapeILi128ELi64ELi16EEENS_9transform11threadblock44PredicatedTileAccessIteratorTriangularMatrixINS_11MatrixShapeILi128ELi16EEEfNS_6layout8RowMajorELi1ENS8_29PitchLinearWarpRakedThreadMapINS_16PitchLinearShapeILi16ELi128EEELi128ENSG_ILi4ELi8EEELi4EEELNS_8SideModeE1ELNS_8FillModeE0ELNS_8DiagTypeE3ENS_5ArrayIfLi4ELb1EEEEENS9_25RegularTileAccessIteratorISC_fNSD_37RowMajorTensorOpMultiplicandCrosswiseILi32ELi16EEELi0ESJ_Li16EEELNS_4arch14CacheOperation4KindE1ENSA_INSB_ILi16ELi64EEEfSE_Li0ENSF_INSG_ILi64ELi16EEELi128ENSG_ILi8ELi4EEELi4EEELSK_1ELSL_2ELSM_0ENSN_IfLi1ELb1EEEEENSQ_ISX_fNSD_37RowMajorTensorOpMultiplicandCongruousILi32ELi32EEELi0ES10_Li16EEELSW_0EfSE_NS4_9MmaPolicyINS1_4warp11MmaTensorOpINS6_ILi64ELi32ELi16EEEfSS_fS14_fSE_NS17_17MmaTensorOpPolicyINSU_3MmaINS6_ILi16ELi8ELi8EEELi32ENS_10tfloat32_tESE_S1D_NSD_11ColumnMajorEfSE_NSU_13OpMultiplyAddEEENSB_ILi1ELi1EEEEELi1ELb0EbEENSB_ILi0ELi0EEES1K_Li1EEELi3ELNS1_23SharedMemoryClearOptionE1EbEENS5_IS7_SP_ST_LSW_1ENSA_ISX_fS1E_Li0ENSF_INSG_ILi16ELi64EEELi128ESI_Li4EEELSK_1ELSL_1ELSM_2ES11_EENSQ_ISX_fNSD_40ColumnMajorTensorOpMultiplicandCrosswiseILi32ELi16EEELi1ES1P_Li16EEELSW_0EfSE_NS16_INS18_IS19_fSS_fS1S_fSE_S1I_Li1ELb0EbEES1K_S1K_Li1EEELi3ELS1M_1EbEENS_8epilogue11threadblock8EpilogueIS7_S1J_Li1ENS1Y_22PredicatedTileIteratorINS1Y_26OutputTileOptimalThreadMapINS1Y_15OutputTileShapeILi64ELi8ELi2ELi1ELi1EEENS22_ILi1ELi8ELi1ELi1ELi8EEELi128ELi4ELi32EEEfLb0ENSD_9NoPermuteELb0EEENS1X_4warp24FragmentIteratorTensorOpIS19_S1C_fSO_SE_EENS28_20TileIteratorTensorOpIS19_S1C_fSE_EENS1Y_18SharedLoadIteratorINS25_18CompactedThreadMapEfLi16EEENS1X_6thread17LinearCombinationIfLi4EffLNS2G_9ScaleType4KindE0ELNS_15FloatRoundStyleE2EfEENSB_ILi0ELi8EEELi2ELi1EEENS4_30GemmIdentityThreadblockSwizzleILi1EEELSK_1ELSL_2EEEEEvNT_6ParamsE --------------------------
	.section	.nv.info._ZN7cutlass6KernelINS_4gemm6kernel13SymmUniversalINS1_11threadblock13MmaMultistageINS1_9GemmShapeILi128ELi64ELi16EEENS_9transform11threadblock44PredicatedTileAccessIteratorTriangularMatrixINS_11MatrixShapeILi128ELi16EEEfNS_6layout8RowMajorELi1ENS8_29PitchLinearWarpRakedThreadMapINS_16PitchLinearShapeILi16ELi128EEELi128ENSG_ILi4ELi8EEELi4EEELNS_8SideModeE1ELNS_8FillModeE0ELNS_8DiagTypeE3ENS_5ArrayIfLi4ELb1EEEEENS9_25RegularTileAccessIteratorISC_fNSD_37RowMajorTensorOpMultiplicandCrosswiseILi32ELi16EEELi0ESJ_Li16EEELNS_4arch14CacheOperation4KindE1ENSA_INSB_ILi16ELi64EEEfSE_Li0ENSF_INSG_ILi64ELi16EEELi128ENSG_ILi8ELi4EEELi4EEELSK_1ELSL_2ELSM_0ENSN_IfLi1ELb1EEEEENSQ_ISX_fNSD_37RowMajorTensorOpMultiplicandCongruousILi32ELi32EEELi0ES10_Li16EEELSW_0EfSE_NS4_9MmaPolicyINS1_4warp11MmaTensorOpINS6_ILi64ELi32ELi16EEEfSS_fS14_fSE_NS17_17MmaTensorOpPolicyINSU_3MmaINS6_ILi16ELi8ELi8EEELi32ENS_10tfloat32_tESE_S1D_NSD_11ColumnMajorEfSE_NSU_13OpMultiplyAddEEENSB_ILi1ELi1EEEEELi1ELb0EbEENSB_ILi0ELi0EEES1K_Li1EEELi3ELNS1_23SharedMemoryClearOptionE1EbEENS5_IS7_SP_ST_LSW_1ENSA_ISX_fS1E_Li0ENSF_INSG_ILi16ELi64EEELi128ESI_Li4EEELSK_1ELSL_1ELSM_2ES11_EENSQ_ISX_fNSD_40ColumnMajorTensorOpMultiplicandCrosswiseILi32ELi16EEELi1ES1P_Li16EEELSW_0EfSE_NS16_INS18_IS19_fSS_fS1S_fSE_S1I_Li1ELb0EbEES1K_S1K_Li1EEELi3ELS1M_1EbEENS_8epilogue11threadblock8EpilogueIS7_S1J_Li1ENS1Y_22PredicatedTileIteratorINS1Y_26OutputTileOptimalThreadMapINS1Y_15OutputTileShapeILi64ELi8ELi2ELi1ELi1EEENS22_ILi1ELi8ELi1ELi1ELi8EEELi128ELi4ELi32EEEfLb0ENSD_9NoPermuteELb0EEENS1X_4warp24FragmentIteratorTensorOpIS19_S1C_fSO_SE_EENS28_20TileIteratorTensorOpIS19_S1C_fSE_EENS1Y_18SharedLoadIteratorINS25_18CompactedThreadMapEfLi16EEENS1X_6thread17LinearCombinationIfLi4EffLNS2G_9ScaleType4KindE0ELNS_15FloatRoundStyleE2EfEENSB_ILi0ELi8EEELi2ELi1EEENS4_30GemmIdentityThreadblockSwizzleILi1EEELSK_1ELSL_2EEEEEvNT_6ParamsE,"",@"SHT_CUDA_INFO"
	.sectionflags	@""
	.align	4


	//----- nvinfo : EIATTR_CUDA_API_VERSION
	.align		4
        /*0000*/ 	.byte	0x04, 0x37
        /*0002*/ 	.short	(.L_44 - .L_43)
.L_43:
        /*0004*/ 	.word	0x00000082


	//----- nvinfo : EIATTR_SW2861232_WAR
	.align		4
.L_44:
        /*0008*/ 	.byte	0x01, 0x35
	.zero		2


	//----- nvinfo : EIATTR_PARAM_CBANK
	.align		4
        /*000c*/ 	.byte	0x04, 0x0a
        /*000e*/ 	.short	(.L_46 - .L_45)
	.align		4
.L_45:
        /*0010*/ 	.word	index@(.nv.constant0._ZN7cutlass6KernelINS_4gemm6kernel13SymmUniversalINS1_11threadblock13MmaMultistageINS1_9GemmShapeILi128ELi64ELi16EEENS_9transform11threadblock44PredicatedTileAccessIteratorTriangularMatrixINS_11MatrixShapeILi128ELi16EEEfNS_6layout8RowMajorELi1ENS8_29PitchLinearWarpRakedThreadMapINS_16PitchLinearShapeILi16ELi128EEELi128ENSG_ILi4ELi8EEELi4EEELNS_8SideModeE1ELNS_8FillModeE0ELNS_8DiagTypeE3ENS_5ArrayIfLi4ELb1EEEEENS9_25RegularTileAccessIteratorISC_fNSD_37RowMajorTensorOpMultiplicandCrosswiseILi32ELi16EEELi0ESJ_Li16EEELNS_4arch14CacheOperation4KindE1ENSA_INSB_ILi16ELi64EEEfSE_Li0ENSF_INSG_ILi64ELi16EEELi128ENSG_ILi8ELi4EEELi4EEELSK_1ELSL_2ELSM_0ENSN_IfLi1ELb1EEEEENSQ_ISX_fNSD_37RowMajorTensorOpMultiplicandCongruousILi32ELi32EEELi0ES10_Li16EEELSW_0EfSE_NS4_9MmaPolicyINS1_4warp11MmaTensorOpINS6_ILi64ELi32ELi16EEEfSS_fS14_fSE_NS17_17MmaTensorOpPolicyINSU_3MmaINS6_ILi16ELi8ELi8EEELi32ENS_10tfloat32_tESE_S1D_NSD_11ColumnMajorEfSE_NSU_13OpMultiplyAddEEENSB_ILi1ELi1EEEEELi1ELb0EbEENSB_ILi0ELi0EEES1K_Li1EEELi3ELNS1_23SharedMemoryClearOptionE1EbEENS5_IS7_SP_ST_LSW_1ENSA_ISX_fS1E_Li0ENSF_INSG_ILi16ELi64EEELi128ESI_Li4EEELSK_1ELSL_1ELSM_2ES11_EENSQ_ISX_fNSD_40ColumnMajorTensorOpMultiplicandCrosswiseILi32ELi16EEELi1ES1P_Li16EEELSW_0EfSE_NS16_INS18_IS19_fSS_fS1S_fSE_S1I_Li1ELb0EbEES1K_S1K_Li1EEELi3ELS1M_1EbEENS_8epilogue11threadblock8EpilogueIS7_S1J_Li1ENS1Y_22PredicatedTileIteratorINS1Y_26OutputTileOptimalThreadMapINS1Y_15OutputTileShapeILi64ELi8ELi2ELi1ELi1EEENS22_ILi1ELi8ELi1ELi1ELi8EEELi128ELi4ELi32EEEfLb0ENSD_9NoPermuteELb0EEENS1X_4warp24FragmentIteratorTensorOpIS19_S1C_fSO_SE_EENS28_20TileIteratorTensorOpIS19_S1C_fSE_EENS1Y_18SharedLoadIteratorINS25_18CompactedThreadMapEfLi16EEENS1X_6thread17LinearCombinationIfLi4EffLNS2G_9ScaleType4KindE0ELNS_15FloatRoundStyleE2EfEENSB_ILi0ELi8EEELi2ELi1EEENS4_30GemmIdentityThreadblockSwizzleILi1EEELSK_1ELSL_2EEEEEvNT_6ParamsE)
        /*0014*/ 	.short	0x0160
        /*0016*/ 	.short	0x01c0


	//----- nvinfo : EIATTR_CBANK_PARAM_SIZE
	.align		4
.L_46:
        /*0018*/ 	.byte	0x03, 0x19
        /*001a*/ 	.short	0x01c0


	//----- nvinfo : EIATTR_KPARAM_INFO
	.align		4
        /*001c*/ 	.byte	0x04, 0x17
        /*001e*/ 	.short	(.L_48 - .L_47)
.L_47:
        /*0020*/ 	.word	0x00000000
        /*0024*/ 	.short	0x0000
        /*0026*/ 	.short	0x0000
        /*0028*/ 	.byte	0x00, 0xf0, 0x01, 0x07


	//----- nvinfo : EIATTR_MAXREG_COUNT
	.align		4
.L_48:
        /*002c*/ 	.byte	0x03, 0x1b
        /*002e*/ 	.short	0x00ff


	//----- nvinfo : EIATTR_NUM_BARRIERS
	.align		4
        /*0030*/ 	.byte	0x02, 0x4c
        /*0032*/ 	.byte	0x01
	.zero		1


	//----- nvinfo : EIATTR_MERCURY_ISA_VERSION
	.align		4
        /*0034*/ 	.byte	0x03, 0x5f
        /*0036*/ 	.short	0x0000


	//----- nvinfo : EIATTR_COOP_GROUP_MASK_REGIDS
	.align		4
        /*0038*/ 	.byte	0x04, 0x29
        /*003a*/ 	.short	(.L_50 - .L_49)


	//   ....[0]....
.L_49:
        /*003c*/ 	.word	0xffffffff


	//----- nvinfo : EIATTR_COOP_GROUP_INSTR_OFFSETS
	.align		4
.L_50:
        /*0040*/ 	.byte	0x04, 0x28
        /*0042*/ 	.short	(.L_52 - .L_51)


	//   ....[0]....
.L_51:
        /*0044*/ 	.word	0x000029a0


	//----- nvinfo : EIATTR_EXIT_INSTR_OFFSETS
	.align		4
.L_52:
        /*0048*/ 	.byte	0x04, 0x1c
        /*004a*/ 	.short	(.L_54 - .L_53)


	//   ....[0]....
.L_53:
        /*004c*/ 	.word	0x000000b0


	//   ....[1]....
        /*0050*/ 	.word	0x0000b0a0


	//   ....[2]....
        /*0054*/ 	.word	0x0000b0b0


	//   ....[3]....
        /*0058*/ 	.word	0x0000b0e0


	//   ....[4]....
        /*005c*/ 	.word	0x0000b1a0


	//----- nvinfo : EIATTR_CTAIDZ_USED
	.align		4
.L_54:
        /*0060*/ 	.byte	0x01, 0x04
	.zero		2


	//----- nvinfo : EIATTR_CRS_STACK_SIZE
	.align		4
        /*0064*/ 	.byte	0x04, 0x1e
        /*0066*/ 	.short	(.L_56 - .L_55)
.L_55:
        /*0068*/ 	.word	0x00000000
.L_56:


//--------------------- .nv.info._ZN7cutlass6KernelINS_4gemm6kernel13SymmUniversalINS1_11threadblock13MmaMultistageINS1_9GemmShapeILi128ELi64ELi16EEENS_9transform11threadblock44PredicatedTileAccessIteratorTriangularMatrixINS_11MatrixShapeILi128ELi16EEEfNS_6layout8RowMajorELi1ENS8_29PitchLinearWarpRakedThreadMapINS_16PitchLinearShapeILi16ELi128EEELi128ENSG_ILi4ELi8EEELi4EEELNS_8SideModeE1ELNS_8FillModeE0ELNS_8DiagTypeE3ENS_5ArrayIfLi4ELb1EEEEENS9_25RegularTileAccessIteratorISC_fNSD_37RowMajorTensorOpMultiplicandCrosswiseILi32ELi16EEELi0ESJ_Li16EEELNS_4arch14CacheOperation4KindE1ENSA_INSB_ILi16ELi64EEEfSE_Li0ENSF_INSG_ILi64ELi16EEELi128ENSG_ILi8ELi4EEELi4EEELSK_1ELSL_2ELSM_0ENSN_IfLi1ELb1EEEEENSQ_ISX_fNSD_37RowMajorTensorOpMultiplicandCongruousILi32ELi32EEELi0ES10_Li16EEELSW_0EfSE_NS4_9MmaPolicyINS1_4warp18MmaTensorOpFastF32INS6_ILi64ELi32ELi16EEEfSS_fS14_fSE_NS17_17MmaTensorOpPolicyINSU_3MmaINS6_ILi16ELi8ELi8EEELi32ENS_10tfloat32_tESE_S1D_NSD_11ColumnMajorEfSE_NSU_13OpMultiplyAddEEENSB_ILi1ELi1EEEEELi1ELb0EbEENSB_ILi0ELi0EEES1K_Li1EEELi3ELNS1_23SharedMemoryClearOptionE1EbEENS5_IS7_SP_ST_LSW_1ENSA_ISX_fS1E_Li0ENSF_INSG_ILi16ELi64EEELi128ESI_Li4EEELSK_1ELSL_1ELSM_2ES11_EENSQ_ISX_fNSD_40ColumnMajorTensorOpMultiplicandCrosswiseILi32ELi16EEELi1ES1P_Li16EEELSW_0EfSE_NS16_INS18_IS19_fSS_fS1S_fSE_S1I_Li1ELb0EbEES1K_S1K_Li1EEELi3ELS1M_1EbEENS_8epilogue11threadblock8EpilogueIS7_S1J_Li1ENS1Y_22PredicatedTileIteratorINS1Y_26OutputTileOptimalThreadMapINS1Y_15OutputTileShapeILi64ELi8ELi2ELi1ELi1EEENS22_ILi1ELi8ELi1ELi1ELi8EEELi128ELi4ELi32EEEfLb0ENSD_9NoPermuteELb0EEENS1X_4warp24FragmentIteratorTensorOpIS19_S1C_fSO_SE_EENS28_20TileIteratorTensorOpIS19_S1C_fSE_EENS1Y_18SharedLoadIteratorINS25_18CompactedThreadMapEfLi16EEENS1X_6thread17LinearCombinationIfLi4EffLNS2G_9ScaleType4KindE0ELNS_15FloatRoundStyleE2EfEENSB_ILi0ELi8EEELi2ELi1EEENS4_30GemmIdentityThreadblockSwizzleILi1EEELSK_1ELSL_2EEEEEvNT_6ParamsE --------------------------
	.section	.nv.info._ZN7cutlass6KernelINS_4gemm6kernel13SymmUniversalINS1_11threadblock13MmaMultistageINS1_9GemmShapeILi128ELi64ELi16EEENS_9transform11threadblock44PredicatedTileAccessIteratorTriangularMatrixINS_11MatrixShapeILi128ELi16EEEfNS_6layout8RowMajorELi1ENS8_29PitchLinearWarpRakedThreadMapINS_16PitchLinearShapeILi16ELi128EEELi128ENSG_ILi4ELi8EEELi4EEELNS_8SideModeE1ELNS_8FillModeE0ELNS_8DiagTypeE3ENS_5ArrayIfLi4ELb1EEEEENS9_25RegularTileAccessIteratorISC_fNSD_37RowMajorTensorOpMultiplicandCrosswiseILi32ELi16EEELi0ESJ_Li16EEELNS_4arch14CacheOperation4KindE1ENSA_INSB_ILi16ELi64EEEfSE_Li0ENSF_INSG_ILi64ELi16EEELi128ENSG_ILi8ELi4EEELi4EEELSK_1ELSL_2ELSM_0ENSN_IfLi1ELb1EEEEENSQ_ISX_fNSD_37RowMajorTensorOpMultiplicandCongruousILi32ELi32EEELi0ES10_Li16EEELSW_0EfSE_NS4_9MmaPolicyINS1_4warp18MmaTensorOpFastF32INS6_ILi64ELi32ELi16EEEfSS_fS14_fSE_NS17_17MmaTensorOpPolicyINSU_3MmaINS6_ILi16ELi8ELi8EEELi32ENS_10tfloat32_tESE_S1D_NSD_11ColumnMajorEfSE_NSU_13OpMultiplyAddEEENSB_ILi1ELi1EEEEELi1ELb0EbEENSB_ILi0ELi0EEES1K_Li1EEELi3ELNS1_23SharedMemoryClearOptionE1EbEENS5_IS7_SP_ST_LSW_1ENSA_ISX_fS1E_Li0ENSF_INSG_ILi16ELi64EEELi128ESI_Li4EEELSK_1ELSL_1ELSM_2ES11_EENSQ_ISX_fNSD_40ColumnMajorTensorOpMultiplicandCrosswiseILi32ELi16EEELi1ES1P_Li16EEELSW_0EfSE_NS16_INS18_IS19_fSS_fS1S_fSE_S1I_Li1ELb0EbEES1K_S1K_Li1EEELi3ELS1M_1EbEENS_8epilogue11threadblock8EpilogueIS7_S1J_Li1ENS1Y_22PredicatedTileIteratorINS1Y_26OutputTileOptimalThreadMapINS1Y_15OutputTileShapeILi64ELi8ELi2ELi1ELi1EEENS22_ILi1ELi8ELi1ELi1ELi8EEELi128ELi4ELi32EEEfLb0ENSD_9NoPermuteELb0EEENS1X_4warp24FragmentIteratorTensorOpIS19_S1C_fSO_SE_EENS28_20TileIteratorTensorOpIS19_S1C_fSE_EENS1Y_18SharedLoadIteratorINS25_18CompactedThreadMapEfLi16EEENS1X_6thread17LinearCombinationIfLi4EffLNS2G_9ScaleType4KindE0ELNS_15FloatRoundStyleE2EfEENSB_ILi0ELi8EEELi2ELi1EEENS4_30GemmIdentityThreadblockSwizzleILi1EEELSK_1ELSL_2EEEEEvNT_6ParamsE,"",@"SHT_CUDA_INFO"
	.sectionflags	@""
	.align	4


	//----- nvinfo : EIATTR_CUDA_API_VERSION
	.align		4
        /*0000*/ 	.byte	0x04, 0x37
        /*0002*/ 	.short	(.L_58 - .L_57)
.L_57:
        /*0004*/ 	.word	0x00000082


	//----- nvinfo : EIATTR_SW2861232_WAR
	.align		4
.L_58:
        /*0008*/ 	.byte	0x01, 0x35
	.zero		2


	//----- nvinfo : EIATTR_PARAM_CBANK
	.align		4
        /*000c*/ 	.byte	0x04, 0x0a
        /*000e*/ 	.short	(.L_60 - .L_59)
	.align		4
.L_59:
        /*0010*/ 	.word	index@(.nv.constant0._ZN7cutlass6KernelINS_4gemm6kernel13SymmUniversalINS1_11threadblock13MmaMultistageINS1_9GemmShapeILi128ELi64ELi16EEENS_9transform11threadblock44PredicatedTileAccessIteratorTriangularMatrixINS_11MatrixShapeILi128ELi16EEEfNS_6layout8RowMajorELi1ENS8_29PitchLinearWarpRakedThreadMapINS_16PitchLinearShapeILi16ELi128EEELi128ENSG_ILi4ELi8EEELi4EEELNS_8SideModeE1ELNS_8FillModeE0ELNS_8DiagTypeE3ENS_5ArrayIfLi4ELb1EEEEENS9_25RegularTileAccessIteratorISC_fNSD_37RowMajorTensorOpMultiplicandCrosswiseILi32ELi16EEELi0ESJ_Li16EEELNS_4arch14CacheOperation4KindE1ENSA_INSB_ILi16ELi64EEEfSE_Li0ENSF_INSG_ILi64ELi16EEELi128ENSG_ILi8ELi4EEELi4EEELSK_1ELSL_2ELSM_0ENSN_IfLi1ELb1EEEEENSQ_ISX_fNSD_37RowMajorTensorOpMultiplicandCongruousILi32ELi32EEELi0ES10_Li16EEELSW_0EfSE_NS4_9MmaPolicyINS1_4warp18MmaTensorOpFastF32INS6_ILi64ELi32ELi16EEEfSS_fS14_fSE_NS17_17MmaTensorOpPolicyINSU_3MmaINS6_ILi16ELi8ELi8EEELi32ENS_10tfloat32_tESE_S1D_NSD_11ColumnMajorEfSE_NSU_13OpMultiplyAddEEENSB_ILi1ELi1EEEEELi1ELb0EbEENSB_ILi0ELi0EEES1K_Li1EEELi3ELNS1_23SharedMemoryClearOptionE1EbEENS5_IS7_SP_ST_LSW_1ENSA_ISX_fS1E_Li0ENSF_INSG_ILi16ELi64EEELi128ESI_Li4EEELSK_1ELSL_1ELSM_2ES11_EENSQ_ISX_fNSD_40ColumnMajorTensorOpMultiplicandCrosswiseILi32ELi16EEELi1ES1P_Li16EEELSW_0EfSE_NS16_INS18_IS19_fSS_fS1S_fSE_S1I_Li1ELb0EbEES1K_S1K_Li1EEELi3ELS1M_1EbEENS_8epilogue11threadblock8EpilogueIS7_S1J_Li1ENS1Y_22PredicatedTileIteratorINS1Y_26OutputTileOptimalThreadMapINS1Y_15OutputTileShapeILi64ELi8ELi2ELi1ELi1EEENS22_ILi1ELi8ELi1ELi1ELi8EEELi128ELi4ELi32EEEfLb0ENSD_9NoPermuteELb0EEENS1X_4warp24FragmentIteratorTensorOpIS19_S1C_fSO_SE_EENS28_20TileIteratorTensorOpIS19_S1C_fSE_EENS1Y_18SharedLoadIteratorINS25_18CompactedThreadMapEfLi16EEENS1X_6thread17LinearCombinationIfLi4EffLNS2G_9ScaleType4KindE0ELNS_15FloatRoundStyleE2EfEENSB_ILi0ELi8EEELi2ELi1EEENS4_30GemmIdentityThreadblockSwizzleILi1EEELSK_1ELSL_2EEEEEvNT_6ParamsE)
        /*0014*/ 	.short	0x0160
        /*0016*/ 	.short	0x01c0


	//----- nvinfo : EIATTR_CBANK_PARAM_SIZE
	.align		4
.L_60:
        /*0018*/ 	.byte	0x03, 0x19
        /*001a*/ 	.short	0x01c0


	//----- nvinfo : EIATTR_KPARAM_INFO
	.align		4
        /*001c*/ 	.byte	0x04, 0x17
        /*001e*/ 	.short	(.L_62 - .L_61)
.L_61:
        /*0020*/ 	.word	0x00000000
        /*0024*/ 	.short	0x0000
        /*0026*/ 	.short	0x0000
        /*0028*/ 	.byte	0x00, 0xf0, 0x01, 0x07


	//----- nvinfo : EIATTR_MAXREG_COUNT
	.align		4
.L_62:
        /*002c*/ 	.byte	0x03, 0x1b
        /*002e*/ 	.short	0x00ff


	//----- nvinfo : EIATTR_NUM_BARRIERS
	.align		4
        /*0030*/ 	.byte	0x02, 0x4c
        /*0032*/ 	.byte	0x01
	.zero		1


	//----- nvinfo : EIATTR_ANNOTATIONS
	.align		4
        /*0034*/ 	.byte	0x04, 0x55
        /*0036*/ 	.short	(.L_64 - .L_63)


	//   ....[0]....
.L_63:
        /*0038*/ 	.word	0x00000001
        /*003c*/ 	.byte	0xb0, 0x04, 0x00, 0x00, 0x01, 0x00, 0x00, 0x00, 0xf0, 0x04, 0x00, 0x00, 0x01, 0x00, 0x00, 0x00
        /* <DEDUP_REMOVED lines=171> */
        /*0afc*/ 	.byte	0x30, 0xc6, 0x00, 0x00, 0x01, 0x00, 0x00, 0x00, 0x50, 0xc6, 0x00, 0x00


	//----- nvinfo : EIATTR_MERCURY_ISA_VERSION
	.align		4
.L_64:
        /*0b08*/ 	.byte	0x03, 0x5f
        /*0b0a*/ 	.short	0x0000


	//----- nvinfo : EIATTR_COOP_GROUP_MASK_REGIDS
	.align		4
        /*0b0c*/ 	.byte	0x04, 0x29
        /*0b0e*/ 	.short	(.L_66 - .L_65)


	//   ....[0]....
.L_65:
        /*0b10*/ 	.word	0xffffffff


	//----- nvinfo : EIATTR_COOP_GROUP_INSTR_OFFSETS
	.align		4
.L_66:
        /*0b14*/ 	.byte	0x04, 0x28
        /*0b16*/ 	.short	(.L_68 - .L_67)


	//   ....[0]....
.L_67:
        /*0b18*/ 	.word	0x00002de0


	//----- nvinfo : EIATTR_EXIT_INSTR_OFFSETS
	.align		4
.L_68:
        /*0b1c*/ 	.byte	0x04, 0x1c
        /*0b1e*/ 	.short	(.L_70 - .L_69)


	//   ....[0]....
.L_69:
        /*0b20*/ 	.word	0x000000c0


	//   ....[1]....
        /*0b24*/ 	.word	0x0000f8a0


	//   ....[2]....
        /*0b28*/ 	.word	0x0000f8b0


	//   ....[3]....
        /*0b2c*/ 	.word	0x0000f8f0


	//   ....[4]....
        /*0b30*/ 	.word	0x0000f9b0


	//----- nvinfo : EIATTR_CTAIDZ_USED
	.align		4
.L_70:
        /*0b34*/ 	.byte	0x01, 0x04
	.zero		2


	//----- nvinfo : EIATTR_CRS_STACK_SIZE
	.align		4
        /*0b38*/ 	.byte	0x04, 0x1e
        /*0b3a*/ 	.short	(.L_72 - .L_71)
.L_71:
        /*0b3c*/ 	.word	0x00000000
.L_72:


//--------------------- .nv.callgraph             --------------------------
	.section	.nv.callgraph,"",@"SHT_CUDA_CALLGRAPH"
	.align	4
	.sectionentsize	8
	.align		4
        /*0000*/ 	.word	0x00000000
	.align		4
        /*0004*/ 	.word	0xffffffff
	.align		4
        /*0008*/ 	.word	0x00000000
	.align		4
        /*000c*/ 	.word	0xfffffffe
	.align		4
        /*0010*/ 	.word	0x00000000
	.align		4
        /*0014*/ 	.word	0xfffffffd
	.align		4
        /*0018*/ 	.word	0x00000000
	.align		4
        /*001c*/ 	.word	0xfffffffc


//--------------------- .nv.rel.action            --------------------------
	.section	.nv.rel.action,"",@"SHT_CUDA_RELOCINFO"
	.align	8
	.sectionentsize	8
        /*0000*/ 	.byte	0x73, 0x00, 0x00, 0x00, 0x00, 0x00, 0x00, 0x00, 0x00, 0x00, 0x00, 0x11, 0x25, 0x00, 0x05, 0x36


//--------------------- .nv.constant4             --------------------------
	.section	.nv.constant4,"a",@progbits
	.align	8
	.align		8
.nv.constant4:
        /*0000*/ 	.dword	_ZN34_INTERNAL_13ac264f_4_k_cu_9b2f4e474cuda3std3__45__cpo5beginE
	.align		8
        /*0008*/ 	.dword	_ZN34_INTERNAL_13ac264f_4_k_cu_9b2f4e474cuda3std3__45__cpo3endE
	.align		8
        /*0010*/ 	.dword	_ZN34_INTERNAL_13ac264f_4_k_cu_9b2f4e474cuda3std3__45__cpo6cbeginE
	.align		8
        /*0018*/ 	.dword	_ZN34_INTERNAL_13ac264f_4_k_cu_9b2f4e474cuda3std3__45__cpo4cendE
	.align		8
        /*0020*/ 	.dword	_ZN34_INTERNAL_13ac264f_4_k_cu_9b2f4e474cuda3std3__436_GLOBAL__N__13ac264f_4_k_cu_9b2f4e476ignoreE
	.align		8
        /*0028*/ 	.dword	_ZN34_INTERNAL_13ac264f_4_k_cu_9b2f4e474cuda3std3__419piecewise_constructE
	.align		8
        /*0030*/ 	.dword	_ZN34_INTERNAL_13ac264f_4_k_cu_9b2f4e474cuda3std3__48in_placeE
	.align		8
        /*0038*/ 	.dword	_ZN34_INTERNAL_13ac264f_4_k_cu_9b2f4e474cuda3std6ranges3__45__cpo4swapE
	.align		8
        /*0040*/ 	.dword	_ZN34_INTERNAL_13ac264f_4_k_cu_9b2f4e474cuda3std6ranges3__45__cpo9iter_moveE
	.align		8
        /*0048*/ 	.dword	_ZN34_INTERNAL_13ac264f_4_k_cu_9b2f4e474cute7productE
	.align		8
        /*0050*/ 	.dword	_ZN34_INTERNAL_13ac264f_4_k_cu_9b2f4e474cute1_E


//--------------------- .nv.constant0._ZN7cutlass6KernelINS_4gemm6kernel13SymmUniversalINS1_11threadblock13MmaMultistageINS1_9GemmShapeILi32ELi32ELi16EEENS_9transform11threadblock44PredicatedTileAccessIteratorTriangularMatrixINS_11MatrixShapeILi32ELi16EEEdNS_6layout8RowMajorELi1ENS8_29PitchLinearWarpRakedThreadMapINS_16PitchLinearShapeILi16ELi32EEELi128ENSG_ILi16ELi2EEELi1EEELNS_8SideModeE1ELNS_8FillModeE0ELNS_8DiagTypeE3ENS_5ArrayIdLi1ELb1EEEEENS9_25RegularTileAccessIteratorISC_dNSD_40RowMajorTensorOpMultiplicand64bCrosswiseELi1ESJ_Li8EEELNS_4arch14CacheOperation4KindE0ENSA_INSB_ILi16ELi32EEEdSE_Li0ENS8_31PitchLinearWarpStripedThreadMapINSG_ILi32ELi16EEELi128ESI_Li1EEELSK_1ELSL_2ELSM_0ESO_EENSQ_ISW_dNSD_40RowMajorTensorOpMultiplicandCongruous64bELi0ESZ_Li8EEELSV_0EdSE_NS4_9MmaPolicyINS1_4warp11MmaTensorOpINS6_ILi16ELi16ELi16EEEdSR_dS11_dSE_NS14_17MmaTensorOpPolicyINST_3MmaINS6_ILi8ELi8ELi4EEELi32EdSE_dNSD_11ColumnMajorEdSE_NST_13OpMultiplyAddEEENSB_ILi1ELi1EEEEELi1ELb0EbEENSB_ILi0ELi0EEES1G_Li1EEELi4ELNS1_23SharedMemoryClearOptionE1EbEENS5_IS7_SP_SS_LSV_0ENSA_ISW_dS1A_Li0ESJ_LSK_1ELSL_1ELSM_2ESO_EENSQ_ISW_dNSD_43ColumnMajorTensorOpMultiplicand64bCrosswiseELi0ESJ_Li8EEELSV_0EdSE_NS13_INS15_IS16_dSR_dS1L_dSE_S1E_Li1ELb0EbEES1G_S1G_Li1EEELi4ELS1I_1EbEENS_8epilogue11threadblock8EpilogueIS7_S1F_Li1ENS1R_22PredicatedTileIteratorINS1R_26OutputTileOptimalThreadMapINS1R_15OutputTileShapeILi32ELi8ELi2ELi1ELi1EEENS1V_ILi1ELi2ELi1ELi1ELi2EEELi128ELi1ELi64EEEdLb0ENSD_9NoPermuteELb1EEENS1Q_4warp24FragmentIteratorTensorOpIS16_S19_dNSN_IdLi2ELb1EEESE_EENS21_20TileIteratorTensorOpIS16_S19_dSE_EENS1R_18SharedLoadIteratorINS1Y_18CompactedThreadMapEdLi8EEENS1Q_6thread17LinearCombinationIdLi1EddLNS2A_9ScaleType4KindE0ELNS_15FloatRoundStyleE2EdEENSB_ILi0ELi4EEELi1ELi1EEENS4_30GemmIdentityThreadblockSwizzleILi1EEELSK_1ELSL_2EEEEEvNT_6ParamsE --------------------------
	.section	.nv.constant0._ZN7cutlass6KernelINS_4gemm6kernel13SymmUniversalINS1_11threadblock13MmaMultistageINS1_9GemmShapeILi32ELi32ELi16EEENS_9transform11threadblock44PredicatedTileAccessIteratorTriangularMatrixINS_11MatrixShapeILi32ELi16EEEdNS_6layout8RowMajorELi1ENS8_29PitchLinearWarpRakedThreadMapINS_16PitchLinearShapeILi16ELi32EEELi128ENSG_ILi16ELi2EEELi1EEELNS_8SideModeE1ELNS_8FillModeE0ELNS_8DiagTypeE3ENS_5ArrayIdLi1ELb1EEEEENS9_25RegularTileAccessIteratorISC_dNSD_40RowMajorTensorOpMultiplicand64bCrosswiseELi1ESJ_Li8EEELNS_4arch14CacheOperation4KindE0ENSA_INSB_ILi16ELi32EEEdSE_Li0ENS8_31PitchLinearWarpStripedThreadMapINSG_ILi32ELi16EEELi128ESI_Li1EEELSK_1ELSL_2ELSM_0ESO_EENSQ_ISW_dNSD_40RowMajorTensorOpMultiplicandCongruous64bELi0ESZ_Li8EEELSV_0EdSE_NS4_9MmaPolicyINS1_4warp11MmaTensorOpINS6_ILi16ELi16ELi16EEEdSR_dS11_dSE_NS14_17MmaTensorOpPolicyINST_3MmaINS6_ILi8ELi8ELi4EEELi32EdSE_dNSD_11ColumnMajorEdSE_NST_13OpMultiplyAddEEENSB_ILi1ELi1EEEEELi1ELb0EbEENSB_ILi0ELi0EEES1G_Li1EEELi4ELNS1_23SharedMemoryClearOptionE1EbEENS5_IS7_SP_SS_LSV_0ENSA_ISW_dS1A_Li0ESJ_LSK_1ELSL_1ELSM_2ESO_EENSQ_ISW_dNSD_43ColumnMajorTensorOpMultiplicand64bCrosswiseELi0ESJ_Li8EEELSV_0EdSE_NS13_INS15_IS16_dSR_dS1L_dSE_S1E_Li1ELb0EbEES1G_S1G_Li1EEELi4ELS1I_1EbEENS_8epilogue11threadblock8EpilogueIS7_S1F_Li1ENS1R_22PredicatedTileIteratorINS1R_26OutputTileOptimalThreadMapINS1R_15OutputTileShapeILi32ELi8ELi2ELi1ELi1EEENS1V_ILi1ELi2ELi1ELi1ELi2EEELi128ELi1ELi64EEEdLb0ENSD_9NoPermuteELb1EEENS1Q_4warp24FragmentIteratorTensorOpIS16_S19_dNSN_IdLi2ELb1EEESE_EENS21_20TileIteratorTensorOpIS16_S19_dSE_EENS1R_18SharedLoadIteratorINS1Y_18CompactedThreadMapEdLi8EEENS1Q_6thread17LinearCombinationIdLi1EddLNS2A_9ScaleType4KindE0ELNS_15FloatRoundStyleE2EdEENSB_ILi0ELi4EEELi1ELi1EEENS4_30GemmIdentityThreadblockSwizzleILi1EEELSK_1ELSL_2EEEEEvNT_6ParamsE,"a",@progbits
	.sectionflags	@""
	.align	4
.nv.constant0._ZN7cutlass6KernelINS_4gemm6kernel13SymmUniversalINS1_11threadblock13MmaMultistageINS1_9GemmShapeILi32ELi32ELi16EEENS_9transform11threadblock44PredicatedTileAccessIteratorTriangularMatrixINS_11MatrixShapeILi32ELi16EEEdNS_6layout8RowMajorELi1ENS8_29PitchLinearWarpRakedThreadMapINS_16PitchLinearShapeILi16ELi32EEELi128ENSG_ILi16ELi2EEELi1EEELNS_8SideModeE1ELNS_8FillModeE0ELNS_8DiagTypeE3ENS_5ArrayIdLi1ELb1EEEEENS9_25RegularTileAccessIteratorISC_dNSD_40RowMajorTensorOpMultiplicand64bCrosswiseELi1ESJ_Li8EEELNS_4arch14CacheOperation4KindE0ENSA_INSB_ILi16ELi32EEEdSE_Li0ENS8_31PitchLinearWarpStripedThreadMapINSG_ILi32ELi16EEELi128ESI_Li1EEELSK_1ELSL_2ELSM_0ESO_EENSQ_ISW_dNSD_40RowMajorTensorOpMultiplicandCongruous64bELi0ESZ_Li8EEELSV_0EdSE_NS4_9MmaPolicyINS1_4warp11MmaTensorOpINS6_ILi16ELi16ELi16EEEdSR_dS11_dSE_NS14_17MmaTensorOpPolicyINST_3MmaINS6_ILi8ELi8ELi4EEELi32EdSE_dNSD_11ColumnMajorEdSE_NST_13OpMultiplyAddEEENSB_ILi1ELi1EEEEELi1ELb0EbEENSB_ILi0ELi0EEES1G_Li1EEELi4ELNS1_23SharedMemoryClearOptionE1EbEENS5_IS7_SP_SS_LSV_0ENSA_ISW_dS1A_Li0ESJ_LSK_1ELSL_1ELSM_2ESO_EENSQ_ISW_dNSD_43ColumnMajorTensorOpMultiplicand64bCrosswiseELi0ESJ_Li8EEELSV_0EdSE_NS13_INS15_IS16_dSR_dS1L_dSE_S1E_Li1ELb0EbEES1G_S1G_Li1EEELi4ELS1I_1EbEENS_8epilogue11threadblock8EpilogueIS7_S1F_Li1ENS1R_22PredicatedTileIteratorINS1R_26OutputTileOptimalThreadMapINS1R_15OutputTileShapeILi32ELi8ELi2ELi1ELi1EEENS1V_ILi1ELi2ELi1ELi1ELi2EEELi128ELi1ELi64EEEdLb0ENSD_9NoPermuteELb1EEENS1Q_4warp24FragmentIteratorTensorOpIS16_S19_dNSN_IdLi2ELb1EEESE_EENS21_20TileIteratorTensorOpIS16_S19_dSE_EENS1R_18SharedLoadIteratorINS1Y_18CompactedThreadMapEdLi8EEENS1Q_6thread17LinearCombinationIdLi1EddLNS2A_9ScaleType4KindE0ELNS_15FloatRoundStyleE2EdEENSB_ILi0ELi4EEELi1ELi1EEENS4_30GemmIdentityThreadblockSwizzleILi1EEELSK_1ELSL_2EEEEEvNT_6ParamsE:
	.zero		808


//--------------------- .nv.constant0._ZN7cutlass6KernelINS_4gemm6kernel13SymmUniversalINS1_11threadblock13MmaMultistageINS1_9GemmShapeILi128ELi64ELi16EEENS_9transform11threadblock44PredicatedTileAccessIteratorTriangularMatrixINS_11MatrixShapeILi128ELi16EEEfNS_6layout8RowMajorELi1ENS8_29PitchLinearWarpRakedThreadMapINS_16PitchLinearShapeILi16ELi128EEELi128ENSG_ILi4ELi8EEELi4EEELNS_8SideModeE1ELNS_8FillModeE0ELNS_8DiagTypeE3ENS_5ArrayIfLi4ELb1EEEEENS9_25RegularTileAccessIteratorISC_fNSD_37RowMajorTensorOpMultiplicandCrosswiseILi32ELi16EEELi0ESJ_Li16EEELNS_4arch14CacheOperation4KindE1ENSA_INSB_ILi16ELi64EEEfSE_Li0ENSF_INSG_ILi64ELi16EEELi128ENSG_ILi8ELi4EEELi4EEELSK_1ELSL_2ELSM_0ENSN_IfLi1ELb1EEEEENSQ_ISX_fNSD_37RowMajorTensorOpMultiplicandCongruousILi32ELi32EEELi0ES10_Li16EEELSW_0EfSE_NS4_9MmaPolicyINS1_4warp11MmaTensorOpINS6_ILi64ELi32ELi16EEEfSS_fS14_fSE_NS17_17MmaTensorOpPolicyINSU_3MmaINS6_ILi16ELi8ELi8EEELi32ENS_10tfloat32_tESE_S1D_NSD_11ColumnMajorEfSE_NSU_13OpMultiplyAddEEENSB_ILi1ELi1EEEEELi1ELb0EbEENSB_ILi0ELi0EEES1K_Li1EEELi3ELNS1_23SharedMemoryClearOptionE1EbEENS5_IS7_SP_ST_LSW_1ENSA_ISX_fS1E_Li0ENSF_INSG_ILi16ELi64EEELi128ESI_Li4EEELSK_1ELSL_1ELSM_2ES11_EENSQ_ISX_fNSD_40ColumnMajorTensorOpMultiplicandCrosswiseILi32ELi16EEELi1ES1P_Li16EEELSW_0EfSE_NS16_INS18_IS19_fSS_fS1S_fSE_S1I_Li1ELb0EbEES1K_S1K_Li1EEELi3ELS1M_1EbEENS_8epilogue11threadblock8EpilogueIS7_S1J_Li1ENS1Y_22PredicatedTileIteratorINS1Y_26OutputTileOptimalThreadMapINS1Y_15OutputTileShapeILi64ELi8ELi2ELi1ELi1EEENS22_ILi1ELi8ELi1ELi1ELi8EEELi128ELi4ELi32EEEfLb0ENSD_9NoPermuteELb0EEENS1X_4warp24FragmentIteratorTensorOpIS19_S1C_fSO_SE_EENS28_20TileIteratorTensorOpIS19_S1C_fSE_EENS1Y_18SharedLoadIteratorINS25_18CompactedThreadMapEfLi16EEENS1X_6thread17LinearCombinationIfLi4EffLNS2G_9ScaleType4KindE0ELNS_15FloatRoundStyleE2EfEENSB_ILi0ELi8EEELi2ELi1EEENS4_30GemmIdentityThreadblockSwizzleILi1EEELSK_1ELSL_2EEEEEvNT_6ParamsE --------------------------
	.section	.nv.constant0._ZN7cutlass6KernelINS_4gemm6kernel13SymmUniversalINS1_11threadblock13MmaMultistageINS1_9GemmShapeILi128ELi64ELi16EEENS_9transform11threadblock44PredicatedTileAccessIteratorTriangularMatrixINS_11MatrixShapeILi128ELi16EEEfNS_6layout8RowMajorELi1ENS8_29PitchLinearWarpRakedThreadMapINS_16PitchLinearShapeILi16ELi128EEELi128ENSG_ILi4ELi8EEELi4EEELNS_8SideModeE1ELNS_8FillModeE0ELNS_8DiagTypeE3ENS_5ArrayIfLi4ELb1EEEEENS9_25RegularTileAccessIteratorISC_fNSD_37RowMajorTensorOpMultiplicandCrosswiseILi32ELi16EEELi0ESJ_Li16EEELNS_4arch14CacheOperation4KindE1ENSA_INSB_ILi16ELi64EEEfSE_Li0ENSF_INSG_ILi64ELi16EEELi128ENSG_ILi8ELi4EEELi4EEELSK_1ELSL_2ELSM_0ENSN_IfLi1ELb1EEEEENSQ_ISX_fNSD_37RowMajorTensorOpMultiplicandCongruousILi32ELi32EEELi0ES10_Li16EEELSW_0EfSE_NS4_9MmaPolicyINS1_4warp11MmaTensorOpINS6_ILi64ELi32ELi16EEEfSS_fS14_fSE_NS17_17MmaTensorOpPolicyINSU_3MmaINS6_ILi16ELi8ELi8EEELi32ENS_10tfloat32_tESE_S1D_NSD_11ColumnMajorEfSE_NSU_13OpMultiplyAddEEENSB_ILi1ELi1EEEEELi1ELb0EbEENSB_ILi0ELi0EEES1K_Li1EEELi3ELNS1_23SharedMemoryClearOptionE1EbEENS5_IS7_SP_ST_LSW_1ENSA_ISX_fS1E_Li0ENSF_INSG_ILi16ELi64EEELi128ESI_Li4EEELSK_1ELSL_1ELSM_2ES11_EENSQ_ISX_fNSD_40ColumnMajorTensorOpMultiplicandCrosswiseILi32ELi16EEELi1ES1P_Li16EEELSW_0EfSE_NS16_INS18_IS19_fSS_fS1S_fSE_S1I_Li1ELb0EbEES1K_S1K_Li1EEELi3ELS1M_1EbEENS_8epilogue11threadblock8EpilogueIS7_S1J_Li1ENS1Y_22PredicatedTileIteratorINS1Y_26OutputTileOptimalThreadMapINS1Y_15OutputTileShapeILi64ELi8ELi2ELi1ELi1EEENS22_ILi1ELi8ELi1ELi1ELi8EEELi128ELi4ELi32EEEfLb0ENSD_9NoPermuteELb0EEENS1X_4warp24FragmentIteratorTensorOpIS19_S1C_fSO_SE_EENS28_20TileIteratorTensorOpIS19_S1C_fSE_EENS1Y_18SharedLoadIteratorINS25_18CompactedThreadMapEfLi16EEENS1X_6thread17LinearCombinationIfLi4EffLNS2G_9ScaleType4KindE0ELNS_15FloatRoundStyleE2EfEENSB_ILi0ELi8EEELi2ELi1EEENS4_30GemmIdentityThreadblockSwizzleILi1EEELSK_1ELSL_2EEEEEvNT_6ParamsE,"a",@progbits
	.sectionflags	@""
	.align	4
.nv.constant0._ZN7cutlass6KernelINS_4gemm6kernel13SymmUniversalINS1_11threadblock13MmaMultistageINS1_9GemmShapeILi128ELi64ELi16EEENS_9transform11threadblock44PredicatedTileAccessIteratorTriangularMatrixINS_11MatrixShapeILi128ELi16EEEfNS_6layout8RowMajorELi1ENS8_29PitchLinearWarpRakedThreadMapINS_16PitchLinearShapeILi16ELi128EEELi128ENSG_ILi4ELi8EEELi4EEELNS_8SideModeE1ELNS_8FillModeE0ELNS_8DiagTypeE3ENS_5ArrayIfLi4ELb1EEEEENS9_25RegularTileAccessIteratorISC_fNSD_37RowMajorTensorOpMultiplicandCrosswiseILi32ELi16EEELi0ESJ_Li16EEELNS_4arch14CacheOperation4KindE1ENSA_INSB_ILi16ELi64EEEfSE_Li0ENSF_INSG_ILi64ELi16EEELi128ENSG_ILi8ELi4EEELi4EEELSK_1ELSL_2ELSM_0ENSN_IfLi1ELb1EEEEENSQ_ISX_fNSD_37RowMajorTensorOpMultiplicandCongruousILi32ELi32EEELi0ES10_Li16EEELSW_0EfSE_NS4_9MmaPolicyINS1_4warp11MmaTensorOpINS6_ILi64ELi32ELi16EEEfSS_fS14_fSE_NS17_17MmaTensorOpPolicyINSU_3MmaINS6_ILi16ELi8ELi8EEELi32ENS_10tfloat32_tESE_S1D_NSD_11ColumnMajorEfSE_NSU_13OpMultiplyAddEEENSB_ILi1ELi1EEEEELi1ELb0EbEENSB_ILi0ELi0EEES1K_Li1EEELi3ELNS1_23SharedMemoryClearOptionE1EbEENS5_IS7_SP_ST_LSW_1ENSA_ISX_fS1E_Li0ENSF_INSG_ILi16ELi64EEELi128ESI_Li4EEELSK_1ELSL_1ELSM_2ES11_EENSQ_ISX_fNSD_40ColumnMajorTensorOpMultiplicandCrosswiseILi32ELi16EEELi1ES1P_Li16EEELSW_0EfSE_NS16_INS18_IS19_fSS_fS1S_fSE_S1I_Li1ELb0EbEES1K_S1K_Li1EEELi3ELS1M_1EbEENS_8epilogue11threadblock8EpilogueIS7_S1J_Li1ENS1Y_22PredicatedTileIteratorINS1Y_26OutputTileOptimalThreadMapINS1Y_15OutputTileShapeILi64ELi8ELi2ELi1ELi1EEENS22_ILi1ELi8ELi1ELi1ELi8EEELi128ELi4ELi32EEEfLb0ENSD_9NoPermuteELb0EEENS1X_4warp24FragmentIteratorTensorOpIS19_S1C_fSO_SE_EENS28_20TileIteratorTensorOpIS19_S1C_fSE_EENS1Y_18SharedLoadIteratorINS25_18CompactedThreadMapEfLi16EEENS1X_6thread17LinearCombinationIfLi4EffLNS2G_9ScaleType4KindE0ELNS_15FloatRoundStyleE2EfEENSB_ILi0ELi8EEELi2ELi1EEENS4_30GemmIdentityThreadblockSwizzleILi1EEELSK_1ELSL_2EEEEEvNT_6ParamsE:
	.zero		800


//--------------------- .nv.constant0._ZN7cutlass6KernelINS_4gemm6kernel13SymmUniversalINS1_11threadblock13MmaMultistageINS1_9GemmShapeILi128ELi64ELi16EEENS_9transform11threadblock44PredicatedTileAccessIteratorTriangularMatrixINS_11MatrixShapeILi128ELi16EEEfNS_6layout8RowMajorELi1ENS8_29PitchLinearWarpRakedThreadMapINS_16PitchLinearShapeILi16ELi128EEELi128ENSG_ILi4ELi8EEELi4EEELNS_8SideModeE1ELNS_8FillModeE0ELNS_8DiagTypeE3ENS_5ArrayIfLi4ELb1EEEEENS9_25RegularTileAccessIteratorISC_fNSD_37RowMajorTensorOpMultiplicandCrosswiseILi32ELi16EEELi0ESJ_Li16EEELNS_4arch14CacheOperation4KindE1ENSA_INSB_ILi16ELi64EEEfSE_Li0ENSF_INSG_ILi64ELi16EEELi128ENSG_ILi8ELi4EEELi4EEELSK_1ELSL_2ELSM_0ENSN_IfLi1ELb1EEEEENSQ_ISX_fNSD_37RowMajorTensorOpMultiplicandCongruousILi32ELi32EEELi0ES10_Li16EEELSW_0EfSE_NS4_9MmaPolicyINS1_4warp18MmaTensorOpFastF32INS6_ILi64ELi32ELi16EEEfSS_fS14_fSE_NS17_17MmaTensorOpPolicyINSU_3MmaINS6_ILi16ELi8ELi8EEELi32ENS_10tfloat32_tESE_S1D_NSD_11ColumnMajorEfSE_NSU_13OpMultiplyAddEEENSB_ILi1ELi1EEEEELi1ELb0EbEENSB_ILi0ELi0EEES1K_Li1EEELi3ELNS1_23SharedMemoryClearOptionE1EbEENS5_IS7_SP_ST_LSW_1ENSA_ISX_fS1E_Li0ENSF_INSG_ILi16ELi64EEELi128ESI_Li4EEELSK_1ELSL_1ELSM_2ES11_EENSQ_ISX_fNSD_40ColumnMajorTensorOpMultiplicandCrosswiseILi32ELi16EEELi1ES1P_Li16EEELSW_0EfSE_NS16_INS18_IS19_fSS_fS1S_fSE_S1I_Li1ELb0EbEES1K_S1K_Li1EEELi3ELS1M_1EbEENS_8epilogue11threadblock8EpilogueIS7_S1J_Li1ENS1Y_22PredicatedTileIteratorINS1Y_26OutputTileOptimalThreadMapINS1Y_15OutputTileShapeILi64ELi8ELi2ELi1ELi1EEENS22_ILi1ELi8ELi1ELi1ELi8EEELi128ELi4ELi32EEEfLb0ENSD_9NoPermuteELb0EEENS1X_4warp24FragmentIteratorTensorOpIS19_S1C_fSO_SE_EENS28_20TileIteratorTensorOpIS19_S1C_fSE_EENS1Y_18SharedLoadIteratorINS25_18CompactedThreadMapEfLi16EEENS1X_6thread17LinearCombinationIfLi4EffLNS2G_9ScaleType4KindE0ELNS_15FloatRoundStyleE2EfEENSB_ILi0ELi8EEELi2ELi1EEENS4_30GemmIdentityThreadblockSwizzleILi1EEELSK_1ELSL_2EEEEEvNT_6ParamsE --------------------------
	.section	.nv.constant0._ZN7cutlass6KernelINS_4gemm6kernel13SymmUniversalINS1_11threadblock13MmaMultistageINS1_9GemmShapeILi128ELi64ELi16EEENS_9transform11threadblock44PredicatedTileAccessIteratorTriangularMatrixINS_11MatrixShapeILi128ELi16EEEfNS_6layout8RowMajorELi1ENS8_29PitchLinearWarpRakedThreadMapINS_16PitchLinearShapeILi16ELi128EEELi128ENSG_ILi4ELi8EEELi4EEELNS_8SideModeE1ELNS_8FillModeE0ELNS_8DiagTypeE3ENS_5ArrayIfLi4ELb1EEEEENS9_25RegularTileAccessIteratorISC_fNSD_37RowMajorTensorOpMultiplicandCrosswiseILi32ELi16EEELi0ESJ_Li16EEELNS_4arch14CacheOperation4KindE1ENSA_INSB_ILi16ELi64EEEfSE_Li0ENSF_INSG_ILi64ELi16EEELi128ENSG_ILi8ELi4EEELi4EEELSK_1ELSL_2ELSM_0ENSN_IfLi1ELb1EEEEENSQ_ISX_fNSD_37RowMajorTensorOpMultiplicandCongruousILi32ELi32EEELi0ES10_Li16EEELSW_0EfSE_NS4_9MmaPolicyINS1_4warp18MmaTensorOpFastF32INS6_ILi64ELi32ELi16EEEfSS_fS14_fSE_NS17_17MmaTensorOpPolicyINSU_3MmaINS6_ILi16ELi8ELi8EEELi32ENS_10tfloat32_tESE_S1D_NSD_11ColumnMajorEfSE_NSU_13OpMultiplyAddEEENSB_ILi1ELi1EEEEELi1ELb0EbEENSB_ILi0ELi0EEES1K_Li1EEELi3ELNS1_23SharedMemoryClearOptionE1EbEENS5_IS7_SP_ST_LSW_1ENSA_ISX_fS1E_Li0ENSF_INSG_ILi16ELi64EEELi128ESI_Li4EEELSK_1ELSL_1ELSM_2ES11_EENSQ_ISX_fNSD_40ColumnMajorTensorOpMultiplicandCrosswiseILi32ELi16EEELi1ES1P_Li16EEELSW_0EfSE_NS16_INS18_IS19_fSS_fS1S_fSE_S1I_Li1ELb0EbEES1K_S1K_Li1EEELi3ELS1M_1EbEENS_8epilogue11threadblock8EpilogueIS7_S1J_Li1ENS1Y_22PredicatedTileIteratorINS1Y_26OutputTileOptimalThreadMapINS1Y_15OutputTileShapeILi64ELi8ELi2ELi1ELi1EEENS22_ILi1ELi8ELi1ELi1ELi8EEELi128ELi4ELi32EEEfLb0ENSD_9NoPermuteELb0EEENS1X_4warp24FragmentIteratorTensorOpIS19_S1C_fSO_SE_EENS28_20TileIteratorTensorOpIS19_S1C_fSE_EENS1Y_18SharedLoadIteratorINS25_18CompactedThreadMapEfLi16EEENS1X_6thread17LinearCombinationIfLi4EffLNS2G_9ScaleType4KindE0ELNS_15FloatRoundStyleE2EfEENSB_ILi0ELi8EEELi2ELi1EEENS4_30GemmIdentityThreadblockSwizzleILi1EEELSK_1ELSL_2EEEEEvNT_6ParamsE,"a",@progbits
	.sectionflags	@""
	.align	4
.nv.constant0._ZN7cutlass6KernelINS_4gemm6kernel13SymmUniversalINS1_11threadblock13MmaMultistageINS1_9GemmShapeILi128ELi64ELi16EEENS_9transform11threadblock44PredicatedTileAccessIteratorTriangularMatrixINS_11MatrixShapeILi128ELi16EEEfNS_6layout8RowMajorELi1ENS8_29PitchLinearWarpRakedThreadMapINS_16PitchLinearShapeILi16ELi128EEELi128ENSG_ILi4ELi8EEELi4EEELNS_8SideModeE1ELNS_8FillModeE0ELNS_8DiagTypeE3ENS_5ArrayIfLi4ELb1EEEEENS9_25RegularTileAccessIteratorISC_fNSD_37RowMajorTensorOpMultiplicandCrosswiseILi32ELi16EEELi0ESJ_Li16EEELNS_4arch14CacheOperation4KindE1ENSA_INSB_ILi16ELi64EEEfSE_Li0ENSF_INSG_ILi64ELi16EEELi128ENSG_ILi8ELi4EEELi4EEELSK_1ELSL_2ELSM_0ENSN_IfLi1ELb1EEEEENSQ_ISX_fNSD_37RowMajorTensorOpMultiplicandCongruousILi32ELi32EEELi0ES10_Li16EEELSW_0EfSE_NS4_9MmaPolicyINS1_4warp18MmaTensorOpFastF32INS6_ILi64ELi32ELi16EEEfSS_fS14_fSE_NS17_17MmaTensorOpPolicyINSU_3MmaINS6_ILi16ELi8ELi8EEELi32ENS_10tfloat32_tESE_S1D_NSD_11ColumnMajorEfSE_NSU_13OpMultiplyAddEEENSB_ILi1ELi1EEEEELi1ELb0EbEENSB_ILi0ELi0EEES1K_Li1EEELi3ELNS1_23SharedMemoryClearOptionE1EbEENS5_IS7_SP_ST_LSW_1ENSA_ISX_fS1E_Li0ENSF_INSG_ILi16ELi64EEELi128ESI_Li4EEELSK_1ELSL_1ELSM_2ES11_EENSQ_ISX_fNSD_40ColumnMajorTensorOpMultiplicandCrosswiseILi32ELi16EEELi1ES1P_Li16EEELSW_0EfSE_NS16_INS18_IS19_fSS_fS1S_fSE_S1I_Li1ELb0EbEES1K_S1K_Li1EEELi3ELS1M_1EbEENS_8epilogue11threadblock8EpilogueIS7_S1J_Li1ENS1Y_22PredicatedTileIteratorINS1Y_26OutputTileOptimalThreadMapINS1Y_15OutputTileShapeILi64ELi8ELi2ELi1ELi1EEENS22_ILi1ELi8ELi1ELi1ELi8EEELi128ELi4ELi32EEEfLb0ENSD_9NoPermuteELb0EEENS1X_4warp24FragmentIteratorTensorOpIS19_S1C_fSO_SE_EENS28_20TileIteratorTensorOpIS19_S1C_fSE_EENS1Y_18SharedLoadIteratorINS25_18CompactedThreadMapEfLi16EEENS1X_6thread17LinearCombinationIfLi4EffLNS2G_9ScaleType4KindE0ELNS_15FloatRoundStyleE2EfEENSB_ILi0ELi8EEELi2ELi1EEENS4_30GemmIdentityThreadblockSwizzleILi1EEELSK_1ELSL_2EEEEEvNT_6ParamsE:
	.zero		800


//--------------------- .text._ZN7cutlass6KernelINS_4gemm6kernel13SymmUniversalINS1_11threadblock13MmaMultistageINS1_9GemmShapeILi32ELi32ELi16EEENS_9transform11threadblock44PredicatedTileAccessIteratorTriangularMatrixINS_11MatrixShapeILi32ELi16EEEdNS_6layout8RowMajorELi1ENS8_29PitchLinearWarpRakedThreadMapINS_16PitchLinearShapeILi16ELi32EEELi128ENSG_ILi16ELi2EEELi1EEELNS_8SideModeE1ELNS_8FillModeE0ELNS_8DiagTypeE3ENS_5ArrayIdLi1ELb1EEEEENS9_25RegularTileAccessIteratorISC_dNSD_40RowMajorTensorOpMultiplicand64bCrosswiseELi1ESJ_Li8EEELNS_4arch14CacheOperation4KindE0ENSA_INSB_ILi16ELi32EEEdSE_Li0ENS8_31PitchLinearWarpStripedThreadMapINSG_ILi32ELi16EEELi128ESI_Li1EEELSK_1ELSL_2ELSM_0ESO_EENSQ_ISW_dNSD_40RowMajorTensorOpMultiplicandCongruous64bELi0ESZ_Li8EEELSV_0EdSE_NS4_9MmaPolicyINS1_4warp11MmaTensorOpINS6_ILi16ELi16ELi16EEEdSR_dS11_dSE_NS14_17MmaTensorOpPolicyINST_3MmaINS6_ILi8ELi8ELi4EEELi32EdSE_dNSD_11ColumnMajorEdSE_NST_13OpMultiplyAddEEENSB_ILi1ELi1EEEEELi1ELb0EbEENSB_ILi0ELi0EEES1G_Li1EEELi4ELNS1_23SharedMemoryClearOptionE1EbEENS5_IS7_SP_SS_LSV_0ENSA_ISW_dS1A_Li0ESJ_LSK_1ELSL_1ELSM_2ESO_EENSQ_ISW_dNSD_43ColumnMajorTensorOpMultiplicand64bCrosswiseELi0ESJ_Li8EEELSV_0EdSE_NS13_INS15_IS16_dSR_dS1L_dSE_S1E_Li1ELb0EbEES1G_S1G_Li1EEELi4ELS1I_1EbEENS_8epilogue11threadblock8EpilogueIS7_S1F_Li1ENS1R_22PredicatedTileIteratorINS1R_26OutputTileOptimalThreadMapINS1R_15OutputTileShapeILi32ELi8ELi2ELi1ELi1EEENS1V_ILi1ELi2ELi1ELi1ELi2EEELi128ELi1ELi64EEEdLb0ENSD_9NoPermuteELb1EEENS1Q_4warp24FragmentIteratorTensorOpIS16_S19_dNSN_IdLi2ELb1EEESE_EENS21_20TileIteratorTensorOpIS16_S19_dSE_EENS1R_18SharedLoadIteratorINS1Y_18CompactedThreadMapEdLi8EEENS1Q_6thread17LinearCombinationIdLi1EddLNS2A_9ScaleType4KindE0ELNS_15FloatRoundStyleE2EdEENSB_ILi0ELi4EEELi1ELi1EEENS4_30GemmIdentityThreadblockSwizzleILi1EEELSK_1ELSL_2EEEEEvNT_6ParamsE --------------------------
	.section	.text._ZN7cutlass6KernelINS_4gemm6kernel13SymmUniversalINS1_11threadblock13MmaMultistageINS1_9GemmShapeILi32ELi32ELi16EEENS_9transform11threadblock44PredicatedTileAccessIteratorTriangularMatrixINS_11MatrixShapeILi32ELi16EEEdNS_6layout8RowMajorELi1ENS8_29PitchLinearWarpRakedThreadMapINS_16PitchLinearShapeILi16ELi32EEELi128ENSG_ILi16ELi2EEELi1EEELNS_8SideModeE1ELNS_8FillModeE0ELNS_8DiagTypeE3ENS_5ArrayIdLi1ELb1EEEEENS9_25RegularTileAccessIteratorISC_dNSD_40RowMajorTensorOpMultiplicand64bCrosswiseELi1ESJ_Li8EEELNS_4arch14CacheOperation4KindE0ENSA_INSB_ILi16ELi32EEEdSE_Li0ENS8_31PitchLinearWarpStripedThreadMapINSG_ILi32ELi16EEELi128ESI_Li1EEELSK_1ELSL_2ELSM_0ESO_EENSQ_ISW_dNSD_40RowMajorTensorOpMultiplicandCongruous64bELi0ESZ_Li8EEELSV_0EdSE_NS4_9MmaPolicyINS1_4warp11MmaTensorOpINS6_ILi16ELi16ELi16EEEdSR_dS11_dSE_NS14_17MmaTensorOpPolicyINST_3MmaINS6_ILi8ELi8ELi4EEELi32EdSE_dNSD_11ColumnMajorEdSE_NST_13OpMultiplyAddEEENSB_ILi1ELi1EEEEELi1ELb0EbEENSB_ILi0ELi0EEES1G_Li1EEELi4ELNS1_23SharedMemoryClearOptionE1EbEENS5_IS7_SP_SS_LSV_0ENSA_ISW_dS1A_Li0ESJ_LSK_1ELSL_1ELSM_2ESO_EENSQ_ISW_dNSD_43ColumnMajorTensorOpMultiplicand64bCrosswiseELi0ESJ_Li8EEELSV_0EdSE_NS13_INS15_IS16_dSR_dS1L_dSE_S1E_Li1ELb0EbEES1G_S1G_Li1EEELi4ELS1I_1EbEENS_8epilogue11threadblock8EpilogueIS7_S1F_Li1ENS1R_22PredicatedTileIteratorINS1R_26OutputTileOptimalThreadMapINS1R_15OutputTileShapeILi32ELi8ELi2ELi1ELi1EEENS1V_ILi1ELi2ELi1ELi1ELi2EEELi128ELi1ELi64EEEdLb0ENSD_9NoPermuteELb1EEENS1Q_4warp24FragmentIteratorTensorOpIS16_S19_dNSN_IdLi2ELb1EEESE_EENS21_20TileIteratorTensorOpIS16_S19_dSE_EENS1R_18SharedLoadIteratorINS1Y_18CompactedThreadMapEdLi8EEENS1Q_6thread17LinearCombinationIdLi1EddLNS2A_9ScaleType4KindE0ELNS_15FloatRoundStyleE2EdEENSB_ILi0ELi4EEELi1ELi1EEENS4_30GemmIdentityThreadblockSwizzleILi1EEELSK_1ELSL_2EEEEEvNT_6ParamsE,"ax",@progbits
	.sectioninfo	@"SHI_REGISTERS=86"
	.align	128
.text._ZN7cutlass6KernelINS_4gemm6kernel13SymmUniversalINS1_11threadblock13MmaMultistageINS1_9GemmShapeILi32ELi32ELi16EEENS_9transform11threadblock44PredicatedTileAccessIteratorTriangularMatrixINS_11MatrixShapeILi32ELi16EEEdNS_6layout8RowMajorELi1ENS8_29PitchLinearWarpRakedThreadMapINS_16PitchLinearShapeILi16ELi32EEELi128ENSG_ILi16ELi2EEELi1EEELNS_8SideModeE1ELNS_8FillModeE0ELNS_8DiagTypeE3ENS_5ArrayIdLi1ELb1EEEEENS9_25RegularTileAccessIteratorISC_dNSD_40RowMajorTensorOpMultiplicand64bCrosswiseELi1ESJ_Li8EEELNS_4arch14CacheOperation4KindE0ENSA_INSB_ILi16ELi32EEEdSE_Li0ENS8_31PitchLinearWarpStripedThreadMapINSG_ILi32ELi16EEELi128ESI_Li1EEELSK_1ELSL_2ELSM_0ESO_EENSQ_ISW_dNSD_40RowMajorTensorOpMultiplicandCongruous64bELi0ESZ_Li8EEELSV_0EdSE_NS4_9MmaPolicyINS1_4warp11MmaTensorOpINS6_ILi16ELi16ELi16EEEdSR_dS11_dSE_NS14_17MmaTensorOpPolicyINST_3MmaINS6_ILi8ELi8ELi4EEELi32EdSE_dNSD_11ColumnMajorEdSE_NST_13OpMultiplyAddEEENSB_ILi1ELi1EEEEELi1ELb0EbEENSB_ILi0ELi0EEES1G_Li1EEELi4ELNS1_23SharedMemoryClearOptionE1EbEENS5_IS7_SP_SS_LSV_0ENSA_ISW_dS1A_Li0ESJ_LSK_1ELSL_1ELSM_2ESO_EENSQ_ISW_dNSD_43ColumnMajorTensorOpMultiplicand64bCrosswiseELi0ESJ_Li8EEELSV_0EdSE_NS13_INS15_IS16_dSR_dS1L_dSE_S1E_Li1ELb0EbEES1G_S1G_Li1EEELi4ELS1I_1EbEENS_8epilogue11threadblock8EpilogueIS7_S1F_Li1ENS1R_22PredicatedTileIteratorINS1R_26OutputTileOptimalThreadMapINS1R_15OutputTileShapeILi32ELi8ELi2ELi1ELi1EEENS1V_ILi1ELi2ELi1ELi1ELi2EEELi128ELi1ELi64EEEdLb0ENSD_9NoPermuteELb1EEENS1Q_4warp24FragmentIteratorTensorOpIS16_S19_dNSN_IdLi2ELb1EEESE_EENS21_20TileIteratorTensorOpIS16_S19_dSE_EENS1R_18SharedLoadIteratorINS1Y_18CompactedThreadMapEdLi8EEENS1Q_6thread17LinearCombinationIdLi1EddLNS2A_9ScaleType4KindE0ELNS_15FloatRoundStyleE2EdEENSB_ILi0ELi4EEELi1ELi1EEENS4_30GemmIdentityThreadblockSwizzleILi1EEELSK_1ELSL_2EEEEEvNT_6ParamsE:
        .type           _ZN7cutlass6KernelINS_4gemm6kernel13SymmUniversalINS1_11threadblock13MmaMultistageINS1_9GemmShapeILi32ELi32ELi16EEENS_9transform11threadblock44PredicatedTileAccessIteratorTriangularMatrixINS_11MatrixShapeILi32ELi16EEEdNS_6layout8RowMajorELi1ENS8_29PitchLinearWarpRakedThreadMapINS_16PitchLinearShapeILi16ELi32EEELi128ENSG_ILi16ELi2EEELi1EEELNS_8SideModeE1ELNS_8FillModeE0ELNS_8DiagTypeE3ENS_5ArrayIdLi1ELb1EEEEENS9_25RegularTileAccessIteratorISC_dNSD_40RowMajorTensorOpMultiplicand64bCrosswiseELi1ESJ_Li8EEELNS_4arch14CacheOperation4KindE0ENSA_INSB_ILi16ELi32EEEdSE_Li0ENS8_31PitchLinearWarpStripedThreadMapINSG_ILi32ELi16EEELi128ESI_Li1EEELSK_1ELSL_2ELSM_0ESO_EENSQ_ISW_dNSD_40RowMajorTensorOpMultiplicandCongruous64bELi0ESZ_Li8EEELSV_0EdSE_NS4_9MmaPolicyINS1_4warp11MmaTensorOpINS6_ILi16ELi16ELi16EEEdSR_dS11_dSE_NS14_17MmaTensorOpPolicyINST_3MmaINS6_ILi8ELi8ELi4EEELi32EdSE_dNSD_11ColumnMajorEdSE_NST_13OpMultiplyAddEEENSB_ILi1ELi1EEEEELi1ELb0EbEENSB_ILi0ELi0EEES1G_Li1EEELi4ELNS1_23SharedMemoryClearOptionE1EbEENS5_IS7_SP_SS_LSV_0ENSA_ISW_dS1A_Li0ESJ_LSK_1ELSL_1ELSM_2ESO_EENSQ_ISW_dNSD_43ColumnMajorTensorOpMultiplicand64bCrosswiseELi0ESJ_Li8EEELSV_0EdSE_NS13_INS15_IS16_dSR_dS1L_dSE_S1E_Li1ELb0EbEES1G_S1G_Li1EEELi4ELS1I_1EbEENS_8epilogue11threadblock8EpilogueIS7_S1F_Li1ENS1R_22PredicatedTileIteratorINS1R_26OutputTileOptimalThreadMapINS1R_15OutputTileShapeILi32ELi8ELi2ELi1ELi1EEENS1V_ILi1ELi2ELi1ELi1ELi2EEELi128ELi1ELi64EEEdLb0ENSD_9NoPermuteELb1EEENS1Q_4warp24FragmentIteratorTensorOpIS16_S19_dNSN_IdLi2ELb1EEESE_EENS21_20TileIteratorTensorOpIS16_S19_dSE_EENS1R_18SharedLoadIteratorINS1Y_18CompactedThreadMapEdLi8EEENS1Q_6thread17LinearCombinationIdLi1EddLNS2A_9ScaleType4KindE0ELNS_15FloatRoundStyleE2EdEENSB_ILi0ELi4EEELi1ELi1EEENS4_30GemmIdentityThreadblockSwizzleILi1EEELSK_1ELSL_2EEEEEvNT_6ParamsE,@function
        .size           _ZN7cutlass6KernelINS_4gemm6kernel13SymmUniversalINS1_11threadblock13MmaMultistageINS1_9GemmShapeILi32ELi32ELi16EEENS_9transform11threadblock44PredicatedTileAccessIteratorTriangularMatrixINS_11MatrixShapeILi32ELi16EEEdNS_6layout8RowMajorELi1ENS8_29PitchLinearWarpRakedThreadMapINS_16PitchLinearShapeILi16ELi32EEELi128ENSG_ILi16ELi2EEELi1EEELNS_8SideModeE1ELNS_8FillModeE0ELNS_8DiagTypeE3ENS_5ArrayIdLi1ELb1EEEEENS9_25RegularTileAccessIteratorISC_dNSD_40RowMajorTensorOpMultiplicand64bCrosswiseELi1ESJ_Li8EEELNS_4arch14CacheOperation4KindE0ENSA_INSB_ILi16ELi32EEEdSE_Li0ENS8_31PitchLinearWarpStripedThreadMapINSG_ILi32ELi16EEELi128ESI_Li1EEELSK_1ELSL_2ELSM_0ESO_EENSQ_ISW_dNSD_40RowMajorTensorOpMultiplicandCongruous64bELi0ESZ_Li8EEELSV_0EdSE_NS4_9MmaPolicyINS1_4warp11MmaTensorOpINS6_ILi16ELi16ELi16EEEdSR_dS11_dSE_NS14_17MmaTensorOpPolicyINST_3MmaINS6_ILi8ELi8ELi4EEELi32EdSE_dNSD_11ColumnMajorEdSE_NST_13OpMultiplyAddEEENSB_ILi1ELi1EEEEELi1ELb0EbEENSB_ILi0ELi0EEES1G_Li1EEELi4ELNS1_23SharedMemoryClearOptionE1EbEENS5_IS7_SP_SS_LSV_0ENSA_ISW_dS1A_Li0ESJ_LSK_1ELSL_1ELSM_2ESO_EENSQ_ISW_dNSD_43ColumnMajorTensorOpMultiplicand64bCrosswiseELi0ESJ_Li8EEELSV_0EdSE_NS13_INS15_IS16_dSR_dS1L_dSE_S1E_Li1ELb0EbEES1G_S1G_Li1EEELi4ELS1I_1EbEENS_8epilogue11threadblock8EpilogueIS7_S1F_Li1ENS1R_22PredicatedTileIteratorINS1R_26OutputTileOptimalThreadMapINS1R_15OutputTileShapeILi32ELi8ELi2ELi1ELi1EEENS1V_ILi1ELi2ELi1ELi1ELi2EEELi128ELi1ELi64EEEdLb0ENSD_9NoPermuteELb1EEENS1Q_4warp24FragmentIteratorTensorOpIS16_S19_dNSN_IdLi2ELb1EEESE_EENS21_20TileIteratorTensorOpIS16_S19_dSE_EENS1R_18SharedLoadIteratorINS1Y_18CompactedThreadMapEdLi8EEENS1Q_6thread17LinearCombinationIdLi1EddLNS2A_9ScaleType4KindE0ELNS_15FloatRoundStyleE2EdEENSB_ILi0ELi4EEELi1ELi1EEENS4_30GemmIdentityThreadblockSwizzleILi1EEELSK_1ELSL_2EEEEEvNT_6ParamsE,(.L_x_74 - _ZN7cutlass6KernelINS_4gemm6kernel13SymmUniversalINS1_11threadblock13MmaMultistageINS1_9GemmShapeILi32ELi32ELi16EEENS_9transform11threadblock44PredicatedTileAccessIteratorTriangularMatrixINS_11MatrixShapeILi32ELi16EEEdNS_6layout8RowMajorELi1ENS8_29PitchLinearWarpRakedThreadMapINS_16PitchLinearShapeILi16ELi32EEELi128ENSG_ILi16ELi2EEELi1EEELNS_8SideModeE1ELNS_8FillModeE0ELNS_8DiagTypeE3ENS_5ArrayIdLi1ELb1EEEEENS9_25RegularTileAccessIteratorISC_dNSD_40RowMajorTensorOpMultiplicand64bCrosswiseELi1ESJ_Li8EEELNS_4arch14CacheOperation4KindE0ENSA_INSB_ILi16ELi32EEEdSE_Li0ENS8_31PitchLinearWarpStripedThreadMapINSG_ILi32ELi16EEELi128ESI_Li1EEELSK_1ELSL_2ELSM_0ESO_EENSQ_ISW_dNSD_40RowMajorTensorOpMultiplicandCongruous64bELi0ESZ_Li8EEELSV_0EdSE_NS4_9MmaPolicyINS1_4warp11MmaTensorOpINS6_ILi16ELi16ELi16EEEdSR_dS11_dSE_NS14_17MmaTensorOpPolicyINST_3MmaINS6_ILi8ELi8ELi4EEELi32EdSE_dNSD_11ColumnMajorEdSE_NST_13OpMultiplyAddEEENSB_ILi1ELi1EEEEELi1ELb0EbEENSB_ILi0ELi0EEES1G_Li1EEELi4ELNS1_23SharedMemoryClearOptionE1EbEENS5_IS7_SP_SS_LSV_0ENSA_ISW_dS1A_Li0ESJ_LSK_1ELSL_1ELSM_2ESO_EENSQ_ISW_dNSD_43ColumnMajorTensorOpMultiplicand64bCrosswiseELi0ESJ_Li8EEELSV_0EdSE_NS13_INS15_IS16_dSR_dS1L_dSE_S1E_Li1ELb0EbEES1G_S1G_Li1EEELi4ELS1I_1EbEENS_8epilogue11threadblock8EpilogueIS7_S1F_Li1ENS1R_22PredicatedTileIteratorINS1R_26OutputTileOptimalThreadMapINS1R_15OutputTileShapeILi32ELi8ELi2ELi1ELi1EEENS1V_ILi1ELi2ELi1ELi1ELi2EEELi128ELi1ELi64EEEdLb0ENSD_9NoPermuteELb1EEENS1Q_4warp24FragmentIteratorTensorOpIS16_S19_dNSN_IdLi2ELb1EEESE_EENS21_20TileIteratorTensorOpIS16_S19_dSE_EENS1R_18SharedLoadIteratorINS1Y_18CompactedThreadMapEdLi8EEENS1Q_6thread17LinearCombinationIdLi1EddLNS2A_9ScaleType4KindE0ELNS_15FloatRoundStyleE2EdEENSB_ILi0ELi4EEELi1ELi1EEENS4_30GemmIdentityThreadblockSwizzleILi1EEELSK_1ELSL_2EEEEEvNT_6ParamsE)
        .other          _ZN7cutlass6KernelINS_4gemm6kernel13SymmUniversalINS1_11threadblock13MmaMultistageINS1_9GemmShapeILi32ELi32ELi16EEENS_9transform11threadblock44PredicatedTileAccessIteratorTriangularMatrixINS_11MatrixShapeILi32ELi16EEEdNS_6layout8RowMajorELi1ENS8_29PitchLinearWarpRakedThreadMapINS_16PitchLinearShapeILi16ELi32EEELi128ENSG_ILi16ELi2EEELi1EEELNS_8SideModeE1ELNS_8FillModeE0ELNS_8DiagTypeE3ENS_5ArrayIdLi1ELb1EEEEENS9_25RegularTileAccessIteratorISC_dNSD_40RowMajorTensorOpMultiplicand64bCrosswiseELi1ESJ_Li8EEELNS_4arch14CacheOperation4KindE0ENSA_INSB_ILi16ELi32EEEdSE_Li0ENS8_31PitchLinearWarpStripedThreadMapINSG_ILi32ELi16EEELi128ESI_Li1EEELSK_1ELSL_2ELSM_0ESO_EENSQ_ISW_dNSD_40RowMajorTensorOpMultiplicandCongruous64bELi0ESZ_Li8EEELSV_0EdSE_NS4_9MmaPolicyINS1_4warp11MmaTensorOpINS6_ILi16ELi16ELi16EEEdSR_dS11_dSE_NS14_17MmaTensorOpPolicyINST_3MmaINS6_ILi8ELi8ELi4EEELi32EdSE_dNSD_11ColumnMajorEdSE_NST_13OpMultiplyAddEEENSB_ILi1ELi1EEEEELi1ELb0EbEENSB_ILi0ELi0EEES1G_Li1EEELi4ELNS1_23SharedMemoryClearOptionE1EbEENS5_IS7_SP_SS_LSV_0ENSA_ISW_dS1A_Li0ESJ_LSK_1ELSL_1ELSM_2ESO_EENSQ_ISW_dNSD_43ColumnMajorTensorOpMultiplicand64bCrosswiseELi0ESJ_Li8EEELSV_0EdSE_NS13_INS15_IS16_dSR_dS1L_dSE_S1E_Li1ELb0EbEES1G_S1G_Li1EEELi4ELS1I_1EbEENS_8epilogue11threadblock8EpilogueIS7_S1F_Li1ENS1R_22PredicatedTileIteratorINS1R_26OutputTileOptimalThreadMapINS1R_15OutputTileShapeILi32ELi8ELi2ELi1ELi1EEENS1V_ILi1ELi2ELi1ELi1ELi2EEELi128ELi1ELi64EEEdLb0ENSD_9NoPermuteELb1EEENS1Q_4warp24FragmentIteratorTensorOpIS16_S19_dNSN_IdLi2ELb1EEESE_EENS21_20TileIteratorTensorOpIS16_S19_dSE_EENS1R_18SharedLoadIteratorINS1Y_18CompactedThreadMapEdLi8EEENS1Q_6thread17LinearCombinationIdLi1EddLNS2A_9ScaleType4KindE0ELNS_15FloatRoundStyleE2EdEENSB_ILi0ELi4EEELi1ELi1EEENS4_30GemmIdentityThreadblockSwizzleILi1EEELSK_1ELSL_2EEEEEvNT_6ParamsE,@"STO_CUDA_ENTRY STV_DEFAULT"
_ZN7cutlass6KernelINS_4gemm6kernel13SymmUniversalINS1_11threadblock13MmaMultistageINS1_9GemmShapeILi32ELi32ELi16EEENS_9transform11threadblock44PredicatedTileAccessIteratorTriangularMatrixINS_11MatrixShapeILi32ELi16EEEdNS_6layout8RowMajorELi1ENS8_29PitchLinearWarpRakedThreadMapINS_16PitchLinearShapeILi16ELi32EEELi128ENSG_ILi16ELi2EEELi1EEELNS_8SideModeE1ELNS_8FillModeE0ELNS_8DiagTypeE3ENS_5ArrayIdLi1ELb1EEEEENS9_25RegularTileAccessIteratorISC_dNSD_40RowMajorTensorOpMultiplicand64bCrosswiseELi1ESJ_Li8EEELNS_4arch14CacheOperation4KindE0ENSA_INSB_ILi16ELi32EEEdSE_Li0ENS8_31PitchLinearWarpStripedThreadMapINSG_ILi32ELi16EEELi128ESI_Li1EEELSK_1ELSL_2ELSM_0ESO_EENSQ_ISW_dNSD_40RowMajorTensorOpMultiplicandCongruous64bELi0ESZ_Li8EEELSV_0EdSE_NS4_9MmaPolicyINS1_4warp11MmaTensorOpINS6_ILi16ELi16ELi16EEEdSR_dS11_dSE_NS14_17MmaTensorOpPolicyINST_3MmaINS6_ILi8ELi8ELi4EEELi32EdSE_dNSD_11ColumnMajorEdSE_NST_13OpMultiplyAddEEENSB_ILi1ELi1EEEEELi1ELb0EbEENSB_ILi0ELi0EEES1G_Li1EEELi4ELNS1_23SharedMemoryClearOptionE1EbEENS5_IS7_SP_SS_LSV_0ENSA_ISW_dS1A_Li0ESJ_LSK_1ELSL_1ELSM_2ESO_EENSQ_ISW_dNSD_43ColumnMajorTensorOpMultiplicand64bCrosswiseELi0ESJ_Li8EEELSV_0EdSE_NS13_INS15_IS16_dSR_dS1L_dSE_S1E_Li1ELb0EbEES1G_S1G_Li1EEELi4ELS1I_1EbEENS_8epilogue11threadblock8EpilogueIS7_S1F_Li1ENS1R_22PredicatedTileIteratorINS1R_26OutputTileOptimalThreadMapINS1R_15OutputTileShapeILi32ELi8ELi2ELi1ELi1EEENS1V_ILi1ELi2ELi1ELi1ELi2EEELi128ELi1ELi64EEEdLb0ENSD_9NoPermuteELb1EEENS1Q_4warp24FragmentIteratorTensorOpIS16_S19_dNSN_IdLi2ELb1EEESE_EENS21_20TileIteratorTensorOpIS16_S19_dSE_EENS1R_18SharedLoadIteratorINS1Y_18CompactedThreadMapEdLi8EEENS1Q_6thread17LinearCombinationIdLi1EddLNS2A_9ScaleType4KindE0ELNS_15FloatRoundStyleE2EdEENSB_ILi0ELi4EEELi1ELi1EEENS4_30GemmIdentityThreadblockSwizzleILi1EEELSK_1ELSL_2EEEEEvNT_6ParamsE:
[----:B------:R-:W-:Y:S02]  /*0000*/  MOV R1, c[0x0][0x28] ;  /* 0x00000a0000017a02 */ /* 0x000fe40000000f00 */
[----:B------:R-:W1:Y:S01]  /*0010*/  S2UR UR5, SR_CTAID.X ;  /* 0x00000000000579c3 */ /* 0x000e620000002500 */
[----:B------:R-:W-:Y:S02]  /*0020*/  ULDC UR27, c[0x0][0x178] ;  /* 0x00005e00001b7ab9 */ /* 0x000fe40000000800 */
[----:B------:R-:W-:Y:S02]  /*0030*/  UMOV UR4, 0xffffffff ;  /* 0xffffffff00047882 */ /* 0x000fe40000000000 */
[----:B------:R-:W-:-:S03]  /*0040*/  USHF.L.U32 UR4, UR4, UR27, URZ ;  /* 0x0000001b04047299 */ /* 0x000fc6000800063f */
[----:B------:R-:W2:Y:S01]  /*0050*/  S2UR UR6, SR_CTAID.Y ;  /* 0x00000000000679c3 */ /* 0x000ea20000002600 */
[----:B-1----:R-:W-:Y:S02]  /*0060*/  ULOP3.LUT UR4, UR5, UR4, URZ, 0x30, !UPT ;  /* 0x0000000405047292 */ /* 0x002fe4000f8e303f */
[----:B--2---:R-:W-:Y:S02]  /*0070*/  USHF.L.U32 UR6, UR6, UR27, URZ ;  /* 0x0000001b06067299 */ /* 0x004fe4000800063f */
[----:B------:R-:W-:Y:S02]  /*0080*/  USHF.R.S32.HI UR27, URZ, UR27, UR5 ;  /* 0x0000001b3f1b7299 */ /* 0x000fe40008011405 */
[----:B------:R-:W-:-:S03]  /*0090*/  UIADD3 UR26, UR6, UR4, URZ ;  /* 0x00000004061a7290 */ /* 0x000fc6000fffe03f */
[----:B------:R-:W-:Y:S02]  /*00a0*/  ULDC UR4, c[0x0][0x170] ;  /* 0x00005c0000047ab9 */ /* 0x000fe40000000800 */
[----:B------:R-:W-:-:S03]  /*00b0*/  UISETP.GE.AND UP0, UPT, UR26, UR4, UPT ;  /* 0x000000041a00728c */ /* 0x000fc6000bf06270 */
[----:B------:R-:W-:Y:S02]  /*00c0*/  ULDC UR4, c[0x0][0x16c] ;  /* 0x00005b0000047ab9 */ /* 0x000fe40000000800 */
[----:B------:R-:W-:-:S06]  /*00d0*/  UISETP.GE.OR UP0, UPT, UR27, UR4, UP0 ;  /* 0x000000041b00728c */ /* 0x000fcc0008706670 */
[----:B------:R-:W-:-:S13]  /*00e0*/  PLOP3.LUT P0, PT, PT, PT, UP0, 0x80, 0x0 ;  /* 0x000000000000781c */ /* 0x000fda0003f0f008 */
[----:B------:R-:W-:Y:S05]  /*00f0*/  @P0 EXIT ;  /* 0x000000000000094d */ /* 0x000fea0003800000 */
[----:B------:R-:W1:Y:S01]  /*0100*/  S2R R41, SR_TID.X ;  /* 0x0000000000297919 */ /* 0x000e620000002100 */
[----:B------:R-:W2:Y:S01]  /*0110*/  S2UR UR18, SR_CTAID.Z ;  /* 0x00000000001279c3 */ /* 0x000ea20000002700 */
[----:B------:R-:W-:Y:S01]  /*0120*/  ULDC UR11, c[0x0][0x2d0] ;  /* 0x0000b400000b7ab9 */ /* 0x000fe20000000800 */
[----:B------:R-:W-:Y:S01]  /*0130*/  IMAD.U32 R3, RZ, RZ, UR27 ;  /* 0x0000001bff037e24 */ /* 0x000fe2000f8e00ff */
[----:B------:R-:W-:Y:S01]  /*0140*/  UISETP.GT.U32.AND UP1, UPT, UR11, 0x1, UPT ;  /* 0x000000010b00788c */ /* 0x000fe2000bf24070 */
[----:B------:R-:W-:Y:S01]  /*0150*/  IMAD.U32 R14, RZ, RZ, UR26 ;  /* 0x0000001aff0e7e24 */ /* 0x000fe2000f8e00ff */
[----:B------:R-:W-:Y:S01]  /*0160*/  ULDC UR5, c[0x0][0x2d8] ;  /* 0x0000b60000057ab9 */ /* 0x000fe20000000800 */
[----:B------:R-:W-:Y:S01]  /*0170*/  IMAD.U32 R75, RZ, RZ, UR26 ;  /* 0x0000001aff4b7e24 */ /* 0x000fe2000f8e00ff */
[----:B------:R-:W-:Y:S01]  /*0180*/  ULDC UR6, c[0x0][0x174] ;  /* 0x00005d0000067ab9 */ /* 0x000fe20000000800 */
[----:B------:R-:W-:Y:S01]  /*0190*/  IMAD.U32 R49, RZ, RZ, UR26 ;  /* 0x0000001aff317e24 */ /* 0x000fe2000f8e00ff */
[----:B------:R-:W-:Y:S01]  /*01a0*/  UMOV UR24, URZ ;  /* 0x0000003f00187c82 */ /* 0x000fe20008000000 */
[----:B------:R-:W-:Y:S06]  /*01b0*/  BAR.SYNC.DEFER_BLOCKING 0x0 ;  /* 0x0000000000007b1d */ /* 0x000fec0000010000 */
[----:B------:R-:W-:-:S02]  /*01c0*/  ULDC UR4, c[0x0][0x168] ;  /* 0x00005a0000047ab9 */ /* 0x000fc40000000800 */
[----:B------:R-:W-:Y:S02]  /*01d0*/  ULDC UR25, c[0x0][0x168] ;  /* 0x00005a0000197ab9 */ /* 0x000fe40000000800 */
[----:B------:R-:W-:Y:S02]  /*01e0*/  ULDC.U8 UR10, c[0x0][0x1b0] ;  /* 0x00006c00000a7ab9 */ /* 0x000fe40000000000 */
[----:B------:R-:W-:Y:S01]  /*01f0*/  ULDC.U8 UR9, c[0x0][0x200] ;  /* 0x0000800000097ab9 */ /* 0x000fe20000000000 */
[----:B-1----:R-:W-:Y:S01]  /*0200*/  SHF.R.S32.HI R60, RZ, 0x1f, R41 ;  /* 0x0000001fff3c7819 */ /* 0x002fe20000011429 */
[----:B--2---:R-:W-:Y:S01]  /*0210*/  @!UP1 UIADD3 UR7, UR18, 0x1, URZ ;  /* 0x0000000112079890 */ /* 0x004fe2000fffe03f */
[----:B------:R-:W-:Y:S01]  /*0220*/  LOP3.LUT R61, R41, 0x1f, RZ, 0xc0, !PT ;  /* 0x0000001f293d7812 */ /* 0x000fe200078ec0ff */
[----:B------:R-:W-:Y:S01]  /*0230*/  @!UP1 UIMAD UR24, UR18, UR5, URZ ;  /* 0x00000005121892a4 */ /* 0x000fe2000f8e023f */
[----:B------:R-:W-:Y:S01]  /*0240*/  LEA.HI R59, R60, R41, RZ, 0x5 ;  /* 0x000000293c3b7211 */ /* 0x000fe200078f28ff */
[----:B------:R-:W-:-:S02]  /*0250*/  @!UP1 UISETP.GE.AND UP0, UPT, UR7, UR6, UPT ;  /* 0x000000060700928c */ /* 0x000fc4000bf06270 */
[----:B------:R-:W-:Y:S01]  /*0260*/  @!UP1 UIMAD UR5, UR7, UR5, URZ ;  /* 0x00000005070592a4 */ /* 0x000fe2000f8e023f */
[----:B------:R-:W-:Y:S01]  /*0270*/  LOP3.LUT R58, R59, 0xffffffe0, RZ, 0xc0, !PT ;  /* 0xffffffe03b3a7812 */ /* 0x000fe200078ec0ff */
[----:B------:R-:W-:Y:S01]  /*0280*/  ULDC.64 UR20, c[0x0][0x1a0] ;  /* 0x0000680000147ab9 */ /* 0x000fe20000000a00 */
[----:B------:R-:W-:Y:S01]  /*0290*/  SHF.R.S32.HI R59, RZ, 0x5, R59 ;  /* 0x00000005ff3b7819 */ /* 0x000fe2000001143b */
[----:B------:R-:W-:Y:S02]  /*02a0*/  @!UP1 USEL UR25, UR5, UR4, !UP0 ;  /* 0x0000000405199287 */ /* 0x000fe4000c000000 */
[----:B------:R-:W-:Y:S01]  /*02b0*/  IMAD.IADD R58, R41, 0x1, -R58 ;  /* 0x00000001293a7824 */ /* 0x000fe200078e0a3a */
[----:B------:R-:W-:Y:S02]  /*02c0*/  ULDC.64 UR4, c[0x0][0x198] ;  /* 0x0000660000047ab9 */ /* 0x000fe40000000a00 */
[----:B------:R-:W-:Y:S02]  /*02d0*/  UIADD3 UR20, UP0, UR4, -UR20, URZ ;  /* 0x8000001404147290 */ /* 0x000fe4000ff1e03f */
[----:B------:R-:W-:Y:S01]  /*02e0*/  SHF.R.S32.HI R57, RZ, 0x1f, R58 ;  /* 0x0000001fff397819 */ /* 0x000fe2000001143a */
[----:B------:R-:W-:-:S02]  /*02f0*/  ULDC.64 UR30, c[0x0][0x190] ;  /* 0x00006400001e7ab9 */ /* 0x000fc40000000a00 */
[----:B------:R-:W-:Y:S01]  /*0300*/  UIADD3 UR23, UP1, UR30, UR30, URZ ;  /* 0x0000001e1e177290 */ /* 0x000fe2000ff3e03f */
[----:B------:R-:W-:Y:S01]  /*0310*/  LEA.HI R57, R57, R58, RZ, 0x4 ;  /* 0x0000003a39397211 */ /* 0x000fe200078f20ff */
[----:B------:R-:W-:Y:S02]  /*0320*/  UIADD3.X UR16, UR5, ~UR21, URZ, UP0, !UPT ;  /* 0x8000001505107290 */ /* 0x000fe400087fe43f */
[----:B------:R-:W-:Y:S01]  /*0330*/  ULDC UR13, c[0x0][0x1a0] ;  /* 0x00006800000d7ab9 */ /* 0x000fe20000000800 */
[----:B------:R-:W-:Y:S01]  /*0340*/  SHF.R.S32.HI R0, RZ, 0x4, R57 ;  /* 0x00000004ff007819 */ /* 0x000fe20000011439 */
[----:B------:R-:W-:Y:S01]  /*0350*/  ULDC.64 UR4, c[0x0][0x190] ;  /* 0x0000640000047ab9 */ /* 0x000fe20000000a00 */
[----:B------:R-:W-:Y:S01]  /*0360*/  LOP3.LUT R57, R57, 0xfffffff0, RZ, 0xc0, !PT ;  /* 0xfffffff039397812 */ /* 0x000fe200078ec0ff */
[----:B------:R-:W-:Y:S02]  /*0370*/  UIADD3.X UR17, UR31, UR31, URZ, UP1, !UPT ;  /* 0x0000001f1f117290 */ /* 0x000fe40008ffe43f */
[----:B------:R-:W-:Y:S01]  /*0380*/  IMAD R12, R59, 0x8, R0 ;  /* 0x000000083b0c7824 */ /* 0x000fe200078e0200 */
[----:B------:R-:W-:Y:S01]  /*0390*/  UIADD3 UR30, UP0, UR30, UR13, URZ ;  /* 0x0000000d1e1e7290 */ /* 0x000fe2000ff1e03f */
[----:B------:R-:W-:Y:S01]  /*03a0*/  IMAD.IADD R57, R58, 0x1, -R57 ;  /* 0x000000013a397824 */ /* 0x000fe200078e0a39 */
[----:B------:R-:W-:Y:S01]  /*03b0*/  UIADD3 UR4, UP2, UP1, UR20, UR4, UR23 ;  /* 0x0000000414047290 */ /* 0x000fe2000f95e017 */
[--C-:B------:R-:W-:Y:S01]  /*03c0*/  IMAD R56, R3, 0x20, R12.reuse ;  /* 0x0000002003387824 */ /* 0x100fe200078e020c */
[----:B------:R-:W-:Y:S01]  /*03d0*/  ULDC UR12, c[0x0][0x1a4] ;  /* 0x00006900000c7ab9 */ /* 0x000fe20000000800 */
[----:B------:R-:W-:Y:S01]  /*03e0*/  IMAD R14, R14, 0x20, R57 ;  /* 0x000000200e0e7824 */ /* 0x000fe200078e0239 */
[----:B------:R-:W-:Y:S01]  /*03f0*/  IADD3 R28, R57, UR24, RZ ;  /* 0x00000018391c7c10 */ /* 0x000fe2000fffe0ff */
[--C-:B------:R-:W-:Y:S01]  /*0400*/  IMAD R7, R59, -0x6, R12.reuse ;  /* 0xfffffffa3b077824 */ /* 0x100fe200078e020c */
[C---:B------:R-:W-:Y:S01]  /*0410*/  IADD3 R55, R56.reuse, 0x2, RZ ;  /* 0x0000000238377810 */ /* 0x040fe20007ffe0ff */
[----:B------:R-:W-:Y:S01]  /*0420*/  IMAD R49, R49, 0x20, R12 ;  /* 0x0000002031317824 */ /* 0x000fe200078e020c */
[C---:B------:R-:W-:Y:S01]  /*0430*/  IADD3 R54, R56.reuse, 0x4, RZ ;  /* 0x0000000438367810 */ /* 0x040fe20007ffe0ff */
[----:B------:R-:W-:Y:S01]  /*0440*/  IMAD R74, R75, 0x20, R28 ;  /* 0x000000204b4a7824 */ /* 0x000fe200078e021c */
[C---:B------:R-:W-:Y:S01]  /*0450*/  ISETP.GE.AND P0, PT, R56.reuse, c[0x0][0x160], PT ;  /* 0x0000580038007a0c */ /* 0x040fe20003f06270 */
[----:B------:R-:W-:Y:S01]  /*0460*/  UIADD3.X UR21, UR31, UR12, URZ, UP0, !UPT ;  /* 0x0000000c1f157290 */ /* 0x000fe200087fe43f */
[----:B------:R-:W-:Y:S01]  /*0470*/  IADD3 R53, R56, 0x6, RZ ;  /* 0x0000000638357810 */ /* 0x000fe20007ffe0ff */
[----:B------:R-:W-:Y:S01]  /*0480*/  UIADD3.X UR5, UR16, UR5, UR17, UP2, UP1 ;  /* 0x0000000510057290 */ /* 0x000fe200097e2411 */
[----:B------:R-:W-:Y:S01]  /*0490*/  ISETP.GE.AND P1, PT, R55, c[0x0][0x160], PT ;  /* 0x0000580037007a0c */ /* 0x000fe20003f26270 */
[----:B------:R-:W-:Y:S01]  /*04a0*/  UIADD3 UR31, UP1, UP0, UR23, UR4, UR30 ;  /* 0x00000004171f7290 */ /* 0x000fe2000f83e01e */
[----:B------:R-:W-:Y:S01]  /*04b0*/  ISETP.GE.AND P2, PT, R54, c[0x0][0x160], PT ;  /* 0x0000580036007a0c */ /* 0x000fe20003f46270 */
[----:B------:R-:W-:Y:S01]  /*04c0*/  ULEA UR6, UR26, 0x2f, 0x5 ;  /* 0x0000002f1a067891 */ /* 0x000fe2000f8e283f */
[----:B------:R-:W-:Y:S01]  /*04d0*/  P2R R2, PR, RZ, 0x1 ;  /* 0x00000001ff027803 */ /* 0x000fe20000000000 */
[----:B------:R-:W-:Y:S01]  /*04e0*/  UIADD3.X UR22, UR17, UR5, UR21, UP1, UP0 ;  /* 0x0000000511167290 */ /* 0x000fe20008fe0415 */
[----:B------:R-:W-:Y:S01]  /*04f0*/  ISETP.GE.AND P3, PT, R53, c[0x0][0x160], PT ;  /* 0x0000580035007a0c */ /* 0x000fe20003f66270 */
[----:B------:R-:W-:Y:S01]  /*0500*/  UIADD3 UR31, UP0, UR31, UR20, URZ ;  /* 0x000000141f1f7290 */ /* 0x000fe2000ff1e03f */
[C---:B------:R-:W-:Y:S01]  /*0510*/  ISETP.LT.AND P0, PT, R28.reuse, UR25, !P0 ;  /* 0x000000191c007c0c */ /* 0x040fe2000c701270 */
[----:B------:R-:W-:Y:S01]  /*0520*/  USHF.R.S32.HI UR46, URZ, 0x1f, UR6 ;  /* 0x0000001f3f2e7899 */ /* 0x000fe20008011406 */
[----:B------:R-:W-:Y:S01]  /*0530*/  P2R R2, PR, RZ, 0x2 ;  /* 0x00000002ff027803 */ /* 0x000fe20000000000 */
[----:B------:R-:W-:Y:S01]  /*0540*/  UIADD3.X UR22, UR22, UR16, URZ, UP0, !UPT ;  /* 0x0000001016167290 */ /* 0x000fe200087fe43f */
[----:B------:R-:W-:Y:S01]  /*0550*/  P2R R2, PR, RZ, 0x4 ;  /* 0x00000004ff027803 */ /* 0x000fe20000000000 */
[----:B------:R-:W-:Y:S01]  /*0560*/  IMAD.U32 R19, RZ, RZ, UR31 ;  /* 0x0000001fff137e24 */ /* 0x000fe2000f8e00ff */
[----:B------:R-:W-:Y:S01]  /*0570*/  P2R R2, PR, RZ, 0x8 ;  /* 0x00000008ff027803 */ /* 0x000fe20000000000 */
[----:B------:R-:W-:Y:S01]  /*0580*/  UIADD3 UR7, UR25, 0xf, -UR24 ;  /* 0x0000000f19077890 */ /* 0x000fe2000fffe818 */
[C---:B------:R-:W-:Y:S01]  /*0590*/  ISETP.LT.AND P1, PT, R28.reuse, UR25, !P1 ;  /* 0x000000191c007c0c */ /* 0x040fe2000cf21270 */
[----:B------:R-:W-:Y:S01]  /*05a0*/  ULEA.HI UR46, UR46, UR6, URZ, 0x4 ;  /* 0x000000062e2e7291 */ /* 0x000fe2000f8f203f */
[C---:B------:R-:W-:Y:S01]  /*05b0*/  ISETP.LT.AND P2, PT, R28.reuse, UR25, !P2 ;  /* 0x000000191c007c0c */ /* 0x040fe2000d741270 */
[----:B------:R-:W-:Y:S01]  /*05c0*/  USHF.R.S32.HI UR6, URZ, 0x1f, UR7 ;  /* 0x0000001f3f067899 */ /* 0x000fe20008011407 */
[----:B------:R-:W-:Y:S01]  /*05d0*/  SEL R10, RZ, 0x1, !P0 ;  /* 0x00000001ff0a7807 */ /* 0x000fe20004000000 */
[----:B------:R-:W-:Y:S01]  /*05e0*/  USHF.R.S32.HI UR46, URZ, 0x4, UR46 ;  /* 0x000000043f2e7899 */ /* 0x000fe2000801142e */
[----:B------:R-:W-:Y:S01]  /*05f0*/  ISETP.LT.AND P3, PT, R28, UR25, !P3 ;  /* 0x000000191c007c0c */ /* 0x000fe2000df61270 */
[----:B------:R-:W-:Y:S01]  /*0600*/  ULEA.HI UR6, UR6, UR7, URZ, 0x4 ;  /* 0x0000000706067291 */ /* 0x000fe2000f8f203f */
[----:B------:R-:W-:Y:S01]  /*0610*/  ISETP.GE.AND P6, PT, R14, c[0x0][0x164], PT ;  /* 0x000059000e007a0c */ /* 0x000fe20003fc6270 */
[----:B------:R-:W-:Y:S01]  /*0620*/  ULDC.64 UR28, c[0x0][0x118] ;  /* 0x00004600001c7ab9 */ /* 0x000fe20000000a00 */
[----:B------:R-:W-:Y:S01]  /*0630*/  P2R R10, PR, R10, 0xf ;  /* 0x0000000f0a0a7803 */ /* 0x000fe20000000000 */
[----:B------:R-:W-:Y:S01]  /*0640*/  USHF.R.S32.HI UR8, URZ, 0x4, UR6 ;  /* 0x000000043f087899 */ /* 0x000fe20008011406 */
[----:B------:R-:W-:Y:S01]  /*0650*/  ISETP.NE.AND P3, PT, RZ, UR10, PT ;  /* 0x0000000aff007c0c */ /* 0x000fe2000bf65270 */
[----:B------:R-:W-:Y:S01]  /*0660*/  ULDC UR33, c[0x0][0x1b8] ;  /* 0x00006e0000217ab9 */ /* 0x000fe20000000800 */
[----:B------:R-:W-:Y:S01]  /*0670*/  IADD3 R8, R7, UR24, RZ ;  /* 0x0000001807087c10 */ /* 0x000fe2000fffe0ff */
[----:B------:R-:W-:Y:S01]  /*0680*/  UISETP.LT.AND UP0, UPT, UR8, UR46, UPT ;  /* 0x0000002e0800728c */ /* 0x000fe2000bf01270 */
[----:B------:R-:W-:Y:S01]  /*0690*/  IADD3 R52, R14, c[0x0][0x1b4], RZ ;  /* 0x00006d000e347a10 */ /* 0x000fe20007ffe0ff */
[----:B------:R-:W-:Y:S01]  /*06a0*/  ULDC.64 UR6, c[0x0][0x1c0] ;  /* 0x0000700000067ab9 */ /* 0x000fe20000000a00 */
[C---:B------:R-:W-:Y:S01]  /*06b0*/  ISETP.LT.AND P1, PT, R8.reuse, UR25, !P6 ;  /* 0x0000001908007c0c */ /* 0x040fe2000f721270 */
[----:B------:R-:W-:Y:S01]  /*06c0*/  USEL UR19, UR8, UR46, UP0 ;  /* 0x0000002e08137287 */ /* 0x000fe20008000000 */
[----:B------:R-:W-:Y:S01]  /*06d0*/  ISETP.LE.OR P0, PT, R8, R52, !P3 ;  /* 0x000000340800720c */ /* 0x000fe20005f03670 */
[----:B------:R-:W-:Y:S01]  /*06e0*/  UIADD3 UR13, UP0, UR4, UR13, URZ ;  /* 0x0000000d040d7290 */ /* 0x000fe2000ff1e03f */
[----:B------:R-:W-:Y:S01]  /*06f0*/  P2R R2, PR, RZ, 0x8 ;  /* 0x00000008ff027803 */ /* 0x000fe20000000000 */
[----:B------:R-:W-:Y:S01]  /*0700*/  UISETP.NE.AND UP1, UPT, UR19, 0x1, UPT ;  /* 0x000000011300788c */ /* 0x000fe2000bf25270 */
[----:B------:R-:W-:Y:S01]  /*0710*/  IADD3 R2, R14, 0x10, RZ ;  /* 0x000000100e027810 */ /* 0x000fe20007ffe0ff */
[----:B------:R-:W-:Y:S01]  /*0720*/  UIADD3.X UR12, UR5, UR12, URZ, UP0, !UPT ;  /* 0x0000000c050c7290 */ /* 0x000fe200087fe43f */
[----:B------:R-:W-:Y:S01]  /*0730*/  PLOP3.LUT P1, PT, P1, P0, PT, 0x80, 0x0 ;  /* 0x000000000000781c */ /* 0x000fe20000f21070 */
[----:B------:R-:W-:Y:S01]  /*0740*/  UIADD3 UR30, UP3, UP2, UR23, UR31, UR30 ;  /* 0x0000001f171e7290 */ /* 0x000fe2000fa7e01e */
[----:B------:R-:W-:Y:S01]  /*0750*/  ISETP.GT.AND P0, PT, R52, R8, PT ;  /* 0x000000083400720c */ /* 0x000fe20003f04270 */
[----:B------:R-:W-:Y:S01]  /*0760*/  ULDC.64 UR4, c[0x0][0x1c8] ;  /* 0x0000720000047ab9 */ /* 0x000fe20000000a00 */
[C---:B------:R-:W-:Y:S01]  /*0770*/  IADD3 R51, R2.reuse, c[0x0][0x1b4], RZ ;  /* 0x00006d0002337a10 */ /* 0x040fe20007ffe0ff */
[----:B------:R-:W-:Y:S01]  /*0780*/  UIADD3 UR6, UP0, UR6, -UR4, URZ ;  /* 0x8000000406067290 */ /* 0x000fe2000ff1e03f */
[----:B------:R-:W-:Y:S01]  /*0790*/  ISETP.GE.AND P5, PT, R2, c[0x0][0x164], PT ;  /* 0x0000590002007a0c */ /* 0x000fe20003fa6270 */
[----:B------:R-:W-:Y:S01]  /*07a0*/  UIADD3.X UR21, UR17, UR22, UR21, UP3, UP2 ;  /* 0x0000001611157290 */ /* 0x000fe20009fe4415 */
[----:B------:R-:W-:Y:S01]  /*07b0*/  SEL R5, RZ, 0x1, P0 ;  /* 0x00000001ff057807 */ /* 0x000fe20000000000 */
[----:B------:R-:W-:Y:S01]  /*07c0*/  UIADD3.X UR7, UR7, ~UR5, URZ, UP0, !UPT ;  /* 0x8000000507077290 */ /* 0x000fe200087fe43f */
[----:B------:R-:W-:-:S02]  /*07d0*/  P2R R3, PR, RZ, 0x2 ;  /* 0x00000002ff037803 */ /* 0x000fc40000000000 */
[C---:B------:R-:W-:Y:S01]  /*07e0*/  ISETP.LT.AND P1, PT, R8.reuse, UR25, !P5 ;  /* 0x0000001908007c0c */ /* 0x040fe2000ef21270 */
[----:B------:R-:W-:Y:S01]  /*07f0*/  ULDC.64 UR4, c[0x0][0x1b8] ;  /* 0x00006e0000047ab9 */ /* 0x000fe20000000a00 */
[C---:B------:R-:W-:Y:S01]  /*0800*/  ISETP.LE.OR P0, PT, R8.reuse, R51, !P3 ;  /* 0x000000330800720c */ /* 0x040fe20005f03670 */
[----:B------:R-:W-:Y:S01]  /*0810*/  UIADD3 UR32, UP0, UR6, UR4, URZ ;  /* 0x0000000406207290 */ /* 0x000fe2000ff1e03f */
[----:B------:R-:W-:Y:S02]  /*0820*/  IADD3 R2, R8, 0x8, RZ ;  /* 0x0000000808027810 */ /* 0x000fe40007ffe0ff */
[----:B------:R-:W-:Y:S01]  /*0830*/  PLOP3.LUT P4, PT, P1, P0, PT, 0x80, 0x0 ;  /* 0x000000000000781c */ /* 0x000fe20000f81070 */
[----:B------:R-:W-:Y:S01]  /*0840*/  UIADD3.X UR34, UR7, UR5, URZ, UP0, !UPT ;  /* 0x0000000507227290 */ /* 0x000fe200087fe43f */
[C---:B------:R-:W-:Y:S02]  /*0850*/  ISETP.LT.AND P1, PT, R2.reuse, UR25, !P6 ;  /* 0x0000001902007c0c */ /* 0x040fe4000f721270 */
[----:B------:R-:W-:Y:S01]  /*0860*/  ISETP.LE.OR P0, PT, R2, R52, !P3 ;  /* 0x000000340200720c */ /* 0x000fe20005f03670 */
[----:B------:R-:W-:Y:S01]  /*0870*/  ULDC.64 UR4, c[0x0][0x1c8] ;  /* 0x0000720000047ab9 */ /* 0x000fe20000000a00 */
[----:B------:R-:W-:Y:S01]  /*0880*/  P2R R9, PR, RZ, 0x40 ;  /* 0x00000040ff097803 */ /* 0x000fe20000000000 */
[----:B------:R-:W-:Y:S01]  /*0890*/  UIADD3 UR15, UP0, UR32, UR4, URZ ;  /* 0x00000004200f7290 */ /* 0x000fe2000ff1e03f */
[----:B------:R-:W-:-:S02]  /*08a0*/  PLOP3.LUT P2, PT, P1, P0, PT, 0x80, 0x0 ;  /* 0x000000000000781c */ /* 0x000fc40000f41070 */
[C---:B------:R-:W-:Y:S01]  /*08b0*/  ISETP.LT.AND P1, PT, R2.reuse, UR25, !P5 ;  /* 0x0000001902007c0c */ /* 0x040fe2000ef21270 */
[----:B------:R-:W-:Y:S01]  /*08c0*/  UIADD3.X UR14, UR34, UR5, URZ, UP0, !UPT ;  /* 0x00000005220e7290 */ /* 0x000fe200087fe43f */
[----:B------:R-:W-:Y:S01]  /*08d0*/  ISETP.LE.OR P0, PT, R2, R51, !P3 ;  /* 0x000000330200720c */ /* 0x000fe20005f03670 */
[----:B------:R-:W-:Y:S01]  /*08e0*/  UIADD3 UR36, UP0, UR15, 0x80, URZ ;  /* 0x000000800f247890 */ /* 0x000fe2000ff1e03f */
[----:B------:R-:W-:Y:S02]  /*08f0*/  ISETP.NE.AND P6, PT, R3, RZ, PT ;  /* 0x000000ff0300720c */ /* 0x000fe40003fc5270 */
[----:B------:R-:W-:Y:S01]  /*0900*/  PLOP3.LUT P3, PT, P1, P0, PT, 0x80, 0x0 ;  /* 0x000000000000781c */ /* 0x000fe20000f61070 */
[----:B------:R-:W-:Y:S01]  /*0910*/  UIADD3.X UR35, URZ, UR14, URZ, UP0, !UPT ;  /* 0x0000000e3f237290 */ /* 0x000fe200087fe43f */
[----:B------:R-:W-:Y:S01]  /*0920*/  ISETP.GT.AND P0, PT, R51, R8, PT ;  /* 0x000000083300720c */ /* 0x000fe20003f04270 */
[----:B------:R-:W-:Y:S01]  /*0930*/  UIADD3 UR33, UP0, UR4, UR33, URZ ;  /* 0x0000002104217290 */ /* 0x000fe2000ff1e03f */
[----:B------:R-:W-:-:S02]  /*0940*/  LOP3.LUT R5, R5, UR10, RZ, 0xfc, !PT ;  /* 0x0000000a05057c12 */ /* 0x000fc4000f8efcff */
[----:B------:R-:W-:Y:S01]  /*0950*/  SEL R4, RZ, 0x1, P0 ;  /* 0x00000001ff047807 */ /* 0x000fe20000000000 */
[----:B------:R-:W-:Y:S01]  /*0960*/  ULDC UR4, c[0x0][0x1bc] ;  /* 0x00006f0000047ab9 */ /* 0x000fe20000000800 */
[-C--:B------:R-:W-:Y:S01]  /*0970*/  ISETP.GT.AND P0, PT, R52, R2.reuse, PT ;  /* 0x000000023400720c */ /* 0x080fe20003f04270 */
[----:B------:R-:W-:Y:S01]  /*0980*/  UIADD3.X UR4, UR5, UR4, URZ, UP0, !UPT ;  /* 0x0000000405047290 */ /* 0x000fe200087fe43f */
[----:B------:R-:W-:Y:S01]  /*0990*/  LOP3.LUT R4, R4, UR10, RZ, 0xfc, !PT ;  /* 0x0000000a04047c12 */ /* 0x000fe2000f8efcff */
[----:B------:R-:W-:Y:S01]  /*09a0*/  UIADD3 UR32, UP0, UR33, UR32, URZ ;  /* 0x0000002021207290 */ /* 0x000fe2000ff1e03f */
[----:B------:R-:W-:Y:S02]  /*09b0*/  SEL R3, RZ, 0x1, P0 ;  /* 0x00000001ff037807 */ /* 0x000fe40000000000 */
[----:B------:R-:W-:Y:S01]  /*09c0*/  ISETP.GT.AND P0, PT, R51, R2, PT ;  /* 0x000000023300720c */ /* 0x000fe20003f04270 */
[----:B------:R-:W-:Y:S01]  /*09d0*/  UIADD3.X UR5, UR4, UR34, URZ, UP0, !UPT ;  /* 0x0000002204057290 */ /* 0x000fe200087fe43f */
[----:B------:R-:W-:Y:S01]  /*09e0*/  LOP3.LUT R3, R3, UR10, RZ, 0xfc, !PT ;  /* 0x0000000a03037c12 */ /* 0x000fe2000f8efcff */
[----:B------:R-:W-:Y:S01]  /*09f0*/  UISETP.NE.AND UP0, UPT, UR19, 0x2, UPT ;  /* 0x000000021300788c */ /* 0x000fe2000bf05270 */
[----:B------:R-:W-:Y:S01]  /*0a00*/  SEL R2, RZ, 0x1, P0 ;  /* 0x00000001ff027807 */ /* 0x000fe20000000000 */
[----:B------:R-:W-:Y:S01]  /*0a10*/  ULDC UR34, c[0x0][0x1c8] ;  /* 0x0000720000227ab9 */ /* 0x000fe20000000800 */
[----:B------:R-:W-:-:S02]  /*0a20*/  PRMT R5, R5, 0x9910, RZ ;  /* 0x0000991005057816 */ /* 0x000fc400000000ff */
[----:B------:R-:W-:Y:S02]  /*0a30*/  LOP3.LUT R2, R2, UR10, RZ, 0xfc, !PT ;  /* 0x0000000a02027c12 */ /* 0x000fe4000f8efcff */
[----:B------:R-:W-:Y:S02]  /*0a40*/  PRMT R4, R4, 0x9910, RZ ;  /* 0x0000991004047816 */ /* 0x000fe400000000ff */
[----:B------:R-:W-:Y:S02]  /*0a50*/  PRMT R3, R3, 0x9910, RZ ;  /* 0x0000991003037816 */ /* 0x000fe400000000ff */
[----:B------:R-:W-:Y:S02]  /*0a60*/  PRMT R2, R2, 0x9910, RZ ;  /* 0x0000991002027816 */ /* 0x000fe400000000ff */
[----:B------:R-:W-:Y:S02]  /*0a70*/  ISETP.NE.AND P0, PT, R5, RZ, P6 ;  /* 0x000000ff0500720c */ /* 0x000fe40003705270 */
[----:B------:R-:W-:-:S02]  /*0a80*/  ISETP.NE.AND P1, PT, R4, RZ, P4 ;  /* 0x000000ff0400720c */ /* 0x000fc40002725270 */
[----:B------:R-:W-:Y:S02]  /*0a90*/  ISETP.NE.AND P2, PT, R3, RZ, P2 ;  /* 0x000000ff0300720c */ /* 0x000fe40001745270 */
[----:B------:R-:W-:Y:S02]  /*0aa0*/  ISETP.NE.AND P3, PT, R2, RZ, P3 ;  /* 0x000000ff0200720c */ /* 0x000fe40001f65270 */
[----:B------:R-:W-:Y:S02]  /*0ab0*/  SEL R6, RZ, 0x1, !P0 ;  /* 0x00000001ff067807 */ /* 0x000fe40004000000 */
[----:B------:R-:W-:Y:S02]  /*0ac0*/  ISETP.GE.AND P6, PT, R56, c[0x0][0x160], PT ;  /* 0x0000580038007a0c */ /* 0x000fe40003fc6270 */
[----:B------:R-:W-:Y:S02]  /*0ad0*/  P2R R6, PR, R6, 0xf ;  /* 0x0000000f06067803 */ /* 0x000fe40000000000 */
[----:B------:R-:W-:-:S02]  /*0ae0*/  ISETP.LT.AND P0, PT, R74, UR25, !P6 ;  /* 0x000000194a007c0c */ /* 0x000fc4000f701270 */
[----:B------:R-:W-:Y:S02]  /*0af0*/  ISETP.GE.AND P3, PT, R55, c[0x0][0x160], PT ;  /* 0x0000580037007a0c */ /* 0x000fe40003f66270 */
[----:B------:R-:W-:Y:S02]  /*0b00*/  ISETP.GE.AND P4, PT, R54, c[0x0][0x160], PT ;  /* 0x0000580036007a0c */ /* 0x000fe40003f86270 */
[----:B------:R-:W-:Y:S02]  /*0b10*/  ISETP.GE.AND P6, PT, R53, c[0x0][0x160], PT ;  /* 0x0000580035007a0c */ /* 0x000fe40003fc6270 */
[C---:B------:R-:W-:Y:S02]  /*0b20*/  ISETP.LT.AND P1, PT, R74.reuse, UR25, !P3 ;  /* 0x000000194a007c0c */ /* 0x040fe4000df21270 */
[----:B------:R-:W-:Y:S02]  /*0b30*/  SEL R50, RZ, 0x1, !P0 ;  /* 0x00000001ff327807 */ /* 0x000fe40004000000 */
[----:B------:R-:W-:-:S02]  /*0b40*/  ISETP.LT.AND P2, PT, R74, UR25, !P4 ;  /* 0x000000194a007c0c */ /* 0x000fc4000e741270 */
[C---:B------:R-:W-:Y:S02]  /*0b50*/  ISETP.LT.AND P3, PT, R74.reuse, UR25, !P6 ;  /* 0x000000194a007c0c */ /* 0x040fe4000f761270 */
[----:B------:R-:W-:Y:S02]  /*0b60*/  IADD3 R2, R74, c[0x0][0x204], RZ ;  /* 0x000081004a027a10 */ /* 0x000fe40007ffe0ff */
[----:B------:R-:W-:Y:S02]  /*0b70*/  P2R R50, PR, R50, 0xf ;  /* 0x0000000f32327803 */ /* 0x000fe40000000000 */
[----:B------:R-:W-:Y:S02]  /*0b80*/  ISETP.GE.AND P2, PT, R74, UR25, PT ;  /* 0x000000194a007c0c */ /* 0x000fe4000bf46270 */
[----:B------:R-:W-:Y:S02]  /*0b90*/  ISETP.NE.AND P3, PT, RZ, UR9, PT ;  /* 0x00000009ff007c0c */ /* 0x000fe4000bf65270 */
[----:B------:R-:W-:-:S02]  /*0ba0*/  ISETP.LT.AND P1, PT, R49, c[0x0][0x164], !P2 ;  /* 0x0000590031007a0c */ /* 0x000fc40005721270 */
[CC--:B------:R-:W-:Y:S02]  /*0bb0*/  ISETP.GT.OR P0, PT, R49.reuse, R2.reuse, !P3 ;  /* 0x000000023100720c */ /* 0x0c0fe40005f04670 */
[----:B------:R-:W-:Y:S02]  /*0bc0*/  IADD3 R48, R49, 0x2, RZ ;  /* 0x0000000231307810 */ /* 0x000fe40007ffe0ff */
[----:B------:R-:W-:Y:S02]  /*0bd0*/  PLOP3.LUT P0, PT, P1, P0, PT, 0x80, 0x0 ;  /* 0x000000000000781c */ /* 0x000fe40000f01070 */
[C---:B------:R-:W-:Y:S02]  /*0be0*/  ISETP.LT.AND P1, PT, R48.reuse, c[0x0][0x164], !P2 ;  /* 0x0000590030007a0c */ /* 0x040fe40005721270 */
[----:B------:R-:W-:Y:S02]  /*0bf0*/  P2R R3, PR, RZ, 0x1 ;  /* 0x00000001ff037803 */ /* 0x000fe40000000000 */
[----:B------:R-:W-:-:S02]  /*0c00*/  ISETP.GT.OR P0, PT, R48, R2, !P3 ;  /* 0x000000023000720c */ /* 0x000fc40005f04670 */
[----:B------:R-:W-:Y:S02]  /*0c10*/  IADD3 R47, R49, 0x4, RZ ;  /* 0x00000004312f7810 */ /* 0x000fe40007ffe0ff */
[----:B------:R-:W-:Y:S02]  /*0c20*/  PLOP3.LUT P6, PT, P1, P0, PT, 0x80, 0x0 ;  /* 0x000000000000781c */ /* 0x000fe40000fc1070 */
[C---:B------:R-:W-:Y:S02]  /*0c30*/  ISETP.LT.AND P1, PT, R47.reuse, c[0x0][0x164], !P2 ;  /* 0x000059002f007a0c */ /* 0x040fe40005721270 */
[----:B------:R-:W-:Y:S02]  /*0c40*/  ISETP.GT.OR P0, PT, R47, R2, !P3 ;  /* 0x000000022f00720c */ /* 0x000fe40005f04670 */
[----:B------:R-:W-:Y:S02]  /*0c50*/  IADD3 R46, R49, 0x6, RZ ;  /* 0x00000006312e7810 */ /* 0x000fe40007ffe0ff */
[----:B------:R-:W-:-:S02]  /*0c60*/  PLOP3.LUT P4, PT, P1, P0, PT, 0x80, 0x0 ;  /* 0x000000000000781c */ /* 0x000fc40000f81070 */
[C---:B------:R-:W-:Y:S02]  /*0c70*/  ISETP.LT.AND P1, PT, R46.reuse, c[0x0][0x164], !P2 ;  /* 0x000059002e007a0c */ /* 0x040fe40005721270 */
[----:B------:R-:W-:Y:S02]  /*0c80*/  ISETP.GT.OR P0, PT, R46, R2, !P3 ;  /* 0x000000022e00720c */ /* 0x000fe40005f04670 */
[----:B------:R-:W-:Y:S02]  /*0c90*/  ISETP.NE.AND P2, PT, R3, RZ, PT ;  /* 0x000000ff0300720c */ /* 0x000fe40003f45270 */
[----:B------:R-:W-:Y:S02]  /*0ca0*/  PLOP3.LUT P3, PT, P1, P0, PT, 0x80, 0x0 ;  /* 0x000000000000781c */ /* 0x000fe40000f61070 */
[----:B------:R-:W-:Y:S02]  /*0cb0*/  ISETP.GT.AND P0, PT, R2, R49, PT ;  /* 0x000000310200720c */ /* 0x000fe40003f04270 */
[----:B------:R-:W-:-:S02]  /*0cc0*/  SHF.R.S32.HI R29, RZ, 0x1f, R28 ;  /* 0x0000001fff1d7819 */ /* 0x000fc4000001141c */
[----:B------:R-:W-:Y:S02]  /*0cd0*/  SEL R5, RZ, 0x1, !P0 ;  /* 0x00000001ff057807 */ /* 0x000fe40004000000 */
[----:B------:R-:W-:Y:S01]  /*0ce0*/  ISETP.GT.AND P0, PT, R2, R48, PT ;  /* 0x000000300200720c */ /* 0x000fe20003f04270 */
[----:B------:R-:W-:Y:S01]  /*0cf0*/  IMAD.WIDE.U32 R16, R56, c[0x0][0x180], R28 ;  /* 0x0000600038107a25 */ /* 0x000fe200078e001c */
[----:B------:R-:W-:Y:S02]  /*0d00*/  LOP3.LUT R5, R5, UR9, RZ, 0xfc, !PT ;  /* 0x0000000905057c12 */ /* 0x000fe4000f8efcff */
[----:B------:R-:W-:Y:S02]  /*0d10*/  SEL R4, RZ, 0x1, !P0 ;  /* 0x00000001ff047807 */ /* 0x000fe40004000000 */
[----:B------:R-:W-:Y:S02]  /*0d20*/  ISETP.GT.AND P0, PT, R2, R47, PT ;  /* 0x0000002f0200720c */ /* 0x000fe40003f04270 */
[----:B------:R-:W-:-:S02]  /*0d30*/  LOP3.LUT R4, R4, UR9, RZ, 0xfc, !PT ;  /* 0x0000000904047c12 */ /* 0x000fc4000f8efcff */
[----:B------:R-:W-:Y:S02]  /*0d40*/  SEL R3, RZ, 0x1, !P0 ;  /* 0x00000001ff037807 */ /* 0x000fe40004000000 */
[----:B------:R-:W-:Y:S02]  /*0d50*/  ISETP.GT.AND P0, PT, R2, R46, PT ;  /* 0x0000002e0200720c */ /* 0x000fe40003f04270 */
[----:B------:R-:W-:Y:S02]  /*0d60*/  LOP3.LUT R3, R3, UR9, RZ, 0xfc, !PT ;  /* 0x0000000903037c12 */ /* 0x000fe4000f8efcff */
[----:B------:R-:W-:Y:S02]  /*0d70*/  SEL R2, RZ, 0x1, !P0 ;  /* 0x00000001ff027807 */ /* 0x000fe40004000000 */
[----:B------:R-:W-:Y:S02]  /*0d80*/  PRMT R5, R5, 0x9910, RZ ;  /* 0x0000991005057816 */ /* 0x000fe400000000ff */
[----:B------:R-:W-:-:S02]  /*0d90*/  LOP3.LUT R2, R2, UR9, RZ, 0xfc, !PT ;  /* 0x0000000902027c12 */ /* 0x000fc4000f8efcff */
[----:B------:R-:W-:Y:S02]  /*0da0*/  PRMT R4, R4, 0x9910, RZ ;  /* 0x0000991004047816 */ /* 0x000fe400000000ff */
[----:B------:R-:W-:Y:S02]  /*0db0*/  PRMT R3, R3, 0x9910, RZ ;  /* 0x0000991003037816 */ /* 0x000fe400000000ff */
[----:B------:R-:W-:Y:S02]  /*0dc0*/  PRMT R2, R2, 0x9910, RZ ;  /* 0x0000991002027816 */ /* 0x000fe400000000ff */
[----:B------:R-:W-:Y:S02]  /*0dd0*/  ISETP.NE.AND P0, PT, R5, RZ, P2 ;  /* 0x000000ff0500720c */ /* 0x000fe40001705270 */
[----:B------:R-:W-:Y:S02]  /*0de0*/  ISETP.NE.AND P1, PT, R4, RZ, P6 ;  /* 0x000000ff0400720c */ /* 0x000fe40003725270 */
[----:B------:R-:W-:-:S02]  /*0df0*/  ISETP.NE.AND P2, PT, R3, RZ, P4 ;  /* 0x000000ff0300720c */ /* 0x000fc40002745270 */
[----:B------:R-:W-:Y:S02]  /*0e00*/  ISETP.NE.AND P3, PT, R2, RZ, P3 ;  /* 0x000000ff0200720c */ /* 0x000fe40001f65270 */
[----:B------:R-:W-:Y:S02]  /*0e10*/  SEL R45, RZ, 0x1, !P0 ;  /* 0x00000001ff2d7807 */ /* 0x000fe40004000000 */
[----:B------:R-:W-:Y:S02]  /*0e20*/  ISETP.GE.AND P4, PT, R56, c[0x0][0x160], PT ;  /* 0x0000580038007a0c */ /* 0x000fe40003f86270 */
[----:B------:R-:W-:Y:S02]  /*0e30*/  IADD3 R2, R28, 0x10, RZ ;  /* 0x000000101c027810 */ /* 0x000fe40007ffe0ff */
[----:B------:R-:W-:Y:S02]  /*0e40*/  P2R R45, PR, R45, 0xf ;  /* 0x0000000f2d2d7803 */ /* 0x000fe40000000000 */
[----:B------:R-:W-:-:S02]  /*0e50*/  ISETP.GE.AND P2, PT, R55, c[0x0][0x160], PT ;  /* 0x0000580037007a0c */ /* 0x000fc40003f46270 */
[----:B------:R-:W-:Y:S02]  /*0e60*/  ISETP.LT.AND P0, PT, R2, UR25, !P4 ;  /* 0x0000001902007c0c */ /* 0x000fe4000e701270 */
[----:B------:R-:W-:Y:S02]  /*0e70*/  ISETP.GE.AND P3, PT, R54, c[0x0][0x160], PT ;  /* 0x0000580036007a0c */ /* 0x000fe40003f66270 */
[----:B------:R-:W-:Y:S02]  /*0e80*/  ISETP.GE.AND P4, PT, R53, c[0x0][0x160], PT ;  /* 0x0000580035007a0c */ /* 0x000fe40003f86270 */
[C---:B------:R-:W-:Y:S02]  /*0e90*/  ISETP.LT.AND P1, PT, R2.reuse, UR25, !P2 ;  /* 0x0000001902007c0c */ /* 0x040fe4000d721270 */
[----:B------:R-:W-:Y:S02]  /*0ea0*/  ISETP.LT.AND P2, PT, R2, UR25, !P3 ;  /* 0x0000001902007c0c */ /* 0x000fe4000df41270 */
[----:B------:R-:W-:-:S02]  /*0eb0*/  SEL R5, RZ, 0x1, !P0 ;  /* 0x00000001ff057807 */ /* 0x000fc40004000000 */
[----:B------:R-:W-:Y:S02]  /*0ec0*/  ISETP.LT.AND P3, PT, R2, UR25, !P4 ;  /* 0x0000001902007c0c */ /* 0x000fe4000e761270 */
[----:B------:R-:W-:Y:S02]  /*0ed0*/  ISETP.NE.AND P6, PT, R9, RZ, PT ;  /* 0x000000ff0900720c */ /* 0x000fe40003fc5270 */
[----:B------:R-:W-:Y:S02]  /*0ee0*/  P2R R5, PR, R5, 0xf ;  /* 0x0000000f05057803 */ /* 0x000fe40000000000 */
[----:B------:R-:W-:Y:S02]  /*0ef0*/  ISETP.NE.AND P3, PT, RZ, UR10, PT ;  /* 0x0000000aff007c0c */ /* 0x000fe4000bf65270 */
[C---:B------:R-:W-:Y:S02]  /*0f00*/  IADD3 R3, R8.reuse, 0x10, RZ ;  /* 0x0000001008037810 */ /* 0x040fe40007ffe0ff */
[----:B------:R-:W-:-:S02]  /*0f10*/  IADD3 R2, R8, 0x18, RZ ;  /* 0x0000001808027810 */ /* 0x000fc40007ffe0ff */
[C---:B------:R-:W-:Y:S02]  /*0f20*/  ISETP.LT.AND P1, PT, R3.reuse, UR25, !P6 ;  /* 0x0000001903007c0c */ /* 0x040fe4000f721270 */
[C---:B------:R-:W-:Y:S02]  /*0f30*/  ISETP.LE.OR P0, PT, R3.reuse, R52, !P3 ;  /* 0x000000340300720c */ /* 0x040fe40005f03670 */
[----:B------:R-:W-:Y:S02]  /*0f40*/  SHF.R.S32.HI R75, RZ, 0x1f, R74 ;  /* 0x0000001fff4b7819 */ /* 0x000fe4000001144a */
[----:B------:R-:W-:Y:S02]  /*0f50*/  PLOP3.LUT P2, PT, P1, P0, PT, 0x80, 0x0 ;  /* 0x000000000000781c */ /* 0x000fe40000f41070 */
[C---:B------:R-:W-:Y:S02]  /*0f60*/  ISETP.LT.AND P1, PT, R3.reuse, UR25, !P5 ;  /* 0x0000001903007c0c */ /* 0x040fe4000ef21270 */
[----:B------:R-:W-:-:S02]  /*0f70*/  ISETP.LE.OR P0, PT, R3, R51, !P3 ;  /* 0x000000330300720c */ /* 0x000fc40005f03670 */
[----:B------:R-:W-:Y:S02]  /*0f80*/  P2R R4, PR, RZ, 0x4 ;  /* 0x00000004ff047803 */ /* 0x000fe40000000000 */
[----:B------:R-:W-:Y:S02]  /*0f90*/  PLOP3.LUT P4, PT, P1, P0, PT, 0x80, 0x0 ;  /* 0x000000000000781c */ /* 0x000fe40000f81070 */
[C---:B------:R-:W-:Y:S02]  /*0fa0*/  ISETP.LT.AND P1, PT, R2.reuse, UR25, !P6 ;  /* 0x0000001902007c0c */ /* 0x040fe4000f721270 */
[----:B------:R-:W-:-:S04]  /*0fb0*/  ISETP.LE.OR P0, PT, R2, R52, !P3 ;  /* 0x000000340200720c */ /* 0x000fc80005f03670 */
[----:B------:R-:W-:Y:S02]  /*0fc0*/  PLOP3.LUT P2, PT, P1, P0, PT, 0x80, 0x0 ;  /* 0x000000000000781c */ /* 0x000fe40000f41070 */
[C---:B------:R-:W-:Y:S02]  /*0fd0*/  ISETP.LT.AND P1, PT, R2.reuse, UR25, !P5 ;  /* 0x0000001902007c0c */ /* 0x040fe4000ef21270 */
[----:B------:R-:W-:-:S04]  /*0fe0*/  ISETP.LE.OR P0, PT, R2, R51, !P3 ;  /* 0x000000330200720c */ /* 0x000fc80005f03670 */
[----:B------:R-:W-:Y:S02]  /*0ff0*/  PLOP3.LUT P3, PT, P1, P0, PT, 0x80, 0x0 ;  /* 0x000000000000781c */ /* 0x000fe40000f61070 */
[-C--:B------:R-:W-:Y:S02]  /*1000*/  ISETP.GT.AND P0, PT, R52, R3.reuse, PT ;  /* 0x000000033400720c */ /* 0x080fe40003f04270 */
[----:B------:R-:W-:Y:S02]  /*1010*/  ISETP.NE.AND P1, PT, R4, RZ, PT ;  /* 0x000000ff0400720c */ /* 0x000fe40003f25270 */
[----:B------:R-:W-:Y:S02]  /*1020*/  SEL R9, RZ, 0x1, P0 ;  /* 0x00000001ff097807 */ /* 0x000fe40000000000 */
[----:B------:R-:W-:Y:S02]  /*1030*/  ISETP.GT.AND P0, PT, R51, R3, PT ;  /* 0x000000033300720c */ /* 0x000fe40003f04270 */
[----:B------:R-:W-:-:S02]  /*1040*/  LOP3.LUT R9, R9, UR10, RZ, 0xfc, !PT ;  /* 0x0000000a09097c12 */ /* 0x000fc4000f8efcff */
[----:B------:R-:W-:Y:S02]  /*1050*/  SEL R4, RZ, 0x1, P0 ;  /* 0x00000001ff047807 */ /* 0x000fe40000000000 */
[-C--:B------:R-:W-:Y:S02]  /*1060*/  ISETP.GT.AND P0, PT, R52, R2.reuse, PT ;  /* 0x000000023400720c */ /* 0x080fe40003f04270 */
[----:B------:R-:W-:Y:S02]  /*1070*/  LOP3.LUT R4, R4, UR10, RZ, 0xfc, !PT ;  /* 0x0000000a04047c12 */ /* 0x000fe4000f8efcff */
[----:B------:R-:W-:Y:S02]  /*1080*/  SEL R3, RZ, 0x1, P0 ;  /* 0x00000001ff037807 */ /* 0x000fe40000000000 */
[----:B------:R-:W-:Y:S02]  /*1090*/  ISETP.GT.AND P0, PT, R51, R2, PT ;  /* 0x000000023300720c */ /* 0x000fe40003f04270 */
[----:B------:R-:W-:-:S02]  /*10a0*/  LOP3.LUT R3, R3, UR10, RZ, 0xfc, !PT ;  /* 0x0000000a03037c12 */ /* 0x000fc4000f8efcff */
[----:B------:R-:W-:Y:S02]  /*10b0*/  SEL R2, RZ, 0x1, P0 ;  /* 0x00000001ff027807 */ /* 0x000fe40000000000 */
[----:B------:R-:W-:Y:S02]  /*10c0*/  PRMT R9, R9, 0x9910, RZ ;  /* 0x0000991009097816 */ /* 0x000fe400000000ff */
[----:B------:R-:W-:Y:S02]  /*10d0*/  LOP3.LUT R2, R2, UR10, RZ, 0xfc, !PT ;  /* 0x0000000a02027c12 */ /* 0x000fe4000f8efcff */
[----:B------:R-:W-:Y:S02]  /*10e0*/  PRMT R4, R4, 0x9910, RZ ;  /* 0x0000991004047816 */ /* 0x000fe400000000ff */
[----:B------:R-:W-:Y:S02]  /*10f0*/  PRMT R3, R3, 0x9910, RZ ;  /* 0x0000991003037816 */ /* 0x000fe400000000ff */
[----:B------:R-:W-:-:S02]  /*1100*/  PRMT R2, R2, 0x9910, RZ ;  /* 0x0000991002027816 */ /* 0x000fc400000000ff */
[----:B------:R-:W-:Y:S02]  /*1110*/  ISETP.NE.AND P0, PT, R9, RZ, P1 ;  /* 0x000000ff0900720c */ /* 0x000fe40000f05270 */
[----:B------:R-:W-:Y:S02]  /*1120*/  ISETP.NE.AND P1, PT, R4, RZ, P4 ;  /* 0x000000ff0400720c */ /* 0x000fe40002725270 */
[----:B------:R-:W-:Y:S02]  /*1130*/  ISETP.NE.AND P2, PT, R3, RZ, P2 ;  /* 0x000000ff0300720c */ /* 0x000fe40001745270 */
[----:B------:R-:W-:Y:S02]  /*1140*/  ISETP.NE.AND P3, PT, R2, RZ, P3 ;  /* 0x000000ff0200720c */ /* 0x000fe40001f65270 */
[----:B------:R-:W-:Y:S02]  /*1150*/  SEL R4, RZ, 0x1, !P0 ;  /* 0x00000001ff047807 */ /* 0x000fe40004000000 */
[----:B------:R-:W-:-:S02]  /*1160*/  ISETP.GE.AND P4, PT, R56, c[0x0][0x160], PT ;  /* 0x0000580038007a0c */ /* 0x000fc40003f86270 */
[----:B------:R-:W-:Y:S02]  /*1170*/  IADD3 R2, R28, 0x20, RZ ;  /* 0x000000201c027810 */ /* 0x000fe40007ffe0ff */
[----:B------:R-:W-:Y:S02]  /*1180*/  P2R R4, PR, R4, 0xf ;  /* 0x0000000f04047803 */ /* 0x000fe40000000000 */
[----:B------:R-:W-:Y:S02]  /*1190*/  ISETP.GE.AND P2, PT, R55, c[0x0][0x160], PT ;  /* 0x0000580037007a0c */ /* 0x000fe40003f46270 */
[----:B------:R-:W-:Y:S02]  /*11a0*/  ISETP.LT.AND P0, PT, R2, UR25, !P4 ;  /* 0x0000001902007c0c */ /* 0x000fe4000e701270 */
[----:B------:R-:W-:Y:S02]  /*11b0*/  ISETP.GE.AND P3, PT, R54, c[0x0][0x160], PT ;  /* 0x0000580036007a0c */ /* 0x000fe40003f66270 */
[----:B------:R-:W-:-:S02]  /*11c0*/  ISETP.GE.AND P4, PT, R53, c[0x0][0x160], PT ;  /* 0x0000580035007a0c */ /* 0x000fc40003f86270 */
[C---:B------:R-:W-:Y:S02]  /*11d0*/  ISETP.LT.AND P1, PT, R2.reuse, UR25, !P2 ;  /* 0x0000001902007c0c */ /* 0x040fe4000d721270 */
[C---:B------:R-:W-:Y:S02]  /*11e0*/  ISETP.LT.AND P2, PT, R2.reuse, UR25, !P3 ;  /* 0x0000001902007c0c */ /* 0x040fe4000df41270 */
[----:B------:R-:W-:Y:S02]  /*11f0*/  SEL R3, RZ, 0x1, !P0 ;  /* 0x00000001ff037807 */ /* 0x000fe40004000000 */
[----:B------:R-:W-:Y:S02]  /*1200*/  ISETP.LT.AND P3, PT, R2, UR25, !P4 ;  /* 0x0000001902007c0c */ /* 0x000fe4000e761270 */
[----:B------:R-:W-:Y:S02]  /*1210*/  IADD3 R9, R8, 0x20, RZ ;  /* 0x0000002008097810 */ /* 0x000fe40007ffe0ff */
[----:B------:R-:W-:-:S02]  /*1220*/  P2R R3, PR, R3, 0xf ;  /* 0x0000000f03037803 */ /* 0x000fc40000000000 */
[----:B------:R-:W-:Y:S02]  /*1230*/  ISETP.NE.AND P3, PT, RZ, UR10, PT ;  /* 0x0000000aff007c0c */ /* 0x000fe4000bf65270 */
[C---:B------:R-:W-:Y:S02]  /*1240*/  ISETP.LT.AND P1, PT, R9.reuse, UR25, !P6 ;  /* 0x0000001909007c0c */ /* 0x040fe4000f721270 */
[C---:B------:R-:W-:Y:S02]  /*1250*/  ISETP.LE.OR P0, PT, R9.reuse, R52, !P3 ;  /* 0x000000340900720c */ /* 0x040fe40005f03670 */
[----:B------:R-:W-:Y:S02]  /*1260*/  IADD3 R2, R8, 0x28, RZ ;  /* 0x0000002808027810 */ /* 0x000fe40007ffe0ff */
[----:B------:R-:W-:Y:S02]  /*1270*/  PLOP3.LUT P2, PT, P1, P0, PT, 0x80, 0x0 ;  /* 0x000000000000781c */ /* 0x000fe40000f41070 */
[----:B------:R-:W-:-:S02]  /*1280*/  ISETP.LT.AND P1, PT, R9, UR25, !P5 ;  /* 0x0000001909007c0c */ /* 0x000fc4000ef21270 */
[----:B------:R-:W-:Y:S02]  /*1290*/  ISETP.LE.OR P0, PT, R9, R51, !P3 ;  /* 0x000000330900720c */ /* 0x000fe40005f03670 */
        /* <DEDUP_REMOVED lines=74> */
[----:B------:R-:W-:-:S02]  /*1740*/  ISETP.NE.AND P2, PT, R11, RZ, P2 ;  /* 0x000000ff0b00720c */ /* 0x000fc40001745270 */
[----:B------:R-:W-:Y:S02]  /*1750*/  ISETP.NE.AND P3, PT, R9, RZ, P3 ;  /* 0x000000ff0900720c */ /* 0x000fe40001f65270 */
[----:B------:R-:W-:Y:S02]  /*1760*/  SHF.R.S32.HI R9, RZ, 0x1f, R56 ;  /* 0x0000001fff097819 */ /* 0x000fe40000011438 */
[----:B------:R-:W-:Y:S02]  /*1770*/  PRMT R13, R13, 0x9910, RZ ;  /* 0x000099100d0d7816 */ /* 0x000fe400000000ff */
[----:B------:R-:W-:Y:S01]  /*1780*/  ISETP.NE.AND P0, PT, R15, RZ, P1 ;  /* 0x000000ff0f00720c */ /* 0x000fe20000f05270 */
[----:B------:R-:W-:Y:S01]  /*1790*/  IMAD R11, R9, c[0x0][0x180], RZ ;  /* 0x00006000090b7a24 */ /* 0x000fe200078e02ff */
[----:B------:R-:W-:Y:S01]  /*17a0*/  ISETP.NE.AND P1, PT, R13, RZ, P4 ;  /* 0x000000ff0d00720c */ /* 0x000fe20002725270 */
[----:B------:R-:W-:Y:S01]  /*17b0*/  IMAD R37, R9, c[0x0][0x1d0], RZ ;  /* 0x0000740009257a24 */ /* 0x000fe200078e02ff */
[----:B------:R-:W-:Y:S01]  /*17c0*/  SEL R69, RZ, 0x1, !P0 ;  /* 0x00000001ff457807 */ /* 0x000fe20004000000 */
[C---:B------:R-:W-:Y:S01]  /*17d0*/  IMAD R11, R56.reuse, c[0x0][0x184], R11 ;  /* 0x00006100380b7a24 */ /* 0x040fe200078e020b */
[--C-:B------:R-:W-:Y:S01]  /*17e0*/  SHF.R.S32.HI R15, RZ, 0x1f, R14.reuse ;  /* 0x0000001fff0f7819 */ /* 0x100fe2000001140e */
[----:B------:R-:W-:Y:S01]  /*17f0*/  IMAD R37, R56, c[0x0][0x1d4], R37 ;  /* 0x0000750038257a24 */ /* 0x000fe200078e0225 */
[----:B------:R-:W-:Y:S01]  /*1800*/  P2R R69, PR, R69, 0xf ;  /* 0x0000000f45457803 */ /* 0x000fe20000000000 */
[----:B------:R-:W-:Y:S01]  /*1810*/  IMAD.IADD R11, R17, 0x1, R11 ;  /* 0x00000001110b7824 */ /* 0x000fe200078e020b */
[----:B------:R-:W-:Y:S01]  /*1820*/  LEA R62, P0, R16, c[0x0][0x2e0], 0x3 ;  /* 0x0000b800103e7a11 */ /* 0x000fe200078018ff */
[----:B------:R-:W-:Y:S01]  /*1830*/  IMAD.WIDE.U32 R14, R8, c[0x0][0x1a8], R14 ;  /* 0x00006a00080e7a25 */ /* 0x000fe200078e000e */
[----:B------:R-:W-:-:S02]  /*1840*/  SHF.R.S32.HI R17, RZ, 0x1f, R12 ;  /* 0x0000001fff117819 */ /* 0x000fc4000001140c */
[----:B------:R-:W-:Y:S01]  /*1850*/  LEA.HI.X R63, R16, c[0x0][0x2e4], R11, 0x3, P0 ;  /* 0x0000b900103f7a11 */ /* 0x000fe200000f1c0b */
[----:B------:R-:W-:Y:S01]  /*1860*/  IMAD.U32 R11, RZ, RZ, UR22 ;  /* 0x00000016ff0b7e24 */ /* 0x000fe2000f8e00ff */
[----:B------:R-:W-:Y:S02]  /*1870*/  IADD3 R18, P1, P0, R62, c[0x0][0x1a0], R19 ;  /* 0x000068003e127a10 */ /* 0x000fe4000783e013 */
[----:B------:R-:W-:Y:S02]  /*1880*/  LEA.HI R17, R17, R12, RZ, 0x4 ;  /* 0x0000000c11117211 */ /* 0x000fe400078f20ff */
[----:B------:R-:W-:Y:S02]  /*1890*/  IADD3.X R19, R63, c[0x0][0x1a4], R11, P1, P0 ;  /* 0x000069003f137a10 */ /* 0x000fe40000fe040b */
[----:B------:R-:W-:Y:S02]  /*18a0*/  SHF.R.S32.HI R11, RZ, 0x1f, R8 ;  /* 0x0000001fff0b7819 */ /* 0x000fe40000011408 */
[----:B------:R-:W-:-:S02]  /*18b0*/  LEA R64, P0, R14, c[0x0][0x2e8], 0x3 ;  /* 0x0000ba000e407a11 */ /* 0x000fc400078018ff */
[----:B------:R-:W-:Y:S01]  /*18c0*/  LOP3.LUT R17, R17, 0xfffffff0, RZ, 0xc0, !PT ;  /* 0xfffffff011117812 */ /* 0x000fe200078ec0ff */
[----:B------:R-:W-:Y:S01]  /*18d0*/  IMAD R11, R11, c[0x0][0x1a8], RZ ;  /* 0x00006a000b0b7a24 */ /* 0x000fe200078e02ff */
[----:B------:R-:W-:-:S03]  /*18e0*/  ISETP.NE.AND P1, PT, RZ, UR19, PT ;  /* 0x00000013ff007c0c */ /* 0x000fc6000bf25270 */
[----:B------:R-:W-:Y:S01]  /*18f0*/  IMAD R8, R8, c[0x0][0x1ac], R11 ;  /* 0x00006b0008087a24 */ /* 0x000fe200078e020b */
[----:B------:R-:W-:Y:S02]  /*1900*/  SEL R10, R10, RZ, P1 ;  /* 0x000000ff0a0a7207 */ /* 0x000fe40000800000 */
[----:B------:R-:W-:Y:S01]  /*1910*/  SEL R6, R6, RZ, P1 ;  /* 0x000000ff06067207 */ /* 0x000fe20000800000 */
[----:B------:R-:W-:-:S05]  /*1920*/  IMAD.IADD R8, R15, 0x1, R8 ;  /* 0x000000010f087824 */ /* 0x000fca00078e0208 */
[----:B------:R-:W-:Y:S01]  /*1930*/  LEA.HI.X R65, R14, c[0x0][0x2ec], R8, 0x3, P0 ;  /* 0x0000bb000e417a11 */ /* 0x000fe200000f1c08 */
[----:B------:R-:W-:-:S04]  /*1940*/  IMAD.WIDE.U32 R8, R56, c[0x0][0x1d0], R74 ;  /* 0x0000740038087a25 */ /* 0x000fc800078e004a */
[----:B------:R-:W-:Y:S01]  /*1950*/  IMAD.IADD R37, R9, 0x1, R37 ;  /* 0x0000000109257824 */ /* 0x000fe200078e0225 */
[----:B------:R-:W-:-:S04]  /*1960*/  LEA R38, P0, R8, c[0x0][0x2e0], 0x3 ;  /* 0x0000b80008267a11 */ /* 0x000fc800078018ff */
[----:B------:R-:W-:Y:S02]  /*1970*/  LEA.HI.X R37, R8, c[0x0][0x2e4], R37, 0x3, P0 ;  /* 0x0000b90008257a11 */ /* 0x000fe400000f1c25 */
[----:B------:R-:W-:-:S05]  /*1980*/  SHF.R.S32.HI R8, RZ, 0x1f, R49 ;  /* 0x0000001fff087819 */ /* 0x000fca0000011431 */
[----:B------:R-:W-:-:S04]  /*1990*/  IMAD R8, R8, c[0x0][0x1f8], RZ ;  /* 0x00007e0008087a24 */ /* 0x000fc800078e02ff */
[C---:B------:R-:W-:Y:S02]  /*19a0*/  IMAD R39, R49.reuse, c[0x0][0x1fc], R8 ;  /* 0x00007f0031277a24 */ /* 0x040fe400078e0208 */
[----:B------:R-:W-:-:S04]  /*19b0*/  IMAD.WIDE.U32 R8, R49, c[0x0][0x1f8], R74 ;  /* 0x00007e0031087a25 */ /* 0x000fc800078e004a */
[----:B------:R-:W-:Y:S01]  /*19c0*/  IMAD.IADD R39, R9, 0x1, R39 ;  /* 0x0000000109277824 */ /* 0x000fe200078e0227 */
[----:B------:R-:W-:Y:S01]  /*19d0*/  LEA R40, P0, R8, c[0x0][0x2e8], 0x3 ;  /* 0x0000ba0008287a11 */ /* 0x000fe200078018ff */
[----:B------:R-:W-:-:S03]  /*19e0*/  IMAD.IADD R9, R12, 0x1, -R17 ;  /* 0x000000010c097824 */ /* 0x000fc600078e0a11 */
[----:B------:R-:W-:Y:S02]  /*19f0*/  LEA.HI.X R39, R8, c[0x0][0x2ec], R39, 0x3, P0 ;  /* 0x0000bb0008277a11 */ /* 0x000fe400000f1c27 */
[----:B------:R-:W-:Y:S02]  /*1a00*/  SHF.R.S32.HI R8, RZ, 0x1f, R57 ;  /* 0x0000001fff087819 */ /* 0x000fe40000011439 */
[----:B------:R-:W-:Y:S02]  /*1a10*/  SHF.R.S32.HI R16, RZ, 0x1f, R9 ;  /* 0x0000001fff107819 */ /* 0x000fe40000011409 */
[----:B------:R-:W-:Y:S02]  /*1a20*/  LEA.HI R11, R8, R57, RZ, 0x2 ;  /* 0x00000039080b7211 */ /* 0x000fe400078f10ff */
[----:B------:R-:W-:Y:S02]  /*1a30*/  LEA.HI R15, R9, R9, RZ, 0x1 ;  /* 0x00000009090f7211 */ /* 0x000fe400078f08ff */
[----:B------:R-:W-:-:S02]  /*1a40*/  LOP3.LUT R12, R11, 0x7ffffffc, RZ, 0xc0, !PT ;  /* 0x7ffffffc0b0c7812 */ /* 0x000fc400078ec0ff */
[----:B------:R-:W-:Y:S02]  /*1a50*/  LEA.HI R13, R16, R9, RZ, 0x3 ;  /* 0x00000009100d7211 */ /* 0x000fe400078f18ff */
[----:B------:R-:W-:Y:S01]  /*1a60*/  LOP3.LUT R14, R15, 0x1ffffffe, RZ, 0xc0, !PT ;  /* 0x1ffffffe0f0e7812 */ /* 0x000fe200078ec0ff */
[----:B------:R-:W-:Y:S01]  /*1a70*/  IMAD.IADD R12, R57, 0x1, -R12 ;  /* 0x00000001390c7824 */ /* 0x000fe200078e0a0c */
[--C-:B------:R-:W-:Y:S02]  /*1a80*/  SHF.R.S32.HI R16, RZ, 0x1, R15.reuse ;  /* 0x00000001ff107819 */ /* 0x100fe4000001140f */
[----:B------:R-:W-:Y:S01]  /*1a90*/  SHF.R.S32.HI R15, RZ, 0x1f, R15 ;  /* 0x0000001fff0f7819 */ /* 0x000fe2000001140f */
[----:B------:R-:W-:Y:S01]  /*1aa0*/  IMAD.SHL.U32 R12, R12, 0x2, RZ ;  /* 0x000000020c0c7824 */ /* 0x000fe200078e00ff */
[----:B------:R-:W-:Y:S01]  /*1ab0*/  IADD3 R20, P0, R62, c[0x0][0x190], RZ ;  /* 0x000064003e147a10 */ /* 0x000fe20007f1e0ff */
[----:B------:R-:W-:Y:S01]  /*1ac0*/  IMAD.IADD R14, R9, 0x1, -R14 ;  /* 0x00000001090e7824 */ /* 0x000fe200078e0a0e */
[----:B------:R-:W-:-:S02]  /*1ad0*/  LEA.HI R15, R15, R16, RZ, 0x2 ;  /* 0x000000100f0f7211 */ /* 0x000fc400078f10ff */
[----:B------:R-:W-:Y:S02]  /*1ae0*/  LEA.HI.SX32 R13, R13, R12, 0x1d ;  /* 0x0000000c0d0d7211 */ /* 0x000fe400078feaff */
[----:B------:R-:W-:Y:S02]  /*1af0*/  SHF.R.S32.HI R12, RZ, 0x2, R11 ;  /* 0x00000002ff0c7819 */ /* 0x000fe4000001140b */
[----:B------:R-:W-:Y:S01]  /*1b00*/  LOP3.LUT R11, R11, 0xfffffffc, RZ, 0xc0, !PT ;  /* 0xfffffffc0b0b7812 */ /* 0x000fe200078ec0ff */
[----:B------:R-:W-:Y:S01]  /*1b10*/  IMAD R14, R14, 0x8, R13 ;  /* 0x000000080e0e7824 */ /* 0x000fe200078e020d */
[C---:B------:R-:W-:Y:S02]  /*1b20*/  LOP3.LUT R9, R12.reuse, 0x2, RZ, 0xc0, !PT ;  /* 0x000000020c097812 */ /* 0x040fe400078ec0ff */
[----:B------:R-:W-:Y:S02]  /*1b30*/  LOP3.LUT R12, R12, 0x1, RZ, 0xc0, !PT ;  /* 0x000000010c0c7812 */ /* 0x000fe400078ec0ff */
[----:B------:R-:W-:Y:S01]  /*1b40*/  LOP3.LUT R15, R15, 0x7fffffc, RZ, 0xc0, !PT ;  /* 0x07fffffc0f0f7812 */ /* 0x000fe200078ec0ff */
[----:B------:R-:W-:Y:S01]  /*1b50*/  IMAD.SHL.U32 R9, R9, 0x4, RZ ;  /* 0x0000000409097824 */ /* 0x000fe200078e00ff */
[----:B------:R-:W-:-:S02]  /*1b60*/  IADD3.X R21, R63, c[0x0][0x194], RZ, P0, !PT ;  /* 0x000065003f157a10 */ /* 0x000fc400007fe4ff */
[----:B------:R-:W-:Y:S02]  /*1b70*/  IADD3 R16, R11, R16, -R15 ;  /* 0x000000100b107210 */ /* 0x000fe40007ffe80f */
[----:B------:R-:W-:Y:S02]  /*1b80*/  LOP3.LUT R9, R9, 0xfffffffc, R12, 0xe2, !PT ;  /* 0xfffffffc09097812 */ /* 0x000fe400078ee20c */
[----:B------:R-:W-:Y:S01]  /*1b90*/  SHF.R.S32.HI R12, RZ, 0x1f, R7 ;  /* 0x0000001fff0c7819 */ /* 0x000fe20000011407 */
[----:B------:R-:W-:Y:S01]  /*1ba0*/  IMAD R16, R16, 0x20, R17 ;  /* 0x0000002010107824 */ /* 0x000fe200078e0211 */
[----:B------:R-:W-:Y:S02]  /*1bb0*/  LOP3.LUT R9, R9, R14, RZ, 0x3c, !PT ;  /* 0x0000000e09097212 */ /* 0x000fe400078e3cff */
[----:B------:R-:W-:Y:S02]  /*1bc0*/  LEA.HI R12, R12, R7, RZ, 0x2 ;  /* 0x000000070c0c7211 */ /* 0x000fe400078f10ff */
[----:B------:R-:W-:Y:S01]  /*1bd0*/  LEA.HI R8, R8, R57, RZ, 0x3 ;  /* 0x0000003908087211 */ /* 0x000fe200078f18ff */
[----:B------:R-:W-:Y:S01]  /*1be0*/  IMAD.IADD R16, R9, 0x1, R16 ;  /* 0x0000000109107824 */ /* 0x000fe200078e0210 */
[----:B------:R-:W-:Y:S01]  /*1bf0*/  LOP3.LUT R12, R12, 0xfffffffc, RZ, 0xc0, !PT ;  /* 0xfffffffc0c0c7812 */ /* 0x000fe200078ec0ff */
[----:B------:R-:W-:Y:S01]  /*1c00*/  IMAD.SHL.U32 R9, R10, 0x8, RZ ;  /* 0x000000080a097824 */ /* 0x000fe200078e00ff */
[----:B------:R-:W-:Y:S01]  /*1c10*/  SHF.R.U32.HI R8, RZ, 0x3, R8 ;  /* 0x00000003ff087819 */ /* 0x000fe20000011608 */
[----:B------:R-:W-:-:S02]  /*1c20*/  IMAD.SHL.U32 R44, R16, 0x8, RZ ;  /* 0x00000008102c7824 */ /* 0x000fc400078e00ff */
[----:B------:R-:W-:Y:S01]  /*1c30*/  IMAD.IADD R7, R7, 0x1, -R12 ;  /* 0x0000000107077824 */ /* 0x000fe200078e0a0c */
[----:B------:R-:W-:Y:S01]  /*1c40*/  LOP3.LUT P0, RZ, R9, 0x8, RZ, 0xc0, !PT ;  /* 0x0000000809ff7812 */ /* 0x000fe2000780c0ff */
[----:B------:R-:W-:-:S12]  /*1c50*/  IMAD.SHL.U32 R9, R10, 0x4, RZ ;  /* 0x000000040a097824 */ /* 0x000fd800078e00ff */
[----:B------:R-:W-:Y:S01]  /*1c60*/  @!PT LDS RZ, [RZ] ;  /* 0x00000000fffff984 */ /* 0x000fe20000000800 */
[----:B------:R-:W-:Y:S01]  /*1c70*/  @!PT LDS RZ, [RZ] ;  /* 0x00000000fffff984 */ /* 0x000fe20000000800 */
[----:B------:R-:W-:Y:S01]  /*1c80*/  @!PT LDS RZ, [RZ] ;  /* 0x00000000fffff984 */ /* 0x000fe20000000800 */
[----:B------:R1:W-:Y:S01]  /*1c90*/  LDGSTS.E.LTC128B.64 [R44], [R62.64], P0 ;  /* 0x000000003e2c7fae */ /* 0x0003e20008121b5c */
[----:B------:R-:W-:Y:S01]  /*1ca0*/  LOP3.LUT P0, RZ, R9, 0x8, RZ, 0xc0, !PT ;  /* 0x0000000809ff7812 */ /* 0x000fe2000780c0ff */
[----:B------:R-:W-:-:S12]  /*1cb0*/  IMAD.SHL.U32 R9, R10, 0x2, RZ ;  /* 0x000000020a097824 */ /* 0x000fd800078e00ff */
[----:B------:R1:W-:Y:S01]  /*1cc0*/  LDGSTS.E.LTC128B.64 [R44+0x100], [R20.64], P0 ;  /* 0x00100000142c7fae */ /* 0x0003e20008121b5c */
[----:B------:R-:W-:-:S04]  /*1cd0*/  IADD3 R22, P0, R20, c[0x0][0x190], RZ ;  /* 0x0000640014167a10 */ /* 0x000fc80007f1e0ff */
[----:B------:R-:W-:Y:S02]  /*1ce0*/  IADD3.X R23, R21, c[0x0][0x194], RZ, P0, !PT ;  /* 0x0000650015177a10 */ /* 0x000fe400007fe4ff */
[----:B------:R-:W-:-:S04]  /*1cf0*/  IADD3 R16, P0, R22, c[0x0][0x190], RZ ;  /* 0x0000640016107a10 */ /* 0x000fc80007f1e0ff */
[----:B------:R-:W-:Y:S02]  /*1d00*/  IADD3.X R17, R23, c[0x0][0x194], RZ, P0, !PT ;  /* 0x0000650017117a10 */ /* 0x000fe400007fe4ff */
[----:B------:R-:W-:Y:S02]  /*1d10*/  LOP3.LUT P0, RZ, R9, 0x8, RZ, 0xc0, !PT ;  /* 0x0000000809ff7812 */ /* 0x000fe4000780c0ff */
[----:B------:R-:W-:-:S04]  /*1d20*/  LOP3.LUT R9, R57, 0x6, RZ, 0xc0, !PT ;  /* 0x0000000639097812 */ /* 0x000fc800078ec0ff */
[----:B------:R-:W-:-:S07]  /*1d30*/  SHF.R.U32.HI R9, RZ, 0x1, R9 ;  /* 0x00000001ff097819 */ /* 0x000fce0000011609 */
[----:B------:R1:W-:Y:S01]  /*1d40*/  LDGSTS.E.LTC128B.64 [R44+0x200], [R22.64], P0 ;  /* 0x00200000162c7fae */ /* 0x0003e20008121b5c */
[----:B------:R-:W-:Y:S01]  /*1d50*/  LOP3.LUT P0, RZ, R10, 0x8, RZ, 0xc0, !PT ;  /* 0x000000080aff7812 */ /* 0x000fe2000780c0ff */
[----:B------:R-:W-:-:S05]  /*1d60*/  IMAD.SHL.U32 R10, R57, 0x4, RZ ;  /* 0x00000004390a7824 */ /* 0x000fca00078e00ff */
[----:B------:R-:W-:Y:S02]  /*1d70*/  LOP3.LUT R10, R9, 0x4, R10, 0xf8, !PT ;  /* 0x00000004090a7812 */ /* 0x000fe400078ef80a */
[----:B------:R-:W-:Y:S02]  /*1d80*/  LOP3.LUT R9, R12, R9, RZ, 0xfc, !PT ;  /* 0x000000090c097212 */ /* 0x000fe400078efcff */
[----:B------:R-:W-:Y:S01]  /*1d90*/  LOP3.LUT R11, R10, 0x1, R7, 0x78, !PT ;  /* 0x000000010a0b7812 */ /* 0x000fe200078e7807 */
[----:B------:R-:W-:Y:S02]  /*1da0*/  IMAD.SHL.U32 R7, R7, 0x2, RZ ;  /* 0x0000000207077824 */ /* 0x000fe400078e00ff */
[----:B------:R2:W-:Y:S01]  /*1db0*/  LDGSTS.E.LTC128B.64 [R44+0x300], [R16.64], P0 ;  /* 0x00300000102c7fae */ /* 0x0005e20008121b5c */
[----:B------:R-:W-:Y:S01]  /*1dc0*/  IADD3 R14, P0, R64, c[0x0][0x1b8], RZ ;  /* 0x00006e00400e7a10 */ /* 0x000fe20007f1e0ff */
[----:B------:R-:W-:-:S03]  /*1dd0*/  IMAD R8, R11, 0x2, R8 ;  /* 0x000000020b087824 */ /* 0x000fc600078e0208 */
[----:B------:R-:W-:Y:S02]  /*1de0*/  IADD3.X R15, R65, c[0x0][0x1bc], RZ, P0, !PT ;  /* 0x00006f00410f7a10 */ /* 0x000fe400007fe4ff */
[----:B------:R-:W-:Y:S01]  /*1df0*/  LOP3.LUT R8, R8, 0x4, R7, 0x78, !PT ;  /* 0x0000000408087812 */ /* 0x000fe200078e7807 */
[----:B------:R-:W-:-:S04]  /*1e00*/  IMAD.SHL.U32 R7, R6, 0x8, RZ ;  /* 0x0000000806077824 */ /* 0x000fc800078e00ff */
[----:B------:R-:W-:Y:S01]  /*1e10*/  IMAD R9, R9, 0x20, R8 ;  /* 0x0000002009097824 */ /* 0x000fe200078e0208 */
[----:B------:R-:W-:Y:S01]  /*1e20*/  LOP3.LUT P0, RZ, R7, 0x8, RZ, 0xc0, !PT ;  /* 0x0000000807ff7812 */ /* 0x000fe2000780c0ff */
[----:B------:R-:W-:Y:S02]  /*1e30*/  IMAD.SHL.U32 R7, R6, 0x4, RZ ;  /* 0x0000000406077824 */ /* 0x000fe400078e00ff */
[----:B------:R-:W-:-:S10]  /*1e40*/  IMAD.SHL.U32 R43, R9, 0x8, RZ ;  /* 0x00000008092b7824 */ /* 0x000fd400078e00ff */
[----:B------:R1:W-:Y:S01]  /*1e50*/  LDGSTS.E.LTC128B.64 [R43+0x4000], [R64.64], P0 ;  /* 0x04000000402b7fae */ /* 0x0003e20008121b5c */
[----:B------:R-:W-:Y:S01]  /*1e60*/  LOP3.LUT P0, RZ, R7, 0x8, RZ, 0xc0, !PT ;  /* 0x0000000807ff7812 */ /* 0x000fe2000780c0ff */
[----:B------:R-:W-:Y:S01]  /*1e70*/  IMAD.SHL.U32 R7, R6, 0x2, RZ ;  /* 0x0000000206077824 */ /* 0x000fe200078e00ff */
[----:B--2---:R-:W-:-:S11]  /*1e80*/  CS2R R16, SRZ ;  /* 0x0000000000107805 */ /* 0x004fd6000001ff00 */
[----:B------:R1:W-:Y:S01]  /*1e90*/  LDGSTS.E.LTC128B.64 [R43+0x4080], [R64.64+0x80], P0 ;  /* 0x04080080402b7fae */ /* 0x0003e20008121b5c */
[----:B------:R-:W-:-:S13]  /*1ea0*/  LOP3.LUT P0, RZ, R7, 0x8, RZ, 0xc0, !PT ;  /* 0x0000000807ff7812 */ /* 0x000fda000780c0ff */
[----:B------:R2:W-:Y:S01]  /*1eb0*/  LDGSTS.E.LTC128B.64 [R43+0x4800], [R14.64], P0 ;  /* 0x048000000e2b7fae */ /* 0x0005e20008121b5c */
[----:B------:R-:W-:-:S13]  /*1ec0*/  LOP3.LUT P0, RZ, R6, 0x8, RZ, 0xc0, !PT ;  /* 0x0000000806ff7812 */ /* 0x000fda000780c0ff */
[----:B------:R2:W-:Y:S01]  /*1ed0*/  LDGSTS.E.LTC128B.64 [R43+0x4880], [R14.64+0x80], P0 ;  /* 0x048800800e2b7fae */ /* 0x0005e20008121b5c */
[----:B------:R-:W-:-:S03]  /*1ee0*/  IADD3 R10, P0, R62, UR13, RZ ;  /* 0x0000000d3e0a7c10 */ /* 0x000fc6000ff1e0ff */
[----:B------:R-:W0:Y:S01]  /*1ef0*/  LDGDEPBAR ;  /* 0x00000000000079af */ /* 0x000e220000000000 */
[----:B------:R-:W-:Y:S02]  /*1f00*/  IADD3.X R11, R63, UR12, RZ, P0, !PT ;  /* 0x0000000c3f0b7c10 */ /* 0x000fe400087fe4ff */
[----:B------:R-:W-:-:S04]  /*1f10*/  PLOP3.LUT P0, PT, PT, PT, UP1, 0x40, 0x0 ;  /* 0x000000000000781c */ /* 0x000fc80003f0e818 */
[----:B------:R-:W-:Y:S02]  /*1f20*/  SEL R6, R5, RZ, !P0 ;  /* 0x000000ff05067207 */ /* 0x000fe40004000000 */
[----:B------:R-:W-:-:S03]  /*1f30*/  IADD3 R8, P0, R10, c[0x0][0x190], RZ ;  /* 0x000064000a087a10 */ /* 0x000fc60007f1e0ff */
[----:B------:R-:W-:Y:S01]  /*1f40*/  IMAD.SHL.U32 R5, R6, 0x8, RZ ;  /* 0x0000000806057824 */ /* 0x000fe200078e00ff */
[----:B------:R-:W-:-:S04]  /*1f50*/  IADD3.X R9, R11, c[0x0][0x194], RZ, P0, !PT ;  /* 0x000065000b097a10 */ /* 0x000fc800007fe4ff */
[----:B------:R-:W-:Y:S01]  /*1f60*/  LOP3.LUT P0, RZ, R5, 0x8, RZ, 0xc0, !PT ;  /* 0x0000000805ff7812 */ /* 0x000fe2000780c0ff */
[----:B------:R-:W-:-:S12]  /*1f70*/  IMAD.SHL.U32 R5, R6, 0x4, RZ ;  /* 0x0000000406057824 */ /* 0x000fd800078e00ff */
[----:B------:R3:W-:Y:S01]  /*1f80*/  LDGSTS.E.LTC128B.64 [R44+0x1000], [R10.64], P0 ;  /* 0x010000000a2c7fae */ /* 0x0007e20008121b5c */
[----:B------:R-:W-:Y:S01]  /*1f90*/  LOP3.LUT P0, RZ, R5, 0x8, RZ, 0xc0, !PT ;  /* 0x0000000805ff7812 */ /* 0x000fe2000780c0ff */
[----:B------:R-:W-:-:S12]  /*1fa0*/  IMAD.SHL.U32 R5, R6, 0x2, RZ ;  /* 0x0000000206057824 */ /* 0x000fd800078e00ff */
[----:B------:R4:W-:Y:S01]  /*1fb0*/  LDGSTS.E.LTC128B.64 [R44+0x1100], [R8.64], P0 ;  /* 0x01100000082c7fae */ /* 0x0009e20008121b5c */
[----:B--2---:R-:W-:-:S04]  /*1fc0*/  IADD3 R14, P0, R8, c[0x0][0x190], RZ ;  /* 0x00006400080e7a10 */ /* 0x004fc80007f1e0ff */
[----:B------:R-:W-:Y:S02]  /*1fd0*/  IADD3.X R15, R9, c[0x0][0x194], RZ, P0, !PT ;  /* 0x00006500090f7a10 */ /* 0x000fe400007fe4ff */
[----:B------:R-:W-:-:S04]  /*1fe0*/  IADD3 R12, P0, R14, c[0x0][0x190], RZ ;  /* 0x000064000e0c7a10 */ /* 0x000fc80007f1e0ff */
[----:B------:R-:W-:Y:S02]  /*1ff0*/  IADD3.X R13, R15, c[0x0][0x194], RZ, P0, !PT ;  /* 0x000065000f0d7a10 */ /* 0x000fe400007fe4ff */
[----:B------:R-:W-:-:S13]  /*2000*/  LOP3.LUT P0, RZ, R5, 0x8, RZ, 0xc0, !PT ;  /* 0x0000000805ff7812 */ /* 0x000fda000780c0ff */
[----:B------:R2:W-:Y:S01]  /*2010*/  LDGSTS.E.LTC128B.64 [R44+0x1200], [R14.64], P0 ;  /* 0x012000000e2c7fae */ /* 0x0005e20008121b5c */
[----:B------:R-:W-:-:S13]  /*2020*/  LOP3.LUT P0, RZ, R6, 0x8, RZ, 0xc0, !PT ;  /* 0x0000000806ff7812 */ /* 0x000fda000780c0ff */
[----:B------:R1:W-:Y:S01]  /*2030*/  LDGSTS.E.LTC128B.64 [R44+0x1300], [R12.64], P0 ;  /* 0x013000000c2c7fae */ /* 0x0003e20008121b5c */
[----:B------:R-:W-:-:S04]  /*2040*/  IADD3 R6, P0, R64, UR15, RZ ;  /* 0x0000000f40067c10 */ /* 0x000fc8000ff1e0ff */
[----:B------:R-:W-:Y:S02]  /*2050*/  IADD3.X R7, R65, UR14, RZ, P0, !PT ;  /* 0x0000000e41077c10 */ /* 0x000fe400087fe4ff */
[----:B------:R-:W-:-:S04]  /*2060*/  PLOP3.LUT P0, PT, PT, PT, UP1, 0x40, 0x0 ;  /* 0x000000000000781c */ /* 0x000fc80003f0e818 */
[----:B------:R-:W-:Y:S02]  /*2070*/  SEL R4, R4, RZ, !P0 ;  /* 0x000000ff04047207 */ /* 0x000fe40004000000 */
[----:B----4-:R-:W-:Y:S01]  /*2080*/  IADD3 R8, P0, R64, UR36, RZ ;  /* 0x0000002440087c10 */ /* 0x010fe2000ff1e0ff */
[----:B--2---:R-:W-:Y:S02]  /*2090*/  CS2R R14, SRZ ;  /* 0x00000000000e7805 */ /* 0x004fe4000001ff00 */
[----:B------:R-:W-:Y:S01]  /*20a0*/  IMAD.SHL.U32 R5, R4, 0x8, RZ ;  /* 0x0000000804057824 */ /* 0x000fe200078e00ff */
[----:B------:R-:W-:-:S04]  /*20b0*/  IADD3.X R9, R65, UR35, RZ, P0, !PT ;  /* 0x0000002341097c10 */ /* 0x000fc800087fe4ff */
[----:B------:R-:W-:Y:S01]  /*20c0*/  LOP3.LUT P0, RZ, R5, 0x8, RZ, 0xc0, !PT ;  /* 0x0000000805ff7812 */ /* 0x000fe2000780c0ff */
[----:B------:R-:W-:-:S12]  /*20d0*/  IMAD.SHL.U32 R5, R4, 0x4, RZ ;  /* 0x0000000404057824 */ /* 0x000fd800078e00ff */
[----:B------:R2:W-:Y:S01]  /*20e0*/  LDGSTS.E.LTC128B.64 [R43+0x5000], [R6.64], P0 ;  /* 0x05000000062b7fae */ /* 0x0005e20008121b5c */
[----:B------:R-:W-:Y:S01]  /*20f0*/  LOP3.LUT P0, RZ, R5, 0x8, RZ, 0xc0, !PT ;  /* 0x0000000805ff7812 */ /* 0x000fe2000780c0ff */
[----:B------:R-:W-:-:S12]  /*2100*/  IMAD.SHL.U32 R5, R4, 0x2, RZ ;  /* 0x0000000204057824 */ /* 0x000fd800078e00ff */
[----:B------:R4:W-:Y:S01]  /*2110*/  LDGSTS.E.LTC128B.64 [R43+0x5080], [R8.64], P0 ;  /* 0x05080000082b7fae */ /* 0x0009e20008121b5c */
[----:B---3--:R-:W-:-:S04]  /*2120*/  IADD3 R10, P0, R64, UR32, RZ ;  /* 0x00000020400a7c10 */ /* 0x008fc8000ff1e0ff */
[----:B------:R-:W-:Y:S02]  /*2130*/  IADD3.X R11, R65, UR5, RZ, P0, !PT ;  /* 0x00000005410b7c10 */ /* 0x000fe400087fe4ff */
[----:B------:R-:W-:-:S04]  /*2140*/  PLOP3.LUT P0, PT, PT, PT, UP0, 0x40, 0x0 ;  /* 0x000000000000781c */ /* 0x000fc80003f0e808 */
[----:B------:R-:W-:Y:S02]  /*2150*/  SEL R3, R3, RZ, !P0 ;  /* 0x000000ff03037207 */ /* 0x000fe40004000000 */
[----:B------:R-:W-:-:S13]  /*2160*/  LOP3.LUT P0, RZ, R5, 0x8, RZ, 0xc0, !PT ;  /* 0x0000000805ff7812 */ /* 0x000fda000780c0ff */
[----:B------:R3:W-:Y:S01]  /*2170*/  LDGSTS.E.LTC128B.64 [R43+0x5800], [R10.64], P0 ;  /* 0x058000000a2b7fae */ /* 0x0007e20008121b5c */
[----:B------:R-:W-:Y:S01]  /*2180*/  LOP3.LUT P0, RZ, R4, 0x8, RZ, 0xc0, !PT ;  /* 0x0000000804ff7812 */ /* 0x000fe2000780c0ff */
[----:B------:R-:W-:-:S12]  /*2190*/  IMAD.SHL.U32 R4, R3, 0x8, RZ ;  /* 0x0000000803047824 */ /* 0x000fd800078e00ff */
[----:B------:R3:W-:Y:S01]  /*21a0*/  LDGSTS.E.LTC128B.64 [R43+0x5880], [R10.64+0x80], P0 ;  /* 0x058800800a2b7fae */ /* 0x0007e20008121b5c */
[----:B------:R-:W-:Y:S01]  /*21b0*/  LOP3.LUT P0, RZ, R4, 0x8, RZ, 0xc0, !PT ;  /* 0x0000000804ff7812 */ /* 0x000fe2000780c0ff */
[----:B------:R-:W-:Y:S02]  /*21c0*/  IMAD.SHL.U32 R4, R3, 0x4, RZ ;  /* 0x0000000403047824 */ /* 0x000fe400078e00ff */
[----:B------:R-:W0:Y:S10]  /*21d0*/  LDGDEPBAR ;  /* 0x00000000000079af */ /* 0x000e340000000000 */
[----:B------:R2:W-:Y:S01]  /*21e0*/  LDGSTS.E.LTC128B.64 [R44+0x2000], [R18.64], P0 ;  /* 0x02000000122c7fae */ /* 0x0005e20008121b5c */
[----:B-1----:R-:W-:-:S04]  /*21f0*/  IADD3 R12, P0, R18, c[0x0][0x190], RZ ;  /* 0x00006400120c7a10 */ /* 0x002fc80007f1e0ff */
[----:B------:R-:W-:Y:S02]  /*2200*/  IADD3.X R13, R19, c[0x0][0x194], RZ, P0, !PT ;  /* 0x00006500130d7a10 */ /* 0x000fe400007fe4ff */
[----:B----4-:R-:W-:-:S04]  /*2210*/  IADD3 R8, P0, R12, c[0x0][0x190], RZ ;  /* 0x000064000c087a10 */ /* 0x010fc80007f1e0ff */
[----:B------:R-:W-:Y:S02]  /*2220*/  IADD3.X R9, R13, c[0x0][0x194], RZ, P0, !PT ;  /* 0x000065000d097a10 */ /* 0x000fe400007fe4ff */
[----:B------:R-:W-:Y:S01]  /*2230*/  LOP3.LUT P0, RZ, R4, 0x8, RZ, 0xc0, !PT ;  /* 0x0000000804ff7812 */ /* 0x000fe2000780c0ff */
[----:B------:R-:W-:-:S12]  /*2240*/  IMAD.SHL.U32 R4, R3, 0x2, RZ ;  /* 0x0000000203047824 */ /* 0x000fd800078e00ff */
[----:B------:R1:W-:Y:S01]  /*2250*/  LDGSTS.E.LTC128B.64 [R44+0x2100], [R12.64], P0 ;  /* 0x021000000c2c7fae */ /* 0x0003e20008121b5c */
[----:B------:R-:W-:Y:S01]  /*2260*/  LOP3.LUT P0, RZ, R4, 0x8, RZ, 0xc0, !PT ;  /* 0x0000000804ff7812 */ /* 0x000fe2000780c0ff */
[----:B--2---:R-:W-:-:S12]  /*2270*/  CS2R R18, SRZ ;  /* 0x0000000000127805 */ /* 0x004fd8000001ff00 */
[----:B------:R2:W-:Y:S01]  /*2280*/  LDGSTS.E.LTC128B.64 [R44+0x2200], [R8.64], P0 ;  /* 0x02200000082c7fae */ /* 0x0005e20008121b5c */
[----:B------:R-:W-:-:S04]  /*2290*/  IADD3 R4, P0, R6, UR15, RZ ;  /* 0x0000000f06047c10 */ /* 0x000fc8000ff1e0ff */
[----:B------:R-:W-:Y:S02]  /*22a0*/  IADD3.X R5, R7, UR14, RZ, P0, !PT ;  /* 0x0000000e07057c10 */ /* 0x000fe400087fe4ff */
[----:B---3--:R-:W-:-:S04]  /*22b0*/  IADD3 R10, P0, R8, c[0x0][0x190], RZ ;  /* 0x00006400080a7a10 */ /* 0x008fc80007f1e0ff */
[----:B------:R-:W-:Y:S02]  /*22c0*/  IADD3.X R11, R9, c[0x0][0x194], RZ, P0, !PT ;  /* 0x00006500090b7a10 */ /* 0x000fe400007fe4ff */
[----:B------:R-:W-:Y:S01]  /*22d0*/  PLOP3.LUT P0, PT, PT, PT, UP0, 0x40, 0x0 ;  /* 0x000000000000781c */ /* 0x000fe20003f0e808 */
[----:B-1----:R-:W-:-:S03]  /*22e0*/  CS2R R12, SRZ ;  /* 0x00000000000c7805 */ /* 0x002fc6000001ff00 */
[----:B------:R-:W-:Y:S02]  /*22f0*/  SEL R2, R2, RZ, !P0 ;  /* 0x000000ff02027207 */ /* 0x000fe40004000000 */
[----:B------:R-:W-:-:S03]  /*2300*/  LOP3.LUT P0, RZ, R3, 0x8, RZ, 0xc0, !PT ;  /* 0x0000000803ff7812 */ /* 0x000fc6000780c0ff */
[----:B------:R-:W-:-:S10]  /*2310*/  IMAD.SHL.U32 R3, R2, 0x8, RZ ;  /* 0x0000000802037824 */ /* 0x000fd400078e00ff */
[----:B------:R1:W-:Y:S01]  /*2320*/  LDGSTS.E.LTC128B.64 [R44+0x2300], [R10.64], P0 ;  /* 0x023000000a2c7fae */ /* 0x0003e20008121b5c */
[----:B------:R-:W-:Y:S01]  /*2330*/  LOP3.LUT P0, RZ, R3, 0x8, RZ, 0xc0, !PT ;  /* 0x0000000803ff7812 */ /* 0x000fe2000780c0ff */
[----:B------:R-:W-:-:S12]  /*2340*/  IMAD.SHL.U32 R3, R2, 0x4, RZ ;  /* 0x0000000402037824 */ /* 0x000fd800078e00ff */
[----:B------:R3:W-:Y:S01]  /*2350*/  LDGSTS.E.LTC128B.64 [R43+0x6000], [R4.64], P0 ;  /* 0x06000000042b7fae */ /* 0x0007e20008121b5c */
[----:B--2---:R-:W-:Y:S01]  /*2360*/  IADD3 R8, P0, R6, UR36, RZ ;  /* 0x0000002406087c10 */ /* 0x004fe2000ff1e0ff */
[----:B------:R-:W-:-:S03]  /*2370*/  UIADD3 UR36, UP1, UP0, UR33, UR32, UR6 ;  /* 0x0000002021247290 */ /* 0x000fc6000f83e006 */
[----:B------:R-:W-:Y:S01]  /*2380*/  IADD3.X R9, R7, UR35, RZ, P0, !PT ;  /* 0x0000002307097c10 */ /* 0x000fe200087fe4ff */
[----:B------:R-:W-:Y:S02]  /*2390*/  UIADD3.X UR5, UR4, UR5, UR7, UP1, UP0 ;  /* 0x0000000504057290 */ /* 0x000fe40008fe0407 */
[----:B------:R-:W-:Y:S01]  /*23a0*/  IADD3 R6, P0, R64, UR36, RZ ;  /* 0x0000002440067c10 */ /* 0x000fe2000ff1e0ff */
[----:B------:R-:W-:Y:S02]  /*23b0*/  UISETP.NE.AND UP0, UPT, UR19, 0x3, UPT ;  /* 0x000000031300788c */ /* 0x000fe4000bf05270 */
[----:B------:R-:W-:Y:S01]  /*23c0*/  ULDC UR35, c[0x0][0x1a0] ;  /* 0x0000680000237ab9 */ /* 0x000fe20000000800 */
[----:B------:R-:W-:Y:S01]  /*23d0*/  IADD3.X R7, R65, UR5, RZ, P0, !PT ;  /* 0x0000000541077c10 */ /* 0x000fe200087fe4ff */
[----:B------:R-:W-:Y:S01]  /*23e0*/  UIADD3 UR17, UP3, UP2, UR30, UR35, UR20 ;  /* 0x000000231e117290 */ /* 0x000fe2000fa7e014 */
[----:B------:R-:W-:Y:S01]  /*23f0*/  LOP3.LUT P0, RZ, R3, 0x8, RZ, 0xc0, !PT ;  /* 0x0000000803ff7812 */ /* 0x000fe2000780c0ff */
[----:B------:R-:W-:Y:S01]  /*2400*/  IMAD.SHL.U32 R3, R2, 0x2, RZ ;  /* 0x0000000202037824 */ /* 0x000fe200078e00ff */
[----:B------:R-:W-:Y:S01]  /*2410*/  ULDC UR4, c[0x0][0x1a4] ;  /* 0x0000690000047ab9 */ /* 0x000fe20000000800 */
[----:B-1----:R-:W-:Y:S01]  /*2420*/  CS2R R10, SRZ ;  /* 0x00000000000a7805 */ /* 0x002fe2000001ff00 */
[----:B------:R-:W-:-:S02]  /*2430*/  ULDC UR33, c[0x0][0x1cc] ;  /* 0x0000730000217ab9 */ /* 0x000fc40000000800 */
[----:B------:R-:W-:-:S07]  /*2440*/  UIADD3.X UR16, UR21, UR4, UR16, UP3, UP2 ;  /* 0x0000000415107290 */ /* 0x000fce0009fe4410 */
[----:B------:R1:W-:Y:S01]  /*2450*/  LDGSTS.E.LTC128B.64 [R43+0x6080], [R8.64], P0 ;  /* 0x06080000082b7fae */ /* 0x0003e20008121b5c */
[----:B------:R-:W-:Y:S01]  /*2460*/  LOP3.LUT P0, RZ, R3, 0x8, RZ, 0xc0, !PT ;  /* 0x0000000803ff7812 */ /* 0x000fe2000780c0ff */
[----:B---3--:R-:W-:Y:S01]  /*2470*/  CS2R R4, SRZ ;  /* 0x0000000000047805 */ /* 0x008fe2000001ff00 */
[----:B------:R-:W-:-:S11]  /*2480*/  LOP3.LUT R3, R41, 0x7, RZ, 0xc0, !PT ;  /* 0x0000000729037812 */ /* 0x000fd600078ec0ff */
[----:B------:R2:W-:Y:S01]  /*2490*/  LDGSTS.E.LTC128B.64 [R43+0x6800], [R6.64], P0 ;  /* 0x06800000062b7fae */ /* 0x0005e20008121b5c */
[----:B------:R-:W-:Y:S02]  /*24a0*/  LOP3.LUT P0, RZ, R2, 0x8, RZ, 0xc0, !PT ;  /* 0x0000000802ff7812 */ /* 0x000fe4000780c0ff */
[----:B------:R-:W-:-:S06]  /*24b0*/  SHF.R.U32.HI R2, RZ, 0x5, R41 ;  /* 0x00000005ff027819 */ /* 0x000fcc0000011629 */
[----:B------:R-:W3:Y:S01]  /*24c0*/  SHFL.IDX PT, R2, R2, RZ, 0x1f ;  /* 0x00001fff02027589 */ /* 0x000ee200000e0000 */
[----:B-1----:R-:W-:-:S04]  /*24d0*/  CS2R R8, SRZ ;  /* 0x0000000000087805 */ /* 0x002fc8000001ff00 */
[----:B------:R2:W-:Y:S01]  /*24e0*/  LDGSTS.E.LTC128B.64 [R43+0x6880], [R6.64+0x80], P0 ;  /* 0x06880080062b7fae */ /* 0x0005e20008121b5c */
[----:B------:R-:W-:-:S03]  /*24f0*/  PLOP3.LUT P0, PT, PT, PT, UP0, 0x40, 0x0 ;  /* 0x000000000000781c */ /* 0x000fc60003f0e808 */
[----:B------:R-:W0:Y:S01]  /*2500*/  LDGDEPBAR ;  /* 0x00000000000079af */ /* 0x000e220000000000 */
[----:B------:R-:W-:Y:S02]  /*2510*/  SEL R70, R70, RZ, !P0 ;  /* 0x000000ff46467207 */ /* 0x000fe40004000000 */
[----:B------:R-:W-:Y:S01]  /*2520*/  PLOP3.LUT P0, PT, PT, PT, UP0, 0x40, 0x0 ;  /* 0x000000000000781c */ /* 0x000fe20003f0e808 */
[----:B------:R-:W-:-:S03]  /*2530*/  UIADD3 UR34, UP1, UP0, UR36, UR34, UR6 ;  /* 0x0000002224227290 */ /* 0x000fc6000f83e006 */
[----:B------:R-:W-:Y:S01]  /*2540*/  SEL R69, R69, RZ, !P0 ;  /* 0x000000ff45457207 */ /* 0x000fe20004000000 */
[----:B------:R-:W-:Y:S02]  /*2550*/  UIADD3.X UR33, UR5, UR33, UR7, UP1, UP0 ;  /* 0x0000002105217290 */ /* 0x000fe40008fe0407 */
[----:B------:R-:W-:Y:S01]  /*2560*/  UISETP.GE.AND UP0, UPT, UR19, 0x1, UPT ;  /* 0x000000011300788c */ /* 0x000fe2000bf06270 */
[----:B---3--:R1:W3:Y:S05]  /*2570*/  R2UR UR32, R2 ;  /* 0x00000000022073c2 */ /* 0x0082ea00000e0000 */
[----:B------:R-:W-:Y:S01]  /*2580*/  PLOP3.LUT P0, PT, PT, PT, UP0, 0x40, 0x0 ;  /* 0x000000000000781c */ /* 0x000fe20003f0e808 */
[----:B--2---:R-:W-:Y:S01]  /*2590*/  CS2R R6, SRZ ;  /* 0x0000000000067805 */ /* 0x004fe2000001ff00 */
[----:B------:R-:W-:-:S04]  /*25a0*/  DEPBAR.LE SB0, 0x2 ;  /* 0x000080800000791a */ /* 0x000fc80000000000 */
[----:B-1----:R-:W-:Y:S01]  /*25b0*/  SHF.R.U32.HI R2, RZ, 0x3, R61 ;  /* 0x00000003ff027819 */ /* 0x002fe2000001163d */
[----:B---3--:R-:W-:-:S04]  /*25c0*/  USHF.R.S32.HI UR37, URZ, 0x1f, UR32 ;  /* 0x0000001f3f257899 */ /* 0x008fc80008011420 */
[----:B------:R-:W-:Y:S01]  /*25d0*/  ULEA.HI UR23, UR37, UR32, URZ, 0x2 ;  /* 0x0000002025177291 */ /* 0x000fe2000f8f103f */
[----:B------:R-:W-:-:S03]  /*25e0*/  IMAD.SHL.U32 R36, R2, 0x10, RZ ;  /* 0x0000001002247824 */ /* 0x000fc600078e00ff */
[----:B------:R-:W-:Y:S02]  /*25f0*/  ULOP3.LUT UR6, UR23, 0xfffffffc, URZ, 0xc0, !UPT ;  /* 0xfffffffc17067892 */ /* 0x000fe4000f8ec03f */
[----:B------:R-:W-:Y:S01]  /*2600*/  USHF.R.S32.HI UR23, URZ, 0x2, UR23 ;  /* 0x000000023f177899 */ /* 0x000fe20008011417 */
[----:B------:R-:W-:Y:S01]  /*2610*/  LOP3.LUT R36, R36, 0xfffffff0, R3, 0xe2, !PT ;  /* 0xfffffff024247812 */ /* 0x000fe200078ee203 */
[----:B------:R-:W-:Y:S02]  /*2620*/  UIADD3 UR6, UR32, -UR6, URZ ;  /* 0x8000000620067290 */ /* 0x000fe4000fffe03f */
[----:B------:R-:W-:Y:S02]  /*2630*/  USHF.L.U32 UR4, UR23, 0x9, URZ ;  /* 0x0000000917047899 */ /* 0x000fe4000800063f */
[----:B------:R-:W-:Y:S01]  /*2640*/  ULEA.HI UR22, UR6, UR6, URZ, 0x1 ;  /* 0x0000000606167291 */ /* 0x000fe2000f8f083f */
[----:B------:R-:W-:-:S03]  /*2650*/  IMAD.SHL.U32 R3, R36, 0x10, RZ ;  /* 0x0000001024037824 */ /* 0x000fc600078e00ff */
[----:B------:R-:W-:Y:S02]  /*2660*/  ULOP3.LUT UR21, UR22, 0xfffffffe, URZ, 0xc0, !UPT ;  /* 0xfffffffe16157892 */ /* 0x000fe4000f8ec03f */
[----:B------:R-:W-:Y:S02]  /*2670*/  USHF.R.S32.HI UR22, URZ, 0x1, UR22 ;  /* 0x000000013f167899 */ /* 0x000fe40008011416 */
[----:B------:R-:W-:Y:S02]  /*2680*/  UIADD3 UR21, UR6, -UR21, URZ ;  /* 0x8000001506157290 */ /* 0x000fe4000fffe03f */
[----:B------:R-:W-:Y:S02]  /*2690*/  ULEA UR6, UR22, UR4, 0x4 ;  /* 0x0000000416067291 */ /* 0x000fe4000f8e203f */
[----:B------:R-:W-:Y:S02]  /*26a0*/  ULEA UR5, UR21, UR4, 0x4 ;  /* 0x0000000415057291 */ /* 0x000fe4000f8e203f */
[----:B------:R-:W-:-:S02]  /*26b0*/  USHF.R.S32.HI UR20, URZ, 0x1, UR6 ;  /* 0x000000013f147899 */ /* 0x000fc40008011406 */
[----:B------:R-:W-:-:S04]  /*26c0*/  USHF.R.S32.HI UR4, URZ, 0x1, UR5 ;  /* 0x000000013f047899 */ /* 0x000fc80008011405 */
[----:B------:R-:W-:Y:S02]  /*26d0*/  ULEA UR19, UR4, 0x400, 0x4 ;  /* 0x0000040004137891 */ /* 0x000fe4000f8e203f */
[----:B------:R-:W-:Y:S01]  /*26e0*/  IADD3 R42, R36, UR4, RZ ;  /* 0x00000004242a7c10 */ /* 0x000fe2000fffe0ff */
[----:B------:R-:W-:Y:S06]  /*26f0*/  BAR.SYNC.DEFER_BLOCKING 0x0 ;  /* 0x0000000000007b1d */ /* 0x000fec0000010000 */
[----:B------:R-:W-:Y:S05]  /*2700*/  @P0 BRA `(.L_x_0) ;  /* 0x00000c8000000947 */ /* 0x000fea0003800000 */
[----:B------:R-:W-:Y:S01]  /*2710*/  LOP3.LUT R15, R2, 0x7, R41, 0x78, !PT ;  /* 0x00000007020f7812 */ /* 0x000fe200078e7829 */
[----:B------:R-:W-:Y:S01]  /*2720*/  UMOV UR7, 0x3 ;  /* 0x0000000300077882 */ /* 0x000fe20000000000 */
[----:B------:R1:W2:Y:S01]  /*2730*/  LDS.128 R20, [R42.X16] ;  /* 0x000000002a147984 */ /* 0x0002a2000000cc00 */
[----:B------:R-:W-:Y:S01]  /*2740*/  ULDC.64 UR4, c[0x0][0x1c0] ;  /* 0x0000700000047ab9 */ /* 0x000fe20000000a00 */
[----:B------:R-:W-:Y:S01]  /*2750*/  IADD3 R68, R0, UR24, RZ ;  /* 0x0000001800447c10 */ /* 0x000fe2000fffe0ff */
[----:B------:R-:W-:Y:S01]  /*2760*/  UIMAD.WIDE.U32 UR36, UR7, UR4, URZ ;  /* 0x00000004072472a5 */ /* 0x000fe2000f8e003f */
[----:B------:R-:W-:Y:S01]  /*2770*/  IMAD R2, R2, 0x10, R15 ;  /* 0x0000001002027824 */ /* 0x000fe200078e020f */
[----:B------:R-:W-:Y:S01]  /*2780*/  UIMAD UR4, UR7, UR5, URZ ;  /* 0x00000005070472a4 */ /* 0x000fe2000f8e023f */
[----:B------:R-:W-:Y:S01]  /*2790*/  IADD3 R67, R28, 0x40, RZ ;  /* 0x000000401c437810 */ /* 0x000fe20007ffe0ff */
[----:B------:R-:W-:Y:S01]  /*27a0*/  USHF.L.U32 UR5, UR6, 0x3, URZ ;  /* 0x0000000306057899 */ /* 0x000fe2000800063f */
[----:B------:R-:W-:Y:S01]  /*27b0*/  IMAD R68, R59, 0x2, R68 ;  /* 0x000000023b447824 */ /* 0x000fe200078e0244 */
[----:B------:R-:W-:Y:S01]  /*27c0*/  LEA R2, R2, 0x4000, 0x4 ;  /* 0x0000400002027811 */ /* 0x000fe200078e20ff */
[----:B------:R-:W-:Y:S01]  /*27d0*/  ULDC.64 UR6, c[0x0][0x1b8] ;  /* 0x00006e0000067ab9 */ /* 0x000fe20000000a00 */
[----:B------:R-:W-:Y:S01]  /*27e0*/  LOP3.LUT R0, R3, 0x40, RZ, 0x3c, !PT ;  /* 0x0000004003007812 */ /* 0x000fe200078e3cff */
[----:B------:R-:W-:Y:S01]  /*27f0*/  UIADD3 UR49, UR37, UR4, URZ ;  /* 0x0000000425317290 */ /* 0x000fe2000fffe03f */
[----:B------:R-:W-:Y:S01]  /*2800*/  CS2R R14, SRZ ;  /* 0x00000000000e7805 */ /* 0x000fe2000001ff00 */
[----:B------:R-:W-:Y:S01]  /*2810*/  ULEA UR30, UP0, UR6, UR36, 0x2 ;  /* 0x00000024061e7291 */ /* 0x000fe2000f80103f */
[----:B------:R-:W-:Y:S01]  /*2820*/  IADD3 R68, R68, 0x48, RZ ;  /* 0x0000004844447810 */ /* 0x000fe20007ffe0ff */
[----:B------:R1:W3:Y:S01]  /*2830*/  LDS.128 R24, [R2+UR5] ;  /* 0x0000000502187984 */ /* 0x0002e20008000c00 */
[----:B------:R-:W-:-:S02]  /*2840*/  ULOP3.LUT UR31, URZ, UR8, URZ, 0x33, !UPT ;  /* 0x000000083f1f7292 */ /* 0x000fc4000f8e333f */
[----:B------:R-:W-:Y:S02]  /*2850*/  ULOP3.LUT UR46, URZ, UR46, URZ, 0x33, !UPT ;  /* 0x0000002e3f2e7292 */ /* 0x000fe4000f8e333f */
[----:B------:R-:W-:Y:S02]  /*2860*/  UIMAD UR37, UR7, 0x3, URZ ;  /* 0x00000003072578a4 */ /* 0x000fe4000f8e023f */
[----:B------:R-:W-:Y:S02]  /*2870*/  ULEA.HI.X UR7, UR6, UR49, UR7, 0x2, UP0 ;  /* 0x0000003106077291 */ /* 0x000fe400080f1407 */
[----:B------:R-:W-:Y:S02]  /*2880*/  UISETP.LT.AND UP0, UPT, UR31, UR46, UPT ;  /* 0x0000002e1f00728c */ /* 0x000fe4000bf01270 */
[----:B------:R-:W-:Y:S02]  /*2890*/  UMOV UR48, UR36 ;  /* 0x0000002400307c82 */ /* 0x000fe40008000000 */
[----:B------:R-:W-:-:S02]  /*28a0*/  USEL UR46, UR31, UR46, !UP0 ;  /* 0x0000002e1f2e7287 */ /* 0x000fc4000c000000 */
[----:B------:R-:W-:Y:S02]  /*28b0*/  UIMAD.WIDE.U32 UR48, UR6, 0x3, UR48 ;  /* 0x00000003063078a5 */ /* 0x000fe4000f8e0030 */
[----:B------:R-:W-:Y:S02]  /*28c0*/  UIADD3 UR34, UP1, UR34, 0x80, URZ ;  /* 0x0000008022227890 */ /* 0x000fe4000ff3e03f */
[----:B------:R-:W-:Y:S02]  /*28d0*/  UIADD3 UR36, UP0, UR30, 0x80, URZ ;  /* 0x000000801e247890 */ /* 0x000fe4000ff1e03f */
[----:B------:R-:W-:Y:S02]  /*28e0*/  UIADD3 UR47, -UR46, -0x3, URZ ;  /* 0xfffffffd2e2f7890 */ /* 0x000fe4000fffe13f */
[----:B------:R-:W-:Y:S02]  /*28f0*/  UMOV UR40, URZ ;  /* 0x0000003f00287c82 */ /* 0x000fe40008000000 */
[----:B------:R-:W-:-:S02]  /*2900*/  UMOV UR45, 0x3000 ;  /* 0x00003000002d7882 */ /* 0x000fc40000000000 */
[----:B------:R-:W-:Y:S02]  /*2910*/  UMOV UR44, 0x3000 ;  /* 0x00003000002c7882 */ /* 0x000fe40000000000 */
[----:B------:R-:W-:Y:S02]  /*2920*/  UMOV UR42, 0x3 ;  /* 0x00000003002a7882 */ /* 0x000fe40000000000 */
[----:B------:R-:W-:Y:S02]  /*2930*/  UMOV UR4, UR19 ;  /* 0x0000001300047c82 */ /* 0x000fe40008000000 */
[----:B------:R-:W-:Y:S02]  /*2940*/  UMOV UR6, 0x1000 ;  /* 0x0000100000067882 */ /* 0x000fe40000000000 */
[----:B------:R-:W-:Y:S02]  /*2950*/  UIADD3.X UR33, URZ, UR33, URZ, UP1, !UPT ;  /* 0x000000213f217290 */ /* 0x000fe40008ffe43f */
[----:B------:R-:W-:-:S02]  /*2960*/  UIADD3 UR46, UR46, 0x5, URZ ;  /* 0x000000052e2e7890 */ /* 0x000fc4000fffe03f */
[----:B------:R-:W-:Y:S02]  /*2970*/  UIADD3.X UR35, URZ, UR7, URZ, UP0, !UPT ;  /* 0x000000073f237290 */ /* 0x000fe400087fe43f */
[----:B------:R-:W-:Y:S02]  /*2980*/  UIADD3 UR37, UR49, UR37, URZ ;  /* 0x0000002531257290 */ /* 0x000fe4000fffe03f */
[----:B------:R-:W-:Y:S02]  /*2990*/  UMOV UR32, 0xffffd000 ;  /* 0xffffd00000207882 */ /* 0x000fe40000000000 */
[----:B-123--:R-:W-:Y:S02]  /*29a0*/  UMOV UR31, 0xfffffcc0 ;  /* 0xfffffcc0001f7882 */ /* 0x00efe40000000000 */
.L_x_1:
[C---:B-1---5:R-:W5:Y:S01]  /*29b0*/  DMMA.884 R4, R20.reuse, R24, R4 ;  /* 0x000000181404723f */ /* 0x062f620000000004 */
[----:B------:R-:W-:Y:S01]  /*29c0*/  LDS.128 R32, [R3+UR4] ;  /* 0x0000000403207984 */ /* 0x000fe20008000c00 */
[----:B------:R-:W-:Y:S02]  /*29d0*/  UIADD3 UR39, UR5, -0x3000, URZ ;  /* 0xffffd00005277890 */ /* 0x000fe4000fffe03f */
[----:B------:R-:W-:Y:S01]  /*29e0*/  IADD3 R76, P0, R62, UR17, RZ ;  /* 0x000000113e4c7c10 */ /* 0x000fe2000ff1e0ff */
[----:B------:R-:W-:Y:S01]  /*29f0*/  IMAD.SHL.U32 R73, R70, 0x8, RZ ;  /* 0x0000000846497824 */ /* 0x000fe200078e00ff */
[----:B--2---:R-:W-:Y:S01]  /*2a00*/  IADD3 R72, R44, UR45, RZ ;  /* 0x0000002d2c487c10 */ /* 0x004fe2000fffe0ff */
[----:B------:R-:W-:Y:S01]  /*2a10*/  UIADD3 UR40, UR40, 0x1, URZ ;  /* 0x0000000128287890 */ /* 0x000fe2000fffe03f */
[----:B------:R-:W-:Y:S01]  /*2a20*/  IADD3.X R77, R63, UR16, RZ, P0, !PT ;  /* 0x000000103f4d7c10 */ /* 0x000fe200087fe4ff */
[----:B------:R-:W1:Y:S01]  /*2a30*/  LDS.128 R28, [R2+UR5+0x400] ;  /* 0x00040005021c7984 */ /* 0x000e620008000c00 */
[----:B------:R-:W-:Y:S01]  /*2a40*/  IADD3 R78, P0, R64, UR48, RZ ;  /* 0x00000030404e7c10 */ /* 0x000fe2000ff1e0ff */
[----:B------:R-:W-:Y:S01]  /*2a50*/  UISETP.NE.AND UP0, UPT, UR40, 0x4, UPT ;  /* 0x000000042800788c */ /* 0x000fe2000bf05270 */
[----:B------:R-:W-:Y:S01]  /*2a60*/  IADD3 R71, R43, UR44, RZ ;  /* 0x0000002c2b477c10 */ /* 0x000fe2000fffe0ff */
[----:B------:R-:W-:Y:S01]  /*2a70*/  UIADD3 UR43, UR4, 0x400, URZ ;  /* 0x00000400042b7890 */ /* 0x000fe2000fffe03f */
[----:B------:R-:W-:Y:S01]  /*2a80*/  IADD3.X R79, R65, UR37, RZ, P0, !PT ;  /* 0x00000025414f7c10 */ /* 0x000fe200087fe4ff */
[----:B------:R-:W-:Y:S01]  /*2a90*/  USEL UR38, UR31, 0xc0, !UP0 ;  /* 0x000000c01f267887 */ /* 0x000fe2000c000000 */
[-C--:B------:R-:W5:Y:S01]  /*2aa0*/  DMMA.884 R8, R20, R26.reuse, R8 ;  /* 0x0000001a1408723f */ /* 0x080f620000000008 */
[----:B------:R-:W-:Y:S02]  /*2ab0*/  UIADD3 UR47, UR47, -0x1, URZ ;  /* 0xffffffff2f2f7890 */ /* 0x000fe4000fffe03f */
[----:B------:R-:W-:Y:S01]  /*2ac0*/  LOP3.LUT P0, RZ, R73, 0x8, RZ, 0xc0, !PT ;  /* 0x0000000849ff7812 */ /* 0x000fe2000780c0ff */
[----:B------:R-:W-:Y:S01]  /*2ad0*/  IMAD.SHL.U32 R73, R69, 0x8, RZ ;  /* 0x0000000845497824 */ /* 0x000fe200078e00ff */
[----:B------:R-:W-:Y:S01]  /*2ae0*/  IADD3 R66, R3, UR4, RZ ;  /* 0x0000000403427c10 */ /* 0x000fe2000fffe0ff */
[----:B------:R-:W-:Y:S01]  /*2af0*/  @UP0 UIMAD.U32 UR39, UR5, 0x1, UR6 ;  /* 0x00000001052708a4 */ /* 0x000fe2000f8e0006 */
[----:B------:R-:W-:Y:S01]  /*2b00*/  ISETP.GE.AND P1, PT, R56, c[0x0][0x160], PT ;  /* 0x0000580038007a0c */ /* 0x000fe20003f26270 */
[----:B------:R-:W-:Y:S01]  /*2b10*/  USEL UR40, UR40, URZ, UP0 ;  /* 0x0000003f28287287 */ /* 0x000fe20008000000 */
[----:B------:R-:W-:Y:S01]  /*2b20*/  ISETP.GE.AND P2, PT, R54, c[0x0][0x160], PT ;  /* 0x0000580036007a0c */ /* 0x000fe20003f46270 */
[----:B------:R-:W-:Y:S01]  /*2b30*/  UIADD3 UR42, UR42, 0x1, URZ ;  /* 0x000000012a2a7890 */ /* 0x000fe2000fffe03f */
[----:B------:R-:W-:Y:S02]  /*2b40*/  ISETP.GE.AND P3, PT, R53, c[0x0][0x160], PT ;  /* 0x0000580035007a0c */ /* 0x000fe40003f66270 */
[C---:B------:R-:W-:Y:S01]  /*2b50*/  ISETP.LT.AND P2, PT, R67.reuse, UR25, !P2 ;  /* 0x0000001943007c0c */ /* 0x040fe2000d741270 */
[----:B------:R-:W-:Y:S01]  /*2b60*/  UISETP.NE.AND UP1, UPT, UR42, 0x4, UPT ;  /* 0x000000042a00788c */ /* 0x000fe2000bf25270 */
[----:B------:R-:W-:Y:S01]  /*2b70*/  ISETP.LT.AND P3, PT, R67, UR25, !P3 ;  /* 0x0000001943007c0c */ /* 0x000fe2000df61270 */
[C---:B------:R-:W5:Y:S01]  /*2b80*/  DMMA.884 R12, R22.reuse, R26, R12 ;  /* 0x0000001a160c723f */ /* 0x040f62000000000c */
[----:B------:R-:W-:Y:S01]  /*2b90*/  @!PT LDS RZ, [RZ] ;  /* 0x00000000fffff984 */ /* 0x000fe20000000800 */
[----:B------:R-:W-:Y:S01]  /*2ba0*/  @!PT LDS RZ, [RZ] ;  /* 0x00000000fffff984 */ /* 0x000fe20000000800 */
[----:B------:R-:W-:Y:S01]  /*2bb0*/  @!PT LDS RZ, [RZ] ;  /* 0x00000000fffff984 */ /* 0x000fe20000000800 */
[----:B------:R2:W-:Y:S01]  /*2bc0*/  LDGSTS.E.LTC128B.64 [R72], [R76.64], P0 ;  /* 0x000000004c487fae */ /* 0x0005e20008121b5c */
[----:B------:R-:W-:Y:S01]  /*2bd0*/  USEL UR41, UR32, 0x1000, !UP1 ;  /* 0x0000100020297887 */ /* 0x000fe2000c800000 */
[----:B------:R-:W-:Y:S01]  /*2be0*/  LOP3.LUT P0, RZ, R73, 0x8, RZ, 0xc0, !PT ;  /* 0x0000000849ff7812 */ /* 0x000fe2000780c0ff */
[----:B------:R-:W-:Y:S01]  /*2bf0*/  IMAD.SHL.U32 R73, R70, 0x4, RZ ;  /* 0x0000000446497824 */ /* 0x000fe200078e00ff */
[----:B------:R-:W-:Y:S02]  /*2c00*/  USEL UR42, UR42, URZ, UP1 ;  /* 0x0000003f2a2a7287 */ /* 0x000fe40008800000 */
[----:B------:R-:W-:Y:S02]  /*2c10*/  UIADD3 UR44, UR41, UR44, URZ ;  /* 0x0000002c292c7290 */ /* 0x000fe4000fffe03f */
[----:B------:R-:W-:Y:S07]  /*2c20*/  UIADD3 UR45, UR41, UR45, URZ ;  /* 0x0000002d292d7290 */ /* 0x000fee000fffe03f */
[----:B------:R5:W5:Y:S01]  /*2c30*/  DMMA.884 R16, R22, R24, R16 ;  /* 0x000000181610723f */ /* 0x000b620000000010 */
[----:B------:R3:W-:Y:S06]  /*2c40*/  LDGSTS.E.LTC128B.64 [R71+0x4000], [R78.64], P0 ;  /* 0x040000004e477fae */ /* 0x0007ec0008121b5c */
[----:B-----5:R-:W-:Y:S01]  /*2c50*/  LDS.128 R20, [R0+UR4+0x400] ;  /* 0x0004000400147984 */ /* 0x020fe20008000c00 */
[----:B--2---:R-:W-:Y:S07]  /*2c60*/  IADD3 R76, P0, R76, c[0x0][0x190], RZ ;  /* 0x000064004c4c7a10 */ /* 0x004fee0007f1e0ff */
[----:B------:R-:W2:-:S01]  /*2c70*/  LDS.128 R24, [R2+UR5+0x800] ;  /* 0x0008000502187984 */ /* 0x000e820008000c00 */
[C---:B-1----:R-:W5:Y:S04]  /*2c80*/  DMMA.884 R4, R34.reuse, R28, R4 ;  /* 0x0000001c2204723f */ /* 0x042f680000000004 */
[----:B------:R-:W-:Y:S02]  /*2c90*/  IADD3.X R77, R77, c[0x0][0x194], RZ, P0, !PT ;  /* 0x000065004d4d7a10 */ /* 0x000fe400007fe4ff */
[C---:B---3--:R-:W-:Y:S10]  /*2ca0*/  IADD3 R78, P0, R64.reuse, UR34, RZ ;  /* 0x00000022404e7c10 */ /* 0x048ff4000ff1e0ff */
[-C--:B------:R-:W5:Y:S04]  /*2cb0*/  DMMA.884 R8, R34, R30.reuse, R8 ;  /* 0x0000001e2208723f */ /* 0x080f680000000008 */
[----:B------:R-:W-:Y:S02]  /*2cc0*/  IADD3.X R79, R65, UR33, RZ, P0, !PT ;  /* 0x00000021414f7c10 */ /* 0x000fe400087fe4ff */
[----:B------:R-:W-:Y:S01]  /*2cd0*/  LOP3.LUT P0, RZ, R73, 0x8, RZ, 0xc0, !PT ;  /* 0x0000000849ff7812 */ /* 0x000fe2000780c0ff */
[----:B------:R-:W-:Y:S09]  /*2ce0*/  IMAD.SHL.U32 R73, R69, 0x4, RZ ;  /* 0x0000000445497824 */ /* 0x000ff200078e00ff */
[C---:B------:R-:W5:Y:S03]  /*2cf0*/  DMMA.884 R12, R32.reuse, R30, R12 ;  /* 0x0000001e200c723f */ /* 0x040f66000000000c */
[----:B------:R-:W-:Y:S01]  /*2d00*/  @!PT LDS RZ, [RZ] ;  /* 0x00000000fffff984 */ /* 0x000fe20000000800 */
[----:B------:R-:W-:Y:S01]  /*2d10*/  @!PT LDS RZ, [RZ] ;  /* 0x00000000fffff984 */ /* 0x000fe20000000800 */
[----:B------:R-:W-:Y:S01]  /*2d20*/  @!PT LDS RZ, [RZ] ;  /* 0x00000000fffff984 */ /* 0x000fe20000000800 */
[----:B------:R1:W-:Y:S01]  /*2d30*/  LDGSTS.E.LTC128B.64 [R72+0x100], [R76.64], P0 ;  /* 0x001000004c487fae */ /* 0x0003e20008121b5c */
[----:B------:R-:W-:Y:S04]  /*2d40*/  IADD3 R80, P0, R64, UR30, RZ ;  /* 0x0000001e40507c10 */ /* 0x000fe8000ff1e0ff */
[----:B------:R-:W-:Y:S02]  /*2d50*/  IADD3.X R81, R65, UR7, RZ, P0, !PT ;  /* 0x0000000741517c10 */ /* 0x000fe400087fe4ff */
[----:B------:R-:W-:Y:S01]  /*2d60*/  LOP3.LUT P0, RZ, R73, 0x8, RZ, 0xc0, !PT ;  /* 0x0000000849ff7812 */ /* 0x000fe2000780c0ff */
[----:B------:R-:W-:Y:S05]  /*2d70*/  IMAD.SHL.U32 R73, R70, 0x2, RZ ;  /* 0x0000000246497824 */ /* 0x000fea00078e00ff */
[----:B------:R5:W5:Y:S07]  /*2d80*/  DMMA.884 R16, R32, R28, R16 ;  /* 0x0000001c2010723f */ /* 0x000b6e0000000010 */
[----:B------:R3:W-:Y:S01]  /*2d90*/  LDGSTS.E.LTC128B.64 [R71+0x4080], [R78.64], P0 ;  /* 0x040800004e477fae */ /* 0x0007e20008121b5c */
[----:B------:R-:W-:Y:S04]  /*2da0*/  IADD3 R82, P0, R76, c[0x0][0x190], RZ ;  /* 0x000064004c527a10 */ /* 0x000fe80007f1e0ff */
[----:B------:R-:W-:Y:S01]  /*2db0*/  IADD3.X R83, R77, c[0x0][0x194], RZ, P0, !PT ;  /* 0x000065004d537a10 */ /* 0x000fe200007fe4ff */
[----:B-----5:R-:W-:Y:S01]  /*2dc0*/  LDS.128 R32, [R0+UR4+0x800] ;  /* 0x0008000400207984 */ /* 0x020fe20008000c00 */
[----:B------:R-:W-:Y:S01]  /*2dd0*/  LOP3.LUT P0, RZ, R73, 0x8, RZ, 0xc0, !PT ;  /* 0x0000000849ff7812 */ /* 0x000fe2000780c0ff */
[----:B------:R-:W-:-:S01]  /*2de0*/  UIADD3 UR4, UR4, -0x3000, URZ ;  /* 0xffffd00004047890 */ /* 0x000fc2000fffe03f */
[C---:B--2---:R-:W5:Y:S01]  /*2df0*/  DMMA.884 R4, R20.reuse, R24, R4 ;  /* 0x000000181404723f */ /* 0x044f620000000004 */
[----:B------:R-:W-:Y:S02]  /*2e00*/  @UP0 UIADD3 UR4, UR43, 0xc00, URZ ;  /* 0x00000c002b040890 */ /* 0x000fe4000fffe03f */
[----:B------:R-:W-:Y:S01]  /*2e10*/  UISETP.GT.AND UP0, UPT, UR47, -0x2, UPT ;  /* 0xfffffffe2f00788c */ /* 0x000fe2000bf04270 */
[C---:B-1----:R-:W-:Y:S01]  /*2e20*/  IADD3 R77, R68.reuse, -0x8, RZ ;  /* 0xfffffff8444d7810 */ /* 0x042fe20007ffe0ff */
[----:B------:R-:W1:Y:S01]  /*2e30*/  LDS.128 R28, [R2+UR5+0xc00] ;  /* 0x000c0005021c7984 */ /* 0x000e620008000c00 */
[----:B------:R-:W-:Y:S07]  /*2e40*/  UMOV UR5, UR39 ;  /* 0x0000002700057c82 */ /* 0x000fee0008000000 */
[----:B------:R-:W-:Y:S01]  /*2e50*/  @!PT LDS RZ, [RZ] ;  /* 0x00000000fffff984 */ /* 0x000fe20000000800 */
[----:B------:R-:W-:Y:S01]  /*2e60*/  @!PT LDS RZ, [RZ] ;  /* 0x00000000fffff984 */ /* 0x000fe20000000800 */
[----:B------:R-:W-:Y:S01]  /*2e70*/  @!PT LDS RZ, [RZ] ;  /* 0x00000000fffff984 */ /* 0x000fe20000000800 */
[----:B------:R2:W-:Y:S01]  /*2e80*/  LDGSTS.E.LTC128B.64 [R72+0x200], [R82.64], P0 ;  /* 0x0020000052487fae */ /* 0x0005e20008121b5c */
[----:B------:R-:W-:Y:S02]  /*2e90*/  ISETP.LT.AND P0, PT, R67, UR25, !P1 ;  /* 0x0000001943007c0c */ /* 0x000fe4000cf01270 */
[----:B------:R-:W-:Y:S01]  /*2ea0*/  ISETP.GE.AND P1, PT, R55, c[0x0][0x160], PT ;  /* 0x0000580037007a0c */ /* 0x000fe20003f26270 */
[-C--:B------:R-:W5:Y:S03]  /*2eb0*/  DMMA.884 R8, R20, R26.reuse, R8 ;  /* 0x0000001a1408723f */ /* 0x080f660000000008 */
[----:B---3--:R-:W-:Y:S02]  /*2ec0*/  SEL R79, RZ, 0x1, !P0 ;  /* 0x00000001ff4f7807 */ /* 0x008fe40004000000 */
[C---:B------:R-:W-:Y:S02]  /*2ed0*/  ISETP.LT.AND P1, PT, R67.reuse, UR25, !P1 ;  /* 0x0000001943007c0c */ /* 0x040fe4000cf21270 */
[----:B------:R-:W-:Y:S02]  /*2ee0*/  IADD3 R67, R67, 0x10, RZ ;  /* 0x0000001043437810 */ /* 0x000fe40007ffe0ff */
[----:B------:R-:W-:Y:S02]  /*2ef0*/  P2R R79, PR, R79, 0xf ;  /* 0x0000000f4f4f7803 */ /* 0x000fe40000000000 */
[----:B------:R-:W-:Y:S02]  /*2f00*/  ISETP.NE.AND P3, PT, RZ, UR10, PT ;  /* 0x0000000aff007c0c */ /* 0x000fe4000bf65270 */
[C---:B------:R-:W-:Y:S02]  /*2f10*/  ISETP.LT.AND P1, PT, R68.reuse, UR25, !P6 ;  /* 0x0000001944007c0c */ /* 0x040fe4000f721270 */
[C---:B------:R-:W-:Y:S01]  /*2f20*/  ISETP.LE.OR P0, PT, R68.reuse, R52, !P3 ;  /* 0x000000344400720c */ /* 0x040fe20005f03670 */
[C---:B------:R-:W5:Y:S03]  /*2f30*/  DMMA.884 R12, R22.reuse, R26, R12 ;  /* 0x0000001a160c723f */ /* 0x040f66000000000c */
[----:B------:R-:W-:Y:S02]  /*2f40*/  PLOP3.LUT P2, PT, P1, P0, PT, 0x80, 0x0 ;  /* 0x000000000000781c */ /* 0x000fe40000f41070 */
[C---:B------:R-:W-:Y:S02]  /*2f50*/  ISETP.LT.AND P1, PT, R68.reuse, UR25, !P5 ;  /* 0x0000001944007c0c */ /* 0x040fe4000ef21270 */
[----:B------:R-:W-:Y:S04]  /*2f60*/  ISETP.LE.OR P0, PT, R68, R51, !P3 ;  /* 0x000000334400720c */ /* 0x000fe80005f03670 */
[----:B------:R-:W-:Y:S02]  /*2f70*/  PLOP3.LUT P4, PT, P1, P0, PT, 0x80, 0x0 ;  /* 0x000000000000781c */ /* 0x000fe40000f81070 */
[-C--:B------:R-:W-:Y:S02]  /*2f80*/  ISETP.GT.AND P0, PT, R52, R68.reuse, PT ;  /* 0x000000443400720c */ /* 0x080fe40003f04270 */
[----:B------:R-:W-:Y:S01]  /*2f90*/  ISETP.LT.AND P1, PT, R77, UR25, !P6 ;  /* 0x000000194d007c0c */ /* 0x000fe2000f721270 */
[----:B------:R-:W5:Y:S01]  /*2fa0*/  DMMA.884 R16, R22, R24, R16 ;  /* 0x000000181610723f */ /* 0x000f620000000010 */
[----:B------:R-:W-:Y:S02]  /*2fb0*/  SEL R73, RZ, 0x1, P0 ;  /* 0x00000001ff497807 */ /* 0x000fe40000000000 */
[----:B------:R-:W-:Y:S02]  /*2fc0*/  ISETP.GT.AND P0, PT, R51, R68, PT ;  /* 0x000000443300720c */ /* 0x000fe40003f04270 */
[----:B------:R-:W-:Y:S02]  /*2fd0*/  LOP3.LUT R73, R73, UR10, RZ, 0xfc, !PT ;  /* 0x0000000a49497c12 */ /* 0x000fe4000f8efcff */
[----:B------:R-:W-:Y:S02]  /*2fe0*/  SEL R76, RZ, 0x1, P0 ;  /* 0x00000001ff4c7807 */ /* 0x000fe40000000000 */
[----:B------:R-:W-:Y:S02]  /*2ff0*/  ISETP.LE.OR P0, PT, R77, R52, !P3 ;  /* 0x000000344d00720c */ /* 0x000fe40005f03670 */
[----:B------:R-:W-:Y:S02]  /*3000*/  PRMT R73, R73, 0x9910, RZ ;  /* 0x0000991049497816 */ /* 0x000fe400000000ff */
[----:B------:R-:W-:Y:S02]  /*3010*/  PLOP3.LUT P3, PT, P1, P0, PT, 0x80, 0x0 ;  /* 0x000000000000781c */ /* 0x000fe40000f61070 */
[----:B------:R-:W-:-:S01]  /*3020*/  ISETP.NE.AND P0, PT, RZ, UR10, PT ;  /* 0x0000000aff007c0c */ /* 0x000fc2000bf05270 */
[C---:B-1---5:R5:W5:Y:S04]  /*3030*/  DMMA.884 R4, R34.reuse, R28, R4 ;  /* 0x0000001c2204723f */ /* 0x062b680000000004 */
[C---:B------:R-:W-:Y:S02]  /*3040*/  ISETP.LT.AND P1, PT, R77.reuse, UR25, !P5 ;  /* 0x000000194d007c0c */ /* 0x040fe4000ef21270 */
[----:B------:R-:W-:Y:S02]  /*3050*/  ISETP.LE.OR P0, PT, R77, R51, !P0 ;  /* 0x000000334d00720c */ /* 0x000fe40004703670 */
[----:B------:R-:W-:Y:S02]  /*3060*/  ISETP.NE.AND P2, PT, R73, RZ, P2 ;  /* 0x000000ff4900720c */ /* 0x000fe40001745270 */
[----:B------:R-:W-:Y:S02]  /*3070*/  PLOP3.LUT P1, PT, P1, P0, PT, 0x80, 0x0 ;  /* 0x000000000000781c */ /* 0x000fe40000f21070 */
[-C--:B------:R-:W-:Y:S02]  /*3080*/  ISETP.GT.AND P0, PT, R52, R77.reuse, PT ;  /* 0x0000004d3400720c */ /* 0x080fe40003f04270 */
[----:B------:R-:W-:Y:S02]  /*3090*/  IADD3 R68, R68, 0x10, RZ ;  /* 0x0000001044447810 */ /* 0x000fe40007ffe0ff */
[----:B------:R-:W-:Y:S01]  /*30a0*/  SEL R78, RZ, 0x1, P0 ;  /* 0x00000001ff4e7807 */ /* 0x000fe20000000000 */
[-C--:B------:R5:W5:Y:S03]  /*30b0*/  DMMA.884 R8, R34, R30.reuse, R8 ;  /* 0x0000001e2208723f */ /* 0x080b660000000008 */
[----:B------:R-:W-:Y:S02]  /*30c0*/  ISETP.GT.AND P0, PT, R51, R77, PT ;  /* 0x0000004d3300720c */ /* 0x000fe40003f04270 */
[----:B------:R-:W-:Y:S02]  /*30d0*/  LOP3.LUT R73, R78, UR10, RZ, 0xfc, !PT ;  /* 0x0000000a4e497c12 */ /* 0x000fe4000f8efcff */
[----:B------:R-:W-:Y:S02]  /*30e0*/  SEL R77, RZ, 0x1, P0 ;  /* 0x00000001ff4d7807 */ /* 0x000fe40000000000 */
[----:B------:R-:W-:Y:S04]  /*30f0*/  PRMT R73, R73, 0x9910, RZ ;  /* 0x0000991049497816 */ /* 0x000fe800000000ff */
[----:B------:R-:W-:Y:S02]  /*3100*/  ISETP.NE.AND P0, PT, R73, RZ, P3 ;  /* 0x000000ff4900720c */ /* 0x000fe40001f05270 */
[----:B------:R-:W-:Y:S01]  /*3110*/  LOP3.LUT R73, R77, UR10, RZ, 0xfc, !PT ;  /* 0x0000000a4d497c12 */ /* 0x000fe2000f8efcff */
[C---:B------:R5:W5:Y:S04]  /*3120*/  DMMA.884 R12, R32.reuse, R30, R12 ;  /* 0x0000001e200c723f */ /* 0x040b68000000000c */
[----:B------:R-:W-:Y:S04]  /*3130*/  PRMT R73, R73, 0x9910, RZ ;  /* 0x0000991049497816 */ /* 0x000fe800000000ff */
[----:B------:R-:W-:Y:S02]  /*3140*/  ISETP.NE.AND P1, PT, R73, RZ, P1 ;  /* 0x000000ff4900720c */ /* 0x000fe40000f25270 */
[----:B------:R-:W-:Y:S01]  /*3150*/  LOP3.LUT R73, R76, UR10, RZ, 0xfc, !PT ;  /* 0x0000000a4c497c12 */ /* 0x000fe2000f8efcff */
[----:B------:R-:W-:Y:S03]  /*3160*/  IMAD.SHL.U32 R76, R69, 0x2, RZ ;  /* 0x00000002454c7824 */ /* 0x000fe600078e00ff */
[----:B------:R-:W-:Y:S02]  /*3170*/  PRMT R73, R73, 0x9910, RZ ;  /* 0x0000991049497816 */ /* 0x000fe400000000ff */
[----:B------:R5:W5:Y:S03]  /*3180*/  DMMA.884 R16, R32, R28, R16 ;  /* 0x0000001c2010723f */ /* 0x000b660000000010 */
[----:B------:R-:W-:Y:S02]  /*3190*/  ISETP.NE.AND P3, PT, R73, RZ, P4 ;  /* 0x000000ff4900720c */ /* 0x000fe40002765270 */
[----:B------:R-:W-:Y:S02]  /*31a0*/  SEL R73, RZ, 0x1, !P0 ;  /* 0x00000001ff497807 */ /* 0x000fe40004000000 */
[----:B------:R-:W-:Y:S02]  /*31b0*/  LOP3.LUT P4, RZ, R76, 0x8, RZ, 0xc0, !PT ;  /* 0x000000084cff7812 */ /* 0x000fe4000788c0ff */
[----:B------:R-:W-:Y:S02]  /*31c0*/  P2R R73, PR, R73, 0xf ;  /* 0x0000000f49497803 */ /* 0x000fe40000000000 */
[----:B--2---:R-:W-:Y:S04]  /*31d0*/  IADD3 R82, P0, R82, c[0x0][0x190], RZ ;  /* 0x0000640052527a10 */ /* 0x004fe80007f1e0ff */
[----:B------:R-:W-:Y:S02]  /*31e0*/  IADD3.X R83, R83, c[0x0][0x194], RZ, P0, !PT ;  /* 0x0000650053537a10 */ /* 0x000fe400007fe4ff */
[----:B------:R-:W-:Y:S03]  /*31f0*/  IADD3 R76, P0, R64, UR36, RZ ;  /* 0x00000024404c7c10 */ /* 0x000fe6000ff1e0ff */
[----:B------:R1:W-:Y:S01]  /*3200*/  LDGSTS.E.LTC128B.64 [R71+0x4800], [R80.64], P4 ;  /* 0x0480000050477fae */ /* 0x0003e2000a121b5c */
[----:B------:R-:W-:Y:S02]  /*3210*/  IADD3.X R77, R65, UR35, RZ, P0, !PT ;  /* 0x00000023414d7c10 */ /* 0x000fe400087fe4ff */
[----:B------:R-:W-:Y:S11]  /*3220*/  LOP3.LUT P0, RZ, R70, 0x8, RZ, 0xc0, !PT ;  /* 0x0000000846ff7812 */ /* 0x000ff6000780c0ff */
[----:B------:R-:W-:Y:S02]  /*3230*/  @!UPT UIADD3 URZ, URZ, URZ, URZ ;  /* 0x0000003f3f3ff290 */ /* 0x000fe4000fffe03f */
[----:B------:R2:W-:Y:S01]  /*3240*/  LDGSTS.E.LTC128B.64 [R72+0x300], [R82.64], P0 ;  /* 0x0030000052487fae */ /* 0x0005e20008121b5c */
[----:B------:R-:W-:Y:S11]  /*3250*/  LOP3.LUT P0, RZ, R69, 0x8, RZ, 0xc0, !PT ;  /* 0x0000000845ff7812 */ /* 0x000ff6000780c0ff */
[----:B------:R-:W-:Y:S02]  /*3260*/  @!UPT UIADD3 URZ, URZ, URZ, URZ ;  /* 0x0000003f3f3ff290 */ /* 0x000fe4000fffe03f */
[----:B------:R1:W-:Y:S01]  /*3270*/  LDGSTS.E.LTC128B.64 [R71+0x4880], [R76.64], P0 ;  /* 0x048800004c477fae */ /* 0x0003e20008121b5c */
[----:B------:R-:W-:Y:S01]  /*3280*/  ISETP.NE.AND P0, PT, RZ, UR46, PT ;  /* 0x0000002eff007c0c */ /* 0x000fe2000bf05270 */
[----:B------:R-:W-:Y:S03]  /*3290*/  UIADD3 UR46, UR46, 0x1, URZ ;  /* 0x000000012e2e7890 */ /* 0x000fe6000fffe03f */
[----:B------:R-:W-:Y:S01]  /*32a0*/  SEL R70, R79, RZ, P0 ;  /* 0x000000ff4f467207 */ /* 0x000fe20000000000 */
[----:B------:R-:W0:Y:S01]  /*32b0*/  LDGDEPBAR ;  /* 0x00000000000079af */ /* 0x000e220000000000 */
[----:B------:R-:W-:Y:S02]  /*32c0*/  SEL R69, R73, RZ, P0 ;  /* 0x000000ff49457207 */ /* 0x000fe40000000000 */
[----:B------:R-:W-:Y:S04]  /*32d0*/  IADD3 R64, P0, R64, UR15, RZ ;  /* 0x0000000f40407c10 */ /* 0x000fe8000ff1e0ff */
[----:B------:R-:W-:Y:S02]  /*32e0*/  IADD3.X R65, R65, UR14, RZ, P0, !PT ;  /* 0x0000000e41417c10 */ /* 0x000fe400087fe4ff */
[----:B------:R-:W-:Y:S04]  /*32f0*/  IADD3 R62, P0, R62, UR13, RZ ;  /* 0x0000000d3e3e7c10 */ /* 0x000fe8000ff1e0ff */
[----:B------:R-:W-:Y:S02]  /*3300*/  IADD3.X R63, R63, UR12, RZ, P0, !PT ;  /* 0x0000000c3f3f7c10 */ /* 0x000fe400087fe4ff */
[----:B------:R-:W-:Y:S01]  /*3310*/  PLOP3.LUT P0, PT, PT, PT, UP0, 0x80, 0x0 ;  /* 0x000000000000781c */ /* 0x000fe20003f0f008 */
[----:B-1----:R-:W-:Y:S01]  /*3320*/  IMAD.U32 R71, RZ, RZ, UR38 ;  /* 0x00000026ff477e24 */ /* 0x002fe2000f8e00ff */
[----:B------:R-:W-:Y:S04]  /*3330*/  DEPBAR.LE SB0, 0x2 ;  /* 0x000080800000791a */ /* 0x000fe80000000000 */
[----:B------:R-:W-:Y:S01]  /*3340*/  BAR.SYNC.DEFER_BLOCKING 0x0 ;  /* 0x0000000000007b1d */ /* 0x000fe20000010000 */
[----:B------:R-:W-:Y:S07]  /*3350*/  IMAD R66, R71, 0x10, R66 ;  /* 0x0000001047427824 */ /* 0x000fee00078e0242 */
[----:B------:R2:W1:Y:S08]  /*3360*/  LDS.128 R20, [R66] ;  /* 0x0000000042147984 */ /* 0x0004700000000c00 */
[----:B------:R2:W1:Y:S01]  /*3370*/  LDS.128 R24, [R2+UR39] ;  /* 0x0000002702187984 */ /* 0x0004620008000c00 */
[----:B------:R-:W-:-:S05]  /*3380*/  @P0 BRA `(.L_x_1) ;  /* 0xfffff62000000947 */ /* 0x000fca000383ffff */
.L_x_0:
[----:B------:R-:W-:Y:S01]  /*3390*/  ISETP.GE.AND P0, PT, R56, c[0x0][0x160], PT ;  /* 0x0000580038007a0c */ /* 0x000fe20003f06270 */
[----:B------:R-:W0:Y:S01]  /*33a0*/  LDGDEPBAR ;  /* 0x00000000000079af */ /* 0x000e220000000000 */
[----:B------:R-:W-:Y:S01]  /*33b0*/  IADD3 R0, R74, 0x10, RZ ;  /* 0x000000104a007810 */ /* 0x000fe20007ffe0ff */
[----:B------:R-:W-:Y:S01]  /*33c0*/  UISETP.NE.AND UP0, UPT, UR26, URZ, UPT ;  /* 0x0000003f1a00728c */ /* 0x000fe2000bf05270 */
[----:B------:R-:W-:Y:S01]  /*33d0*/  ISETP.GE.AND P1, PT, R55, c[0x0][0x160], PT ;  /* 0x0000580037007a0c */ /* 0x000fe20003f26270 */
[----:B------:R-:W0:Y:S01]  /*33e0*/  LDGDEPBAR ;  /* 0x00000000000079af */ /* 0x000e220000000000 */
[----:B------:R-:W-:Y:S01]  /*33f0*/  ISETP.GE.AND P2, PT, R54, c[0x0][0x160], PT ;  /* 0x0000580036007a0c */ /* 0x000fe20003f46270 */
[----:B------:R-:W-:Y:S01]  /*3400*/  USHF.L.U32 UR4, UR26, 0x1, URZ ;  /* 0x000000011a047899 */ /* 0x000fe2000800063f */
[C---:B------:R-:W-:Y:S01]  /*3410*/  ISETP.LT.AND P0, PT, R0.reuse, UR25, !P0 ;  /* 0x0000001900007c0c */ /* 0x040fe2000c701270 */
[----:B-----5:R-:W-:Y:S01]  /*3420*/  IMAD.MOV.U32 R28, RZ, RZ, R38 ;  /* 0x000000ffff1c7224 */ /* 0x020fe200078e0026 */
[----:B------:R-:W-:Y:S01]  /*3430*/  ISETP.GE.AND P3, PT, R53, c[0x0][0x160], PT ;  /* 0x0000580035007a0c */ /* 0x000fe20003f66270 */
[----:B------:R-:W-:Y:S01]  /*3440*/  USEL UR4, UR4, URZ, UP0 ;  /* 0x0000003f04047287 */ /* 0x000fe20008000000 */
[C---:B------:R-:W-:Y:S01]  /*3450*/  ISETP.LT.AND P1, PT, R0.reuse, UR25, !P1 ;  /* 0x0000001900007c0c */ /* 0x040fe2000cf21270 */
[----:B------:R-:W-:Y:S01]  /*3460*/  IMAD.MOV.U32 R29, RZ, RZ, R37 ;  /* 0x000000ffff1d7224 */ /* 0x000fe200078e0025 */
[C---:B------:R-:W-:Y:S01]  /*3470*/  ISETP.LT.AND P2, PT, R0.reuse, UR25, !P2 ;  /* 0x0000001900007c0c */ /* 0x040fe2000d741270 */
[----:B------:R-:W-:Y:S01]  /*3480*/  UIADD3 UR8, UR8, -UR4, URZ ;  /* 0x8000000408087290 */ /* 0x000fe2000fffe03f */
[----:B-1----:R-:W-:Y:S01]  /*3490*/  SEL R26, RZ, 0x1, !P0 ;  /* 0x00000001ff1a7807 */ /* 0x002fe20004000000 */
[----:B------:R-:W-:Y:S01]  /*34a0*/  ULDC.64 UR6, c[0x0][0x1e8] ;  /* 0x00007a0000067ab9 */ /* 0x000fe20000000a00 */
[----:B------:R-:W-:Y:S01]  /*34b0*/  ISETP.LT.AND P3, PT, R0, UR25, !P3 ;  /* 0x0000001900007c0c */ /* 0x000fe2000df61270 */
[----:B------:R-:W-:Y:S01]  /*34c0*/  ULDC.64 UR4, c[0x0][0x1f0] ;  /* 0x00007c0000047ab9 */ /* 0x000fe20000000a00 */
[----:B------:R-:W-:Y:S01]  /*34d0*/  IMAD.MOV.U32 R51, RZ, RZ, R39 ;  /* 0x000000ffff337224 */ /* 0x000fe200078e0027 */
[----:B------:R-:W-:Y:S01]  /*34e0*/  UIADD3 UR10, UP0, UR6, -UR4, URZ ;  /* 0x80000004060a7290 */ /* 0x000fe2000ff1e03f */
[----:B------:R-:W-:Y:S01]  /*34f0*/  P2R R26, PR, R26, 0xf ;  /* 0x0000000f1a1a7803 */ /* 0x000fe20000000000 */
[----:B------:R-:W-:Y:S01]  /*3500*/  ULDC.64 UR16, c[0x0][0x1e0] ;  /* 0x0000780000107ab9 */ /* 0x000fe20000000a00 */
[C---:B------:R-:W-:Y:S01]  /*3510*/  ISETP.GE.AND P2, PT, R0.reuse, UR25, PT ;  /* 0x0000001900007c0c */ /* 0x040fe2000bf46270 */
[----:B------:R-:W-:Y:S01]  /*3520*/  UIADD3.X UR30, UR7, ~UR5, URZ, UP0, !UPT ;  /* 0x80000005071e7290 */ /* 0x000fe200087fe43f */
[----:B------:R-:W-:Y:S01]  /*3530*/  ISETP.NE.AND P3, PT, RZ, UR9, PT ;  /* 0x00000009ff007c0c */ /* 0x000fe2000bf65270 */
[----:B------:R-:W-:Y:S01]  /*3540*/  ULEA UR7, UP2, UR16, UR16, 0x1 ;  /* 0x0000001010077291 */ /* 0x000fe2000f84083f */
[----:B------:R-:W-:Y:S01]  /*3550*/  IADD3 R0, R0, c[0x0][0x204], RZ ;  /* 0x0000810000007a10 */ /* 0x000fe20007ffe0ff */
[----:B------:R-:W-:-:S04]  /*3560*/  DEPBAR.LE SB0, 0x0 ;  /* 0x000080000000791a */ /* 0x000fc80000000000 */
[C---:B------:R-:W-:Y:S01]  /*3570*/  ISETP.LT.AND P1, PT, R49.reuse, c[0x0][0x164], !P2 ;  /* 0x0000590031007a0c */ /* 0x040fe20005721270 */
[----:B------:R-:W-:Y:S01]  /*3580*/  ULDC UR31, c[0x0][0x1f0] ;  /* 0x00007c00001f7ab9 */ /* 0x000fe20000000800 */
[-C--:B------:R-:W-:Y:S01]  /*3590*/  ISETP.GT.OR P0, PT, R49, R0.reuse, !P3 ;  /* 0x000000003100720c */ /* 0x080fe20005f04670 */
[----:B------:R-:W-:Y:S01]  /*35a0*/  UIADD3 UR31, UP1, UR16, UR31, URZ ;  /* 0x0000001f101f7290 */ /* 0x000fe2000ff3e03f */
[----:B--2---:R-:W-:Y:S01]  /*35b0*/  P2R R2, PR, RZ, 0x8 ;  /* 0x00000008ff027803 */ /* 0x004fe20000000000 */
[----:B------:R-:W-:Y:S01]  /*35c0*/  UIADD3 UR7, UP0, UR10, UR7, URZ ;  /* 0x000000070a077290 */ /* 0x000fe2000ff1e03f */
[----:B------:R-:W-:Y:S01]  /*35d0*/  BAR.SYNC.DEFER_BLOCKING 0x0 ;  /* 0x0000000000007b1d */ /* 0x000fe20000010000 */
[----:B------:R-:W-:Y:S01]  /*35e0*/  PLOP3.LUT P6, PT, P1, P0, PT, 0x80, 0x0 ;  /* 0x000000000000781c */ /* 0x000fe20000fc1070 */
[----:B------:R-:W-:Y:S01]  /*35f0*/  ULEA.HI.X UR6, UR16, UR17, UR17, 0x1, UP2 ;  /* 0x0000001110067291 */ /* 0x000fe200090f0c11 */
[C---:B------:R-:W-:Y:S02]  /*3600*/  ISETP.LT.AND P1, PT, R48.reuse, c[0x0][0x164], !P2 ;  /* 0x0000590030007a0c */ /* 0x040fe40005721270 */
[----:B------:R-:W-:Y:S01]  /*3610*/  ISETP.GT.OR P0, PT, R48, R0, !P3 ;  /* 0x000000003000720c */ /* 0x000fe20005f04670 */
[----:B------:R-:W-:-:S02]  /*3620*/  ULDC UR12, c[0x0][0x1f4] ;  /* 0x00007d00000c7ab9 */ /* 0x000fc40000000800 */
[----:B------:R-:W-:Y:S01]  /*3630*/  ULDC.64 UR4, c[0x0][0x1e0] ;  /* 0x0000780000047ab9 */ /* 0x000fe20000000a00 */
[----:B------:R-:W-:Y:S01]  /*3640*/  PLOP3.LUT P5, PT, P1, P0, PT, 0x80, 0x0 ;  /* 0x000000000000781c */ /* 0x000fe20000fa1070 */
[----:B------:R-:W-:Y:S01]  /*3650*/  UIADD3.X UR17, UR17, UR12, URZ, UP1, !UPT ;  /* 0x0000000c11117290 */ /* 0x000fe20008ffe43f */
[C---:B------:R-:W-:Y:S01]  /*3660*/  ISETP.LT.AND P1, PT, R47.reuse, c[0x0][0x164], !P2 ;  /* 0x000059002f007a0c */ /* 0x040fe20005721270 */
[----:B------:R-:W-:Y:S01]  /*3670*/  UIADD3 UR33, UP3, UP2, UR7, UR4, UR31 ;  /* 0x0000000407217290 */ /* 0x000fe2000fa7e01f */
[-C--:B------:R-:W-:Y:S01]  /*3680*/  ISETP.GT.OR P0, PT, R47, R0.reuse, !P3 ;  /* 0x000000002f00720c */ /* 0x080fe20005f04670 */
[----:B------:R-:W-:Y:S02]  /*3690*/  UIADD3.X UR6, UR30, UR6, URZ, UP0, !UPT ;  /* 0x000000061e067290 */ /* 0x000fe400087fe43f */
[----:B------:R-:W-:Y:S01]  /*36a0*/  UIADD3 UR33, UP1, UP0, UR10, UR4, UR33 ;  /* 0x000000040a217290 */ /* 0x000fe2000f83e021 */
[----:B------:R-:W-:Y:S01]  /*36b0*/  PLOP3.LUT P4, PT, P1, P0, PT, 0x80, 0x0 ;  /* 0x000000000000781c */ /* 0x000fe20000f81070 */
[----:B------:R-:W-:Y:S01]  /*36c0*/  UIADD3.X UR32, UR6, UR5, UR17, UP3, UP2 ;  /* 0x0000000506207290 */ /* 0x000fe20009fe4411 */
[C---:B------:R-:W-:Y:S01]  /*36d0*/  ISETP.LT.AND P1, PT, R46.reuse, c[0x0][0x164], !P2 ;  /* 0x000059002e007a0c */ /* 0x040fe20005721270 */
[----:B------:R-:W-:Y:S01]  /*36e0*/  ULDC.64 UR14, c[0x0][0x218] ;  /* 0x00008600000e7ab9 */ /* 0x000fe20000000a00 */
[----:B------:R-:W-:Y:S01]  /*36f0*/  ISETP.GT.OR P0, PT, R46, R0, !P3 ;  /* 0x000000002e00720c */ /* 0x000fe20005f04670 */
[----:B------:R-:W-:-:S02]  /*3700*/  UIADD3.X UR32, UR30, UR5, UR32, UP1, UP0 ;  /* 0x000000051e207290 */ /* 0x000fc40008fe0420 */
[----:B------:R-:W-:Y:S01]  /*3710*/  UISETP.NE.AND UP0, UPT, UR8, 0x1, UPT ;  /* 0x000000010800788c */ /* 0x000fe2000bf05270 */
[----:B------:R-:W-:Y:S01]  /*3720*/  PLOP3.LUT P3, PT, P1, P0, PT, 0x80, 0x0 ;  /* 0x000000000000781c */ /* 0x000fe20000f61070 */
[----:B------:R-:W-:Y:S01]  /*3730*/  ULDC.64 UR12, c[0x0][0x208] ;  /* 0x00008200000c7ab9 */ /* 0x000fe20000000a00 */
[C---:B------:R-:W-:Y:S01]  /*3740*/  ISETP.GT.AND P0, PT, R0.reuse, R49, PT ;  /* 0x000000310000720c */ /* 0x040fe20003f04270 */
[----:B------:R-:W-:Y:S02]  /*3750*/  ULDC UR38, c[0x0][0x208] ;  /* 0x0000820000267ab9 */ /* 0x000fe40000000800 */
[----:B------:R-:W-:Y:S01]  /*3760*/  ULDC UR37, c[0x0][0x20c] ;  /* 0x0000830000257ab9 */ /* 0x000fe20000000800 */
[----:B------:R-:W-:Y:S02]  /*3770*/  SEL R21, RZ, 0x1, !P0 ;  /* 0x00000001ff157807 */ /* 0x000fe40004000000 */
[----:B------:R-:W-:Y:S02]  /*3780*/  ISETP.GT.AND P0, PT, R0, R48, PT ;  /* 0x000000300000720c */ /* 0x000fe40003f04270 */
[----:B------:R-:W-:-:S02]  /*3790*/  LOP3.LUT R21, R21, UR9, RZ, 0xfc, !PT ;  /* 0x0000000915157c12 */ /* 0x000fc4000f8efcff */
[----:B------:R-:W-:Y:S02]  /*37a0*/  SEL R20, RZ, 0x1, !P0 ;  /* 0x00000001ff147807 */ /* 0x000fe40004000000 */
[----:B------:R-:W-:Y:S02]  /*37b0*/  ISETP.GT.AND P0, PT, R0, R47, PT ;  /* 0x0000002f0000720c */ /* 0x000fe40003f04270 */
[----:B------:R-:W-:Y:S02]  /*37c0*/  LOP3.LUT R20, R20, UR9, RZ, 0xfc, !PT ;  /* 0x0000000914147c12 */ /* 0x000fe4000f8efcff */
[----:B------:R-:W-:Y:S02]  /*37d0*/  SEL R2, RZ, 0x1, !P0 ;  /* 0x00000001ff027807 */ /* 0x000fe40004000000 */
[----:B------:R-:W-:Y:S02]  /*37e0*/  ISETP.GT.AND P0, PT, R0, R46, PT ;  /* 0x0000002e0000720c */ /* 0x000fe40003f04270 */
[----:B------:R-:W-:-:S02]  /*37f0*/  LOP3.LUT R2, R2, UR9, RZ, 0xfc, !PT ;  /* 0x0000000902027c12 */ /* 0x000fc4000f8efcff */
[----:B------:R-:W-:Y:S02]  /*3800*/  SEL R0, RZ, 0x1, !P0 ;  /* 0x00000001ff007807 */ /* 0x000fe40004000000 */
        /* <DEDUP_REMOVED lines=13> */
[----:B------:R-:W-:Y:S02]  /*38e0*/  ISETP.LT.AND P0, PT, R0, UR25, !P6 ;  /* 0x0000001900007c0c */ /* 0x000fe4000f701270 */
[----:B------:R-:W-:Y:S02]  /*38f0*/  ISETP.GE.AND P4, PT, R55, c[0x0][0x160], PT ;  /* 0x0000580037007a0c */ /* 0x000fe40003f86270 */
[----:B------:R-:W-:Y:S02]  /*3900*/  ISETP.GE.AND P5, PT, R54, c[0x0][0x160], PT ;  /* 0x0000580036007a0c */ /* 0x000fe40003fa6270 */
[----:B------:R-:W-:-:S02]  /*3910*/  ISETP.GE.AND P6, PT, R53, c[0x0][0x160], PT ;  /* 0x0000580035007a0c */ /* 0x000fc40003fc6270 */
[C---:B------:R-:W-:Y:S02]  /*3920*/  ISETP.LT.AND P1, PT, R0.reuse, UR25, !P4 ;  /* 0x0000001900007c0c */ /* 0x040fe4000e721270 */
[----:B------:R-:W-:Y:S02]  /*3930*/  SEL R24, RZ, 0x1, !P0 ;  /* 0x00000001ff187807 */ /* 0x000fe40004000000 */
[C---:B------:R-:W-:Y:S02]  /*3940*/  ISETP.LT.AND P2, PT, R0.reuse, UR25, !P5 ;  /* 0x0000001900007c0c */ /* 0x040fe4000ef41270 */
[----:B------:R-:W-:-:S04]  /*3950*/  ISETP.LT.AND P3, PT, R0, UR25, !P6 ;  /* 0x0000001900007c0c */ /* 0x000fc8000f761270 */
[----:B------:R-:W-:Y:S02]  /*3960*/  P2R R24, PR, R24, 0xf ;  /* 0x0000000f18187803 */ /* 0x000fe40000000000 */
[C---:B------:R-:W-:Y:S02]  /*3970*/  ISETP.GE.AND P2, PT, R0.reuse, UR25, PT ;  /* 0x0000001900007c0c */ /* 0x040fe4000bf46270 */
[----:B------:R-:W-:Y:S02]  /*3980*/  ISETP.NE.AND P3, PT, RZ, UR9, PT ;  /* 0x00000009ff007c0c */ /* 0x000fe4000bf65270 */
[----:B------:R-:W-:Y:S02]  /*3990*/  IADD3 R0, R0, c[0x0][0x204], RZ ;  /* 0x0000810000007a10 */ /* 0x000fe40007ffe0ff */
[C---:B------:R-:W-:Y:S02]  /*39a0*/  ISETP.LT.AND P1, PT, R49.reuse, c[0x0][0x164], !P2 ;  /* 0x0000590031007a0c */ /* 0x040fe40005721270 */
[----:B------:R-:W-:-:S04]  /*39b0*/  ISETP.GT.OR P0, PT, R49, R0, !P3 ;  /* 0x000000003100720c */ /* 0x000fc80005f04670 */
[----:B------:R-:W-:Y:S02]  /*39c0*/  PLOP3.LUT P6, PT, P1, P0, PT, 0x80, 0x0 ;  /* 0x000000000000781c */ /* 0x000fe40000fc1070 */
        /* <DEDUP_REMOVED lines=9> */
[----:B------:R-:W-:-:S04]  /*3a60*/  ISETP.GT.AND P0, PT, R0, R49, PT ;  /* 0x000000310000720c */ /* 0x000fc80003f04270 */
[----:B------:R-:W-:Y:S02]  /*3a70*/  SEL R21, RZ, 0x1, !P0 ;  /* 0x00000001ff157807 */ /* 0x000fe40004000000 */
[C---:B------:R-:W-:Y:S02]  /*3a80*/  ISETP.GT.AND P0, PT, R0.reuse, R48, PT ;  /* 0x000000300000720c */ /* 0x040fe40003f04270 */
        /* <DEDUP_REMOVED lines=65> */
[----:B------:R-:W-:-:S04]  /*3ea0*/  SEL R0, RZ, 0x1, !P0 ;  /* 0x00000001ff007807 */ /* 0x000fc80004000000 */
[----:B------:R-:W-:Y:S02]  /*3eb0*/  P2R R0, PR, R0, 0xf ;  /* 0x0000000f00007803 */ /* 0x000fe40000000000 */
[----:B------:R-:W-:-:S04]  /*3ec0*/  ISETP.NE.AND P1, PT, RZ, UR8, PT ;  /* 0x00000008ff007c0c */ /* 0x000fc8000bf25270 */
[----:B------:R-:W-:Y:S02]  /*3ed0*/  SEL R50, R50, RZ, P1 ;  /* 0x000000ff32327207 */ /* 0x000fe40000800000 */
[----:B------:R-:W-:-:S03]  /*3ee0*/  SEL R45, R45, RZ, P1 ;  /* 0x000000ff2d2d7207 */ /* 0x000fc60000800000 */
[----:B------:R-:W-:-:S05]  /*3ef0*/  IMAD.SHL.U32 R2, R50, 0x8, RZ ;  /* 0x0000000832027824 */ /* 0x000fca00078e00ff */
[----:B------:R-:W-:Y:S01]  /*3f00*/  LOP3.LUT P0, RZ, R2, 0x8, RZ, 0xc0, !PT ;  /* 0x0000000802ff7812 */ /* 0x000fe2000780c0ff */
[----:B------:R-:W-:-:S12]  /*3f10*/  IMAD.SHL.U32 R2, R50, 0x4, RZ ;  /* 0x0000000432027824 */ /* 0x000fd800078e00ff */
[----:B------:R-:W-:Y:S01]  /*3f20*/  @!PT LDS RZ, [RZ] ;  /* 0x00000000fffff984 */ /* 0x000fe20000000800 */
[----:B------:R-:W-:Y:S01]  /*3f30*/  @!PT LDS RZ, [RZ] ;  /* 0x00000000fffff984 */ /* 0x000fe20000000800 */
[----:B------:R-:W-:Y:S01]  /*3f40*/  @!PT LDS RZ, [RZ] ;  /* 0x00000000fffff984 */ /* 0x000fe20000000800 */
[----:B------:R1:W-:Y:S01]  /*3f50*/  LDGSTS.E.LTC128B.64 [R44], [R28.64], P0 ;  /* 0x000000001c2c7fae */ /* 0x0003e20008121b5c */
[----:B------:R-:W-:-:S04]  /*3f60*/  IADD3 R20, P0, R38, c[0x0][0x1e0], RZ ;  /* 0x0000780026147a10 */ /* 0x000fc80007f1e0ff */
[----:B------:R-:W-:Y:S02]  /*3f70*/  IADD3.X R21, R37, c[0x0][0x1e4], RZ, P0, !PT ;  /* 0x0000790025157a10 */ /* 0x000fe400007fe4ff */
[----:B------:R-:W-:Y:S01]  /*3f80*/  LOP3.LUT P0, RZ, R2, 0x8, RZ, 0xc0, !PT ;  /* 0x0000000802ff7812 */ /* 0x000fe2000780c0ff */
[----:B------:R-:W-:-:S12]  /*3f90*/  IMAD.SHL.U32 R2, R50, 0x2, RZ ;  /* 0x0000000232027824 */ /* 0x000fd800078e00ff */
[----:B------:R2:W-:Y:S01]  /*3fa0*/  LDGSTS.E.LTC128B.64 [R44+0x100], [R20.64], P0 ;  /* 0x00100000142c7fae */ /* 0x0005e20008121b5c */
[----:B------:R-:W-:-:S04]  /*3fb0*/  IADD3 R30, P0, R20, c[0x0][0x1e0], RZ ;  /* 0x00007800141e7a10 */ /* 0x000fc80007f1e0ff */
[----:B------:R-:W-:Y:S02]  /*3fc0*/  IADD3.X R31, R21, c[0x0][0x1e4], RZ, P0, !PT ;  /* 0x00007900151f7a10 */ /* 0x000fe400007fe4ff */
[----:B------:R-:W-:Y:S01]  /*3fd0*/  LOP3.LUT P0, RZ, R2, 0x8, RZ, 0xc0, !PT ;  /* 0x0000000802ff7812 */ /* 0x000fe2000780c0ff */
[----:B------:R-:W-:-:S12]  /*3fe0*/  IMAD.U32 R2, RZ, RZ, UR6 ;  /* 0x00000006ff027e24 */ /* 0x000fd8000f8e00ff */
[----:B------:R3:W-:Y:S01]  /*3ff0*/  LDGSTS.E.LTC128B.64 [R44+0x200], [R30.64], P0 ;  /* 0x002000001e2c7fae */ /* 0x0007e20008121b5c */
[----:B--2---:R-:W-:Y:S01]  /*4000*/  IMAD.U32 R21, RZ, RZ, UR7 ;  /* 0x00000007ff157e24 */ /* 0x004fe2000f8e00ff */
[----:B------:R-:W-:-:S04]  /*4010*/  ULDC.64 UR6, c[0x0][0x210] ;  /* 0x0000840000067ab9 */ /* 0x000fc80000000a00 */
[----:B-1----:R-:W-:Y:S01]  /*4020*/  IADD3 R28, P1, P0, R38, c[0x0][0x1f0], R21 ;  /* 0x00007c00261c7a10 */ /* 0x002fe2000783e015 */
[----:B------:R-:W-:-:S03]  /*4030*/  IMAD.U32 R21, RZ, RZ, UR33 ;  /* 0x00000021ff157e24 */ /* 0x000fc6000f8e00ff */
[----:B------:R-:W-:Y:S01]  /*4040*/  IADD3.X R29, R37, c[0x0][0x1f4], R2, P1, P0 ;  /* 0x00007d00251d7a10 */ /* 0x000fe20000fe0402 */
[----:B------:R-:W-:Y:S01]  /*4050*/  IMAD.U32 R2, RZ, RZ, UR32 ;  /* 0x00000020ff027e24 */ /* 0x000fe2000f8e00ff */
[----:B------:R-:W-:-:S04]  /*4060*/  IADD3 R20, P1, P0, R38, c[0x0][0x1f0], R21 ;  /* 0x00007c0026147a10 */ /* 0x000fc8000783e015 */
[----:B------:R-:W-:Y:S01]  /*4070*/  IADD3.X R21, R37, c[0x0][0x1f4], R2, P1, P0 ;  /* 0x00007d0025157a10 */ /* 0x000fe20000fe0402 */
[----:B------:R-:W-:Y:S01]  /*4080*/  IMAD.SHL.U32 R2, R45, 0x8, RZ ;  /* 0x000000082d027824 */ /* 0x000fe200078e00ff */
[----:B------:R-:W-:Y:S01]  /*4090*/  LOP3.LUT P1, RZ, R50, 0x8, RZ, 0xc0, !PT ;  /* 0x0000000832ff7812 */ /* 0x000fe2000782c0ff */
[----:B------:R-:W-:Y:S01]  /*40a0*/  IMAD.MOV.U32 R50, RZ, RZ, R40 ;  /* 0x000000ffff327224 */ /* 0x000fe200078e0028 */
[----:B---3--:R-:W-:-:S04]  /*40b0*/  IADD3 R30, P0, R30, c[0x0][0x1e0], RZ ;  /* 0x000078001e1e7a10 */ /* 0x008fc80007f1e0ff */
[----:B------:R-:W-:Y:S02]  /*40c0*/  IADD3.X R31, R31, c[0x0][0x1e4], RZ, P0, !PT ;  /* 0x000079001f1f7a10 */ /* 0x000fe400007fe4ff */
[----:B------:R-:W-:Y:S01]  /*40d0*/  LOP3.LUT P0, RZ, R2, 0x8, RZ, 0xc0, !PT ;  /* 0x0000000802ff7812 */ /* 0x000fe2000780c0ff */
[----:B------:R-:W-:-:S04]  /*40e0*/  IMAD.SHL.U32 R2, R45, 0x4, RZ ;  /* 0x000000042d027824 */ /* 0x000fc800078e00ff */
[----:B------:R1:W-:Y:S01]  /*40f0*/  LDGSTS.E.LTC128B.64 [R44+0x300], [R30.64], P1 ;  /* 0x003000001e2c7fae */ /* 0x0003e20008921b5c */
[----:B------:R-:W-:Y:S01]  /*4100*/  LOP3.LUT P2, RZ, R2, 0x8, RZ, 0xc0, !PT ;  /* 0x0000000802ff7812 */ /* 0x000fe2000784c0ff */
[----:B------:R-:W-:-:S05]  /*4110*/  IMAD.SHL.U32 R2, R45, 0x2, RZ ;  /* 0x000000022d027824 */ /* 0x000fca00078e00ff */
[----:B------:R-:W-:Y:S01]  /*4120*/  LOP3.LUT P1, RZ, R2, 0x8, RZ, 0xc0, !PT ;  /* 0x0000000802ff7812 */ /* 0x000fe2000782c0ff */
[----:B------:R2:W-:Y:S01]  /*4130*/  LDGSTS.E.LTC128B.64 [R44+0x4000], [R50.64], P0 ;  /* 0x04000000322c7fae */ /* 0x0005e20008121b5c */
[----:B------:R-:W-:-:S04]  /*4140*/  IADD3 R34, P0, R40, c[0x0][0x208], RZ ;  /* 0x0000820028227a10 */ /* 0x000fc80007f1e0ff */
[----:B------:R-:W-:Y:S02]  /*4150*/  IADD3.X R35, R39, c[0x0][0x20c], RZ, P0, !PT ;  /* 0x0000830027237a10 */ /* 0x000fe400007fe4ff */
[----:B------:R-:W-:-:S03]  /*4160*/  IADD3 R32, P0, R34, c[0x0][0x208], RZ ;  /* 0x0000820022207a10 */ /* 0x000fc60007f1e0ff */
[----:B------:R3:W-:Y:S01]  /*4170*/  LDGSTS.E.LTC128B.64 [R44+0x4100], [R34.64], P2 ;  /* 0x04100000222c7fae */ /* 0x0007e20009121b5c */
[----:B------:R-:W-:Y:S01]  /*4180*/  PLOP3.LUT P2, PT, PT, PT, UP0, 0x80, 0x0 ;  /* 0x000000000000781c */ /* 0x000fe20003f4f008 */
[----:B------:R-:W-:Y:S01]  /*4190*/  UIADD3 UR14, UP0, UR6, -UR14, URZ ;  /* 0x8000000e060e7290 */ /* 0x000fe2000ff1e03f */
[----:B------:R-:W-:Y:S02]  /*41a0*/  IADD3.X R33, R35, c[0x0][0x20c], RZ, P0, !PT ;  /* 0x0000830023217a10 */ /* 0x000fe400007fe4ff */
[----:B------:R-:W-:Y:S01]  /*41b0*/  SEL R26, R26, RZ, P2 ;  /* 0x000000ff1a1a7207 */ /* 0x000fe20001000000 */
[----:B------:R-:W-:Y:S01]  /*41c0*/  UIADD3.X UR36, UR7, ~UR15, URZ, UP0, !UPT ;  /* 0x8000000f07247290 */ /* 0x000fe200087fe43f */
[----:B------:R-:W-:Y:S01]  /*41d0*/  SEL R25, R25, RZ, P2 ;  /* 0x000000ff19197207 */ /* 0x000fe20001000000 */
[----:B------:R4:W-:Y:S01]  /*41e0*/  LDGSTS.E.LTC128B.64 [R44+0x4200], [R32.64], P1 ;  /* 0x04200000202c7fae */ /* 0x0009e20008921b5c */
[----:B-1----:R-:W-:Y:S01]  /*41f0*/  IADD3 R30, P0, R32, c[0x0][0x208], RZ ;  /* 0x00008200201e7a10 */ /* 0x002fe20007f1e0ff */
[----:B------:R-:W-:Y:S01]  /*4200*/  IMAD.SHL.U32 R2, R26, 0x8, RZ ;  /* 0x000000081a027824 */ /* 0x000fe200078e00ff */
[----:B------:R-:W-:Y:S01]  /*4210*/  LOP3.LUT P1, RZ, R45, 0x8, RZ, 0xc0, !PT ;  /* 0x000000082dff7812 */ /* 0x000fe2000782c0ff */
[----:B------:R-:W-:Y:S01]  /*4220*/  UIADD3 UR35, UP0, UR12, UR12, URZ ;  /* 0x0000000c0c237290 */ /* 0x000fe2000ff1e03f */
[----:B------:R-:W-:Y:S01]  /*4230*/  IADD3.X R31, R33, c[0x0][0x20c], RZ, P0, !PT ;  /* 0x00008300211f7a10 */ /* 0x000fe200007fe4ff */
[----:B------:R-:W-:Y:S01]  /*4240*/  ULDC.64 UR6, c[0x0][0x218] ;  /* 0x0000860000067ab9 */ /* 0x000fe20000000a00 */
[----:B------:R-:W-:Y:S01]  /*4250*/  LOP3.LUT P0, RZ, R2, 0x8, RZ, 0xc0, !PT ;  /* 0x0000000802ff7812 */ /* 0x000fe2000780c0ff */
[----:B------:R-:W-:Y:S01]  /*4260*/  IMAD.SHL.U32 R2, R26, 0x4, RZ ;  /* 0x000000041a027824 */ /* 0x000fe200078e00ff */
[----:B------:R-:W-:-:S02]  /*4270*/  UIADD3.X UR34, UR13, UR13, URZ, UP0, !UPT ;  /* 0x0000000d0d227290 */ /* 0x000fc400087fe43f */
[----:B------:R-:W-:-:S04]  /*4280*/  UIADD3 UR38, UP1, UP0, UR14, UR38, UR35 ;  /* 0x000000260e267290 */ /* 0x000fc8000f83e023 */
[----:B------:R-:W-:Y:S01]  /*4290*/  UIADD3.X UR37, UR36, UR37, UR34, UP1, UP0 ;  /* 0x0000002524257290 */ /* 0x000fe20008fe0422 */
[----:B------:R1:W-:Y:S01]  /*42a0*/  LDGSTS.E.LTC128B.64 [R44+0x4300], [R30.64], P1 ;  /* 0x043000001e2c7fae */ /* 0x0003e20008921b5c */
[----:B------:R-:W-:Y:S01]  /*42b0*/  LOP3.LUT P1, RZ, R26, 0x8, RZ, 0xc0, !PT ;  /* 0x000000081aff7812 */ /* 0x000fe2000782c0ff */
[----:B------:R-:W-:Y:S02]  /*42c0*/  UIADD3 UR6, UP0, UR38, UR6, URZ ;  /* 0x0000000626067290 */ /* 0x000fe4000ff1e03f */
[----:B------:R-:W0:Y:S02]  /*42d0*/  LDGDEPBAR ;  /* 0x00000000000079af */ /* 0x000e240000000000 */
[----:B------:R-:W-:Y:S02]  /*42e0*/  UIADD3.X UR39, UR37, UR15, URZ, UP0, !UPT ;  /* 0x0000000f25277290 */ /* 0x000fe400087fe43f */
[----:B------:R2:W-:Y:S01]  /*42f0*/  LDGSTS.E.LTC128B.64 [R44+0x1000], [R28.64], P0 ;  /* 0x010000001c2c7fae */ /* 0x0005e20008121b5c */
[----:B---3--:R-:W-:Y:S01]  /*4300*/  IADD3 R34, P0, R28, c[0x0][0x1e0], RZ ;  /* 0x000078001c227a10 */ /* 0x008fe20007f1e0ff */
[----:B------:R-:W-:-:S02]  /*4310*/  UISETP.NE.AND UP0, UPT, UR8, 0x2, UPT ;  /* 0x000000020800788c */ /* 0x000fc4000bf05270 */
[----:B------:R-:W-:Y:S01]  /*4320*/  ULDC UR15, c[0x0][0x218] ;  /* 0x00008600000f7ab9 */ /* 0x000fe20000000800 */
[----:B------:R-:W-:Y:S02]  /*4330*/  IADD3.X R35, R29, c[0x0][0x1e4], RZ, P0, !PT ;  /* 0x000079001d237a10 */ /* 0x000fe400007fe4ff */
[----:B------:R-:W-:Y:S01]  /*4340*/  LOP3.LUT P0, RZ, R2, 0x8, RZ, 0xc0, !PT ;  /* 0x0000000802ff7812 */ /* 0x000fe2000780c0ff */
[----:B------:R-:W-:-:S12]  /*4350*/  IMAD.SHL.U32 R2, R26, 0x2, RZ ;  /* 0x000000021a027824 */ /* 0x000fd800078e00ff */
[----:B------:R3:W-:Y:S01]  /*4360*/  LDGSTS.E.LTC128B.64 [R44+0x1100], [R34.64], P0 ;  /* 0x01100000222c7fae */ /* 0x0007e20008121b5c */
[----:B-1----:R-:W-:-:S04]  /*4370*/  IADD3 R30, P0, R34, c[0x0][0x1e0], RZ ;  /* 0x00007800221e7a10 */ /* 0x002fc80007f1e0ff */
[----:B------:R-:W-:Y:S02]  /*4380*/  IADD3.X R31, R35, c[0x0][0x1e4], RZ, P0, !PT ;  /* 0x00007900231f7a10 */ /* 0x000fe400007fe4ff */
[----:B------:R-:W-:Y:S01]  /*4390*/  LOP3.LUT P0, RZ, R2, 0x8, RZ, 0xc0, !PT ;  /* 0x0000000802ff7812 */ /* 0x000fe2000780c0ff */
[----:B------:R-:W-:-:S05]  /*43a0*/  IMAD.SHL.U32 R2, R25, 0x8, RZ ;  /* 0x0000000819027824 */ /* 0x000fca00078e00ff */
[----:B------:R-:W-:Y:S01]  /*43b0*/  LOP3.LUT P2, RZ, R2, 0x8, RZ, 0xc0, !PT ;  /* 0x0000000802ff7812 */ /* 0x000fe2000784c0ff */
[----:B------:R-:W-:-:S06]  /*43c0*/  IMAD.SHL.U32 R2, R25, 0x4, RZ ;  /* 0x0000000419027824 */ /* 0x000fcc00078e00ff */
[----:B------:R1:W-:Y:S01]  /*43d0*/  LDGSTS.E.LTC128B.64 [R44+0x1200], [R30.64], P0 ;  /* 0x012000001e2c7fae */ /* 0x0003e20008121b5c */
[----:B------:R-:W-:-:S04]  /*43e0*/  IADD3 R26, P0, R30, c[0x0][0x1e0], RZ ;  /* 0x000078001e1a7a10 */ /* 0x000fc80007f1e0ff */
[----:B------:R-:W-:Y:S02]  /*43f0*/  IADD3.X R27, R31, c[0x0][0x1e4], RZ, P0, !PT ;  /* 0x000079001f1b7a10 */ /* 0x000fe400007fe4ff */
[----:B----4-:R-:W-:-:S03]  /*4400*/  IADD3 R32, P0, R40, UR6, RZ ;  /* 0x0000000628207c10 */ /* 0x010fc6000ff1e0ff */
[----:B------:R4:W-:Y:S01]  /*4410*/  LDGSTS.E.LTC128B.64 [R44+0x1300], [R26.64], P1 ;  /* 0x013000001a2c7fae */ /* 0x0009e20008921b5c */
[----:B------:R-:W-:Y:S02]  /*4420*/  IADD3.X R33, R39, UR39, RZ, P0, !PT ;  /* 0x0000002727217c10 */ /* 0x000fe400087fe4ff */
[----:B------:R-:W-:Y:S01]  /*4430*/  LOP3.LUT P1, RZ, R2, 0x8, RZ, 0xc0, !PT ;  /* 0x0000000802ff7812 */ /* 0x000fe2000782c0ff */
[----:B------:R-:W-:Y:S02]  /*4440*/  IMAD.SHL.U32 R2, R25, 0x2, RZ ;  /* 0x0000000219027824 */ /* 0x000fe400078e00ff */
[----:B------:R3:W-:Y:S03]  /*4450*/  LDGSTS.E.LTC128B.64 [R44+0x5000], [R32.64], P2 ;  /* 0x05000000202c7fae */ /* 0x0007e60009121b5c */
[----:B------:R-:W-:Y:S02]  /*4460*/  LOP3.LUT P2, RZ, R2, 0x8, RZ, 0xc0, !PT ;  /* 0x0000000802ff7812 */ /* 0x000fe4000784c0ff */
[----:B-1----:R-:W-:-:S04]  /*4470*/  IADD3 R30, P0, R32, c[0x0][0x208], RZ ;  /* 0x00008200201e7a10 */ /* 0x002fc80007f1e0ff */
[----:B------:R-:W-:-:S05]  /*4480*/  IADD3.X R31, R33, c[0x0][0x20c], RZ, P0, !PT ;  /* 0x00008300211f7a10 */ /* 0x000fca00007fe4ff */
[----:B------:R1:W-:Y:S01]  /*4490*/  LDGSTS.E.LTC128B.64 [R44+0x5100], [R30.64], P1 ;  /* 0x051000001e2c7fae */ /* 0x0003e20008921b5c */
[----:B----4-:R-:W-:Y:S02]  /*44a0*/  IADD3 R26, P0, R30, c[0x0][0x208], RZ ;  /* 0x000082001e1a7a10 */ /* 0x010fe40007f1e0ff */
[----:B------:R-:W-:Y:S02]  /*44b0*/  LOP3.LUT P1, RZ, R25, 0x8, RZ, 0xc0, !PT ;  /* 0x0000000819ff7812 */ /* 0x000fe4000782c0ff */
[----:B------:R-:W-:Y:S02]  /*44c0*/  IADD3.X R27, R31, c[0x0][0x20c], RZ, P0, !PT ;  /* 0x000083001f1b7a10 */ /* 0x000fe400007fe4ff */
[----:B--2---:R-:W-:-:S03]  /*44d0*/  IADD3 R28, P0, R26, c[0x0][0x208], RZ ;  /* 0x000082001a1c7a10 */ /* 0x004fc60007f1e0ff */
[----:B------:R2:W-:Y:S01]  /*44e0*/  LDGSTS.E.LTC128B.64 [R44+0x5200], [R26.64], P2 ;  /* 0x052000001a2c7fae */ /* 0x0005e20009121b5c */
[----:B------:R-:W-:Y:S01]  /*44f0*/  PLOP3.LUT P2, PT, PT, PT, UP0, 0x80, 0x0 ;  /* 0x000000000000781c */ /* 0x000fe20003f4f008 */
[----:B------:R-:W-:Y:S01]  /*4500*/  UIADD3 UR12, UP0, UR12, UR15, URZ ;  /* 0x0000000f0c0c7290 */ /* 0x000fe2000ff1e03f */
[----:B------:R-:W-:Y:S02]  /*4510*/  IADD3.X R29, R27, c[0x0][0x20c], RZ, P0, !PT ;  /* 0x000083001b1d7a10 */ /* 0x000fe400007fe4ff */
[----:B------:R-:W-:Y:S01]  /*4520*/  SEL R24, R24, RZ, P2 ;  /* 0x000000ff18187207 */ /* 0x000fe20001000000 */
[----:B------:R-:W-:Y:S01]  /*4530*/  UIADD3 UR38, UP2, UP1, UR35, UR38, UR12 ;  /* 0x0000002623267290 */ /* 0x000fe2000f95e00c */
[----:B------:R-:W-:Y:S01]  /*4540*/  SEL R23, R23, RZ, P2 ;  /* 0x000000ff17177207 */ /* 0x000fe20001000000 */
[----:B------:R4:W-:Y:S01]  /*4550*/  LDGSTS.E.LTC128B.64 [R44+0x5300], [R28.64], P1 ;  /* 0x053000001c2c7fae */ /* 0x0009e20008921b5c */
[----:B------:R-:W-:Y:S01]  /*4560*/  UIADD3.X UR13, UR13, UR7, URZ, UP0, !UPT ;  /* 0x000000070d0d7290 */ /* 0x000fe200087fe43f */
[----:B------:R-:W-:Y:S01]  /*4570*/  IMAD.SHL.U32 R2, R24, 0x8, RZ ;  /* 0x0000000818027824 */ /* 0x000fe200078e00ff */
[----:B------:R-:W-:Y:S01]  /*4580*/  UIADD3 UR38, UP0, UR38, UR14, URZ ;  /* 0x0000000e26267290 */ /* 0x000fe2000ff1e03f */
[----:B------:R-:W0:Y:S01]  /*4590*/  LDGDEPBAR ;  /* 0x00000000000079af */ /* 0x000e220000000000 */
[----:B------:R-:W-:-:S02]  /*45a0*/  UIADD3.X UR37, UR34, UR37, UR13, UP2, UP1 ;  /* 0x0000002522257290 */ /* 0x000fc400097e240d */
[----:B------:R-:W-:Y:S01]  /*45b0*/  LOP3.LUT P0, RZ, R2, 0x8, RZ, 0xc0, !PT ;  /* 0x0000000802ff7812 */ /* 0x000fe2000780c0ff */
[----:B------:R-:W-:Y:S01]  /*45c0*/  IMAD.SHL.U32 R2, R24, 0x4, RZ ;  /* 0x0000000418027824 */ /* 0x000fe200078e00ff */
[----:B------:R-:W-:Y:S02]  /*45d0*/  UIADD3.X UR37, UR37, UR36, URZ, UP0, !UPT ;  /* 0x0000002425257290 */ /* 0x000fe400087fe43f */
[----:B------:R-:W-:-:S04]  /*45e0*/  UIADD3 UR31, UP1, UP0, UR33, UR4, UR31 ;  /* 0x00000004211f7290 */ /* 0x000fc8000f83e01f */
[----:B------:R-:W-:Y:S02]  /*45f0*/  UIADD3.X UR17, UR32, UR5, UR17, UP1, UP0 ;  /* 0x0000000520117290 */ /* 0x000fe40008fe0411 */
[----:B------:R-:W-:Y:S02]  /*4600*/  UIADD3 UR12, UP1, UP0, UR35, UR38, UR12 ;  /* 0x00000026230c7290 */ /* 0x000fe4000f83e00c */
[----:B------:R-:W-:Y:S01]  /*4610*/  UIADD3 UR31, UP3, UP2, UR10, UR4, UR31 ;  /* 0x000000040a1f7290 */ /* 0x000fe2000fa7e01f */
[----:B------:R3:W-:Y:S01]  /*4620*/  LDGSTS.E.LTC128B.64 [R44+0x2000], [R20.64], P0 ;  /* 0x02000000142c7fae */ /* 0x0007e20008121b5c */
[----:B-1----:R-:W-:Y:S01]  /*4630*/  IADD3 R30, P0, R20, c[0x0][0x1e0], RZ ;  /* 0x00007800141e7a10 */ /* 0x002fe20007f1e0ff */
[----:B------:R-:W-:Y:S02]  /*4640*/  UIADD3.X UR13, UR34, UR37, UR13, UP1, UP0 ;  /* 0x00000025220d7290 */ /* 0x000fe40008fe040d */
[----:B------:R-:W-:Y:S01]  /*4650*/  UIADD3 UR12, UP1, UP0, UR12, UR15, UR14 ;  /* 0x0000000f0c0c7290 */ /* 0x000fe2000f83e00e */
[----:B------:R-:W-:Y:S01]  /*4660*/  IADD3.X R31, R21, c[0x0][0x1e4], RZ, P0, !PT ;  /* 0x00007900151f7a10 */ /* 0x000fe200007fe4ff */
[----:B------:R-:W-:Y:S01]  /*4670*/  UIADD3 UR4, UR8, -0x2, URZ ;  /* 0xfffffffe08047890 */ /* 0x000fe2000fffe03f */
[----:B------:R-:W-:Y:S01]  /*4680*/  LOP3.LUT P0, RZ, R2, 0x8, RZ, 0xc0, !PT ;  /* 0x0000000802ff7812 */ /* 0x000fe2000780c0ff */
[----:B------:R-:W-:Y:S01]  /*4690*/  IMAD.SHL.U32 R2, R24, 0x2, RZ ;  /* 0x0000000218027824 */ /* 0x000fe200078e00ff */
[----:B------:R-:W-:-:S02]  /*46a0*/  UIADD3.X UR7, UR13, UR7, UR36, UP1, UP0 ;  /* 0x000000070d077290 */ /* 0x000fc40008fe0424 */
[----:B------:R-:W-:Y:S02]  /*46b0*/  UISETP.GE.AND UP1, UPT, UR4, -0x1, UPT ;  /* 0xffffffff0400788c */ /* 0x000fe4000bf26270 */
[----:B------:R-:W-:Y:S02]  /*46c0*/  UIADD3.X UR17, UR30, UR5, UR17, UP3, UP2 ;  /* 0x000000051e117290 */ /* 0x000fe40009fe4411 */
[----:B------:R-:W-:Y:S02]  /*46d0*/  UISETP.NE.AND UP2, UPT, UR8, 0x3, UPT ;  /* 0x000000030800788c */ /* 0x000fe4000bf45270 */
[----:B------:R-:W-:Y:S02]  /*46e0*/  ULDC UR5, c[0x0][0x1f0] ;  /* 0x00007c0000057ab9 */ /* 0x000fe40000000800 */
[----:B------:R-:W-:Y:S01]  /*46f0*/  UIADD3 UR31, UP0, UR31, UR5, URZ ;  /* 0x000000051f1f7290 */ /* 0x000fe2000ff1e03f */
[----:B------:R1:W-:Y:S01]  /*4700*/  LDGSTS.E.LTC128B.64 [R44+0x2100], [R30.64], P0 ;  /* 0x021000001e2c7fae */ /* 0x0003e20008121b5c */
[----:B--2---:R-:W-:Y:S01]  /*4710*/  IADD3 R26, P0, R30, c[0x0][0x1e0], RZ ;  /* 0x000078001e1a7a10 */ /* 0x004fe20007f1e0ff */
[----:B------:R-:W-:-:S02]  /*4720*/  ULDC UR5, c[0x0][0x1f4] ;  /* 0x00007d0000057ab9 */ /* 0x000fc40000000800 */
[----:B------:R-:W-:Y:S01]  /*4730*/  UIADD3.X UR17, UR17, UR5, URZ, UP0, !UPT ;  /* 0x0000000511117290 */ /* 0x000fe200087fe43f */
[----:B------:R-:W-:Y:S02]  /*4740*/  IADD3.X R27, R31, c[0x0][0x1e4], RZ, P0, !PT ;  /* 0x000079001f1b7a10 */ /* 0x000fe400007fe4ff */
[----:B------:R-:W-:Y:S01]  /*4750*/  LOP3.LUT P0, RZ, R2, 0x8, RZ, 0xc0, !PT ;  /* 0x0000000802ff7812 */ /* 0x000fe2000780c0ff */
[----:B---3--:R-:W-:Y:S02]  /*4760*/  IMAD.U32 R21, RZ, RZ, UR38 ;  /* 0x00000026ff157e24 */ /* 0x008fe4000f8e00ff */
[----:B------:R-:W-:-:S10]  /*4770*/  IMAD.U32 R2, RZ, RZ, UR37 ;  /* 0x00000025ff027e24 */ /* 0x000fd4000f8e00ff */
[----:B------:R2:W-:Y:S01]  /*4780*/  LDGSTS.E.LTC128B.64 [R44+0x2200], [R26.64], P0 ;  /* 0x022000001a2c7fae */ /* 0x0005e20008121b5c */
[----:B------:R-:W-:-:S04]  /*4790*/  IADD3 R20, P1, P0, R40, c[0x0][0x218], R21 ;  /* 0x0000860028147a10 */ /* 0x000fc8000783e015 */
[----:B------:R-:W-:Y:S01]  /*47a0*/  IADD3.X R21, R39, c[0x0][0x21c], R2, P1, P0 ;  /* 0x0000870027157a10 */ /* 0x000fe20000fe0402 */
[----:B------:R-:W-:Y:S01]  /*47b0*/  IMAD.SHL.U32 R2, R23, 0x8, RZ ;  /* 0x0000000817027824 */ /* 0x000fe200078e00ff */
[----:B----4-:R-:W-:Y:S02]  /*47c0*/  IADD3 R28, P0, R26, c[0x0][0x1e0], RZ ;  /* 0x000078001a1c7a10 */ /* 0x010fe40007f1e0ff */
[----:B------:R-:W-:Y:S02]  /*47d0*/  LOP3.LUT P1, RZ, R24, 0x8, RZ, 0xc0, !PT ;  /* 0x0000000818ff7812 */ /* 0x000fe4000782c0ff */
[----:B------:R-:W-:Y:S02]  /*47e0*/  IADD3.X R29, R27, c[0x0][0x1e4], RZ, P0, !PT ;  /* 0x000079001b1d7a10 */ /* 0x000fe400007fe4ff */
[----:B------:R-:W-:Y:S01]  /*47f0*/  LOP3.LUT P0, RZ, R2, 0x8, RZ, 0xc0, !PT ;  /* 0x0000000802ff7812 */ /* 0x000fe2000780c0ff */
[----:B------:R-:W-:-:S08]  /*4800*/  IMAD.SHL.U32 R2, R23, 0x4, RZ ;  /* 0x0000000417027824 */ /* 0x000fd000078e00ff */
[----:B------:R3:W-:Y:S01]  /*4810*/  LDGSTS.E.LTC128B.64 [R44+0x2300], [R28.64], P1 ;  /* 0x023000001c2c7fae */ /* 0x0007e20008921b5c */
[----:B------:R-:W-:Y:S01]  /*4820*/  LOP3.LUT P1, RZ, R2, 0x8, RZ, 0xc0, !PT ;  /* 0x0000000802ff7812 */ /* 0x000fe2000782c0ff */
[----:B------:R-:W-:Y:S02]  /*4830*/  IMAD.SHL.U32 R2, R23, 0x2, RZ ;  /* 0x0000000217027824 */ /* 0x000fe400078e00ff */
[----:B------:R1:W-:Y:S01]  /*4840*/  LDGSTS.E.LTC128B.64 [R44+0x6000], [R20.64], P0 ;  /* 0x06000000142c7fae */ /* 0x0003e20008121b5c */
[----:B------:R-:W-:Y:S02]  /*4850*/  IADD3 R24, P0, R20, c[0x0][0x208], RZ ;  /* 0x0000820014187a10 */ /* 0x000fe40007f1e0ff */
[----:B------:R-:W-:Y:S02]  /*4860*/  LOP3.LUT P2, RZ, R2, 0x8, RZ, 0xc0, !PT ;  /* 0x0000000802ff7812 */ /* 0x000fe4000784c0ff */
[----:B------:R-:W-:Y:S02]  /*4870*/  IADD3.X R25, R21, c[0x0][0x20c], RZ, P0, !PT ;  /* 0x0000830015197a10 */ /* 0x000fe400007fe4ff */
[----:B--2---:R-:W-:-:S03]  /*4880*/  IADD3 R26, P0, R24, c[0x0][0x208], RZ ;  /* 0x00008200181a7a10 */ /* 0x004fc60007f1e0ff */
[----:B------:R1:W-:Y:S01]  /*4890*/  LDGSTS.E.LTC128B.64 [R44+0x6100], [R24.64], P1 ;  /* 0x06100000182c7fae */ /* 0x0003e20008921b5c */
[----:B------:R-:W-:Y:S02]  /*48a0*/  LOP3.LUT P1, RZ, R23, 0x8, RZ, 0xc0, !PT ;  /* 0x0000000817ff7812 */ /* 0x000fe4000782c0ff */
[----:B------:R-:W-:-:S05]  /*48b0*/  IADD3.X R27, R25, c[0x0][0x20c], RZ, P0, !PT ;  /* 0x00008300191b7a10 */ /* 0x000fca00007fe4ff */
[----:B------:R1:W-:Y:S01]  /*48c0*/  LDGSTS.E.LTC128B.64 [R44+0x6200], [R26.64], P2 ;  /* 0x062000001a2c7fae */ /* 0x0003e20009121b5c */
[----:B---3--:R-:W-:-:S04]  /*48d0*/  IADD3 R28, P0, R26, c[0x0][0x208], RZ ;  /* 0x000082001a1c7a10 */ /* 0x008fc80007f1e0ff */
[----:B------:R-:W-:Y:S02]  /*48e0*/  IADD3.X R29, R27, c[0x0][0x20c], RZ, P0, !PT ;  /* 0x000083001b1d7a10 */ /* 0x000fe400007fe4ff */
[----:B------:R-:W-:-:S03]  /*48f0*/  PLOP3.LUT P0, PT, PT, PT, UP2, 0x80, 0x0 ;  /* 0x000000000000781c */ /* 0x000fc60003f0f028 */
[----:B------:R1:W-:Y:S01]  /*4900*/  LDGSTS.E.LTC128B.64 [R44+0x6300], [R28.64], P1 ;  /* 0x063000001c2c7fae */ /* 0x0003e20008921b5c */
[----:B------:R-:W-:Y:S02]  /*4910*/  PLOP3.LUT P1, PT, PT, PT, UP1, 0x80, 0x0 ;  /* 0x000000000000781c */ /* 0x000fe40003f2f018 */
[----:B------:R-:W-:Y:S01]  /*4920*/  SEL R2, R22, RZ, P0 ;  /* 0x000000ff16027207 */ /* 0x000fe20000000000 */
[----:B------:R-:W0:Y:S01]  /*4930*/  LDGDEPBAR ;  /* 0x00000000000079af */ /* 0x000e220000000000 */
[----:B------:R-:W-:Y:S01]  /*4940*/  SEL R0, R0, RZ, P0 ;  /* 0x000000ff00007207 */ /* 0x000fe20000000000 */
[----:B------:R-:W-:-:S04]  /*4950*/  DEPBAR.LE SB0, 0x2 ;  /* 0x000080800000791a */ /* 0x000fc80000000000 */
[----:B------:R-:W-:Y:S06]  /*4960*/  BAR.SYNC.DEFER_BLOCKING 0x0 ;  /* 0x0000000000007b1d */ /* 0x000fec0000010000 */
[----:B------:R-:W-:Y:S05]  /*4970*/  @!P1 BRA `(.L_x_2) ;  /* 0x00000ae000009947 */ /* 0x000fea0003800000 */
[----:B-1----:R-:W-:Y:S01]  /*4980*/  IADD3 R20, R36, UR20, RZ ;  /* 0x0000001424147c10 */ /* 0x002fe2000fffe0ff */
[----:B------:R1:W2:Y:S01]  /*4990*/  LDS.128 R24, [R42.X16] ;  /* 0x000000002a187984 */ /* 0x0002a2000000cc00 */
[----:B------:R-:W-:Y:S01]  /*49a0*/  IMAD.U32 R28, RZ, RZ, UR24 ;  /* 0x00000018ff1c7e24 */ /* 0x000fe2000f8e00ff */
[----:B------:R-:W-:Y:S01]  /*49b0*/  UMOV UR5, 0x3 ;  /* 0x0000000300057882 */ /* 0x000fe20000000000 */
[----:B------:R-:W-:Y:S01]  /*49c0*/  IMAD.U32 R50, RZ, RZ, UR26 ;  /* 0x0000001aff327e24 */ /* 0x000fe2000f8e00ff */
[----:B------:R-:W-:Y:S01]  /*49d0*/  ULDC UR8, c[0x0][0x1e4] ;  /* 0x0000790000087ab9 */ /* 0x000fe20000000800 */
[----:B------:R-:W3:Y:S01]  /*49e0*/  LDS.128 R20, [R20.X16+0x4000] ;  /* 0x0040000014147984 */ /* 0x000ee2000000cc00 */
[----:B------:R-:W-:Y:S01]  /*49f0*/  IADD3 R57, R57, c[0x0][0x204], R28 ;  /* 0x0000810039397a10 */ /* 0x000fe20007ffe01c */
[----:B------:R-:W-:Y:S01]  /*4a00*/  ULDC.64 UR14, c[0x0][0x1e8] ;  /* 0x00007a00000e7ab9 */ /* 0x000fe20000000a00 */
[----:B------:R-:W-:Y:S01]  /*4a10*/  IADD3 R45, R74, 0x40, RZ ;  /* 0x000000404a2d7810 */ /* 0x000fe20007ffe0ff */
[----:B------:R-:W-:Y:S01]  /*4a20*/  UIMAD UR8, UR5, UR8, URZ ;  /* 0x00000008050872a4 */ /* 0x000fe2000f8e023f */
[----:B------:R-:W-:Y:S01]  /*4a30*/  LOP3.LUT R36, R3, 0x40, RZ, 0x3c, !PT ;  /* 0x0000004003247812 */ /* 0x000fe200078e3cff */
[----:B------:R-:W-:Y:S01]  /*4a40*/  IMAD R50, R50, 0x20, R57 ;  /* 0x0000002032327824 */ /* 0x000fe200078e0239 */
[----:B------:R-:W-:-:S02]  /*4a50*/  UIMAD.WIDE.U32 UR14, UR5, UR16, UR14 ;  /* 0x00000010050e72a5 */ /* 0x000fc4000f8e000e */
[----:B------:R-:W-:Y:S02]  /*4a60*/  ULEA UR20, UR20, 0x4000, 0x4 ;  /* 0x0000400014147891 */ /* 0x000fe4000f8e203f */
[----:B------:R-:W-:Y:S01]  /*4a70*/  IADD3 R50, R50, 0x40, RZ ;  /* 0x0000004032327810 */ /* 0x000fe20007ffe0ff */
[----:B------:R-:W-:Y:S02]  /*4a80*/  UIADD3 UR10, UR15, UR8, URZ ;  /* 0x000000080f0a7290 */ /* 0x000fe4000fffe03f */
[----:B------:R-:W-:Y:S02]  /*4a90*/  UMOV UR16, URZ ;  /* 0x0000003f00107c82 */ /* 0x000fe40008000000 */
[----:B------:R-:W-:Y:S02]  /*4aa0*/  UMOV UR32, 0x7000 ;  /* 0x0000700000207882 */ /* 0x000fe40000000000 */
[----:B------:R-:W-:Y:S02]  /*4ab0*/  UMOV UR30, 0x3000 ;  /* 0x00003000001e7882 */ /* 0x000fe40000000000 */
[----:B------:R-:W-:-:S02]  /*4ac0*/  UIADD3 UR33, UR20, 0x400, URZ ;  /* 0x0000040014217890 */ /* 0x000fc4000fffe03f */
[----:B------:R-:W-:Y:S02]  /*4ad0*/  UMOV UR24, 0x3 ;  /* 0x0000000300187882 */ /* 0x000fe40000000000 */
[----:B------:R-:W-:Y:S02]  /*4ae0*/  UMOV UR5, 0xffffd000 ;  /* 0xffffd00000057882 */ /* 0x000fe40000000000 */
[----:B-1----:R-:W-:Y:S02]  /*4af0*/  UMOV UR8, 0xffffcc00 ;  /* 0xffffcc0000087882 */ /* 0x002fe40000000000 */
.L_x_3:
[----:B------:R-:W-:Y:S01]  /*4b00*/  ISETP.GE.AND P0, PT, R56, c[0x0][0x160], PT ;  /* 0x0000580038007a0c */ /* 0x000fe20003f06270 */
[----:B------:R-:W-:Y:S01]  /*4b10*/  LDS.128 R32, [R3+UR19] ;  /* 0x0000001303207984 */ /* 0x000fe20008000c00 */
[----:B------:R-:W-:Y:S01]  /*4b20*/  ISETP.GE.AND P1, PT, R55, c[0x0][0x160], PT ;  /* 0x0000580037007a0c */ /* 0x000fe20003f26270 */
[C---:B--23--:R-:W5:Y:S01]  /*4b30*/  DMMA.884 R4, R24.reuse, R20, R4 ;  /* 0x000000141804723f */ /* 0x04cf620000000004 */
[----:B------:R-:W-:Y:S01]  /*4b40*/  ISETP.LT.AND P0, PT, R45, UR25, !P0 ;  /* 0x000000192d007c0c */ /* 0x000fe2000c701270 */
[----:B------:R-:W-:Y:S01]  /*4b50*/  IMAD.SHL.U32 R57, R0, 0x4, RZ ;  /* 0x0000000400397824 */ /* 0x000fe200078e00ff */
[----:B------:R-:W-:Y:S01]  /*4b60*/  ISETP.GE.AND P2, PT, R54, c[0x0][0x160], PT ;  /* 0x0000580036007a0c */ /* 0x000fe20003f46270 */
[----:B------:R-:W-:Y:S01]  /*4b70*/  UISETP.NE.AND UP0, UPT, UR4, 0x2, UPT ;  /* 0x000000020400788c */ /* 0x000fe2000bf05270 */
[----:B------:R-:W-:Y:S01]  /*4b80*/  ISETP.GE.AND P3, PT, R53, c[0x0][0x160], PT ;  /* 0x0000580035007a0c */ /* 0x000fe20003f66270 */
[----:B------:R-:W-:Y:S01]  /*4b90*/  UIADD3 UR4, UR4, -0x1, URZ ;  /* 0xffffffff04047890 */ /* 0x000fe2000fffe03f */
[C---:B------:R-:W-:Y:S01]  /*4ba0*/  ISETP.LT.AND P1, PT, R45.reuse, UR25, !P1 ;  /* 0x000000192d007c0c */ /* 0x040fe2000cf21270 */
[----:B------:R-:W-:Y:S01]  /*4bb0*/  UIADD3 UR16, UR16, 0x1, URZ ;  /* 0x0000000110107890 */ /* 0x000fe2000fffe03f */
[----:B------:R-:W-:Y:S01]  /*4bc0*/  SEL R43, RZ, 0x1, !P0 ;  /* 0x00000001ff2b7807 */ /* 0x000fe20004000000 */
[-C--:B------:R5:W5:Y:S01]  /*4bd0*/  DMMA.884 R8, R24, R22.reuse, R8 ;  /* 0x000000161808723f */ /* 0x080b620000000008 */
[C---:B------:R-:W-:Y:S01]  /*4be0*/  ISETP.LT.AND P2, PT, R45.reuse, UR25, !P2 ;  /* 0x000000192d007c0c */ /* 0x040fe2000d741270 */
[----:B-----5:R-:W-:Y:S01]  /*4bf0*/  IMAD.SHL.U32 R24, R2, 0x8, RZ ;  /* 0x0000000802187824 */ /* 0x020fe200078e00ff */
[----:B------:R-:W-:Y:S01]  /*4c00*/  ISETP.LT.AND P3, PT, R45, UR25, !P3 ;  /* 0x000000192d007c0c */ /* 0x000fe2000df61270 */
[----:B------:R-:W-:Y:S01]  /*4c10*/  UISETP.NE.AND UP1, UPT, UR16, 0x4, UPT ;  /* 0x000000041000788c */ /* 0x000fe2000bf25270 */
[----:B------:R-:W-:Y:S01]  /*4c20*/  IADD3 R51, R44, UR30, RZ ;  /* 0x0000001e2c337c10 */ /* 0x000fe2000fffe0ff */
[----:B------:R-:W-:Y:S01]  /*4c30*/  UIADD3 UR24, UR24, 0x1, URZ ;  /* 0x0000000118187890 */ /* 0x000fe2000fffe03f */
[----:B------:R-:W-:Y:S01]  /*4c40*/  P2R R43, PR, R43, 0xf ;  /* 0x0000000f2b2b7803 */ /* 0x000fe20000000000 */
[----:B------:R-:W-:Y:S01]  /*4c50*/  USEL UR13, UR8, 0xc00, !UP1 ;  /* 0x00000c00080d7887 */ /* 0x000fe2000c800000 */
[C---:B------:R-:W-:Y:S01]  /*4c60*/  ISETP.GT.AND P0, PT, R50.reuse, R49, PT ;  /* 0x000000313200720c */ /* 0x040fe20003f04270 */
[C---:B------:R5:W5:Y:S01]  /*4c70*/  DMMA.884 R12, R26.reuse, R22, R12 ;  /* 0x000000161a0c723f */ /* 0x040b62000000000c */
[----:B------:R-:W-:Y:S01]  /*4c80*/  ISETP.GT.AND P2, PT, R50, R48, PT ;  /* 0x000000303200720c */ /* 0x000fe20003f44270 */
[----:B-----5:R-:W-:Y:S01]  /*4c90*/  IMAD.SHL.U32 R22, R0, 0x8, RZ ;  /* 0x0000000800167824 */ /* 0x020fe200078e00ff */
[----:B------:R-:W-:Y:S01]  /*4ca0*/  SEL R31, RZ, 0x1, !P0 ;  /* 0x00000001ff1f7807 */ /* 0x000fe20004000000 */
[----:B------:R-:W-:Y:S01]  /*4cb0*/  UISETP.NE.AND UP2, UPT, UR24, 0x4, UPT ;  /* 0x000000041800788c */ /* 0x000fe2000bf45270 */
[C---:B------:R-:W-:Y:S01]  /*4cc0*/  ISETP.GT.AND P1, PT, R50.reuse, R47, PT ;  /* 0x0000002f3200720c */ /* 0x040fe20003f24270 */
[----:B------:R-:W-:Y:S01]  /*4cd0*/  USEL UR16, UR16, URZ, UP1 ;  /* 0x0000003f10107287 */ /* 0x000fe20008800000 */
[----:B------:R-:W-:Y:S01]  /*4ce0*/  SEL R30, RZ, 0x1, !P2 ;  /* 0x00000001ff1e7807 */ /* 0x000fe20005000000 */
[----:B------:R-:W-:Y:S01]  /*4cf0*/  USEL UR20, UR5, 0x1000, !UP2 ;  /* 0x0000100005147887 */ /* 0x000fe2000d000000 */
[----:B------:R-:W-:Y:S01]  /*4d00*/  ISETP.GT.AND P0, PT, R50, R46, PT ;  /* 0x0000002e3200720c */ /* 0x000fe20003f04270 */
[----:B------:R5:W5:Y:S01]  /*4d10*/  DMMA.884 R16, R26, R20, R16 ;  /* 0x000000141a10723f */ /* 0x000b620000000010 */
[----:B------:R-:W-:Y:S01]  /*4d20*/  ISETP.NE.AND P3, PT, RZ, UR9, PT ;  /* 0x00000009ff007c0c */ /* 0x000fe2000bf65270 */
[----:B-----5:R-:W-:Y:S01]  /*4d30*/  IMAD.SHL.U32 R20, R2, 0x4, RZ ;  /* 0x0000000402147824 */ /* 0x020fe200078e00ff */
[----:B------:R-:W-:Y:S01]  /*4d40*/  ISETP.GE.AND P2, PT, R45, UR25, PT ;  /* 0x000000192d007c0c */ /* 0x000fe2000bf46270 */
[----:B------:R-:W-:Y:S01]  /*4d50*/  USEL UR24, UR24, URZ, UP2 ;  /* 0x0000003f18187287 */ /* 0x000fe20009000000 */
[----:B------:R-:W-:Y:S01]  /*4d60*/  SEL R29, RZ, 0x1, !P1 ;  /* 0x00000001ff1d7807 */ /* 0x000fe20004800000 */
[----:B------:R-:W-:Y:S01]  /*4d70*/  UIADD3 UR30, UR20, UR30, URZ ;  /* 0x0000001e141e7290 */ /* 0x000fe2000fffe03f */
[----:B------:R-:W-:-:S02]  /*4d80*/  SEL R28, RZ, 0x1, !P0 ;  /* 0x00000001ff1c7807 */ /* 0x000fc40004000000 */
[CC--:B------:R-:W-:Y:S02]  /*4d90*/  ISETP.GT.OR P0, PT, R49.reuse, R50.reuse, !P3 ;  /* 0x000000323100720c */ /* 0x0c0fe40005f04670 */
[----:B------:R-:W-:Y:S02]  /*4da0*/  ISETP.LT.AND P1, PT, R49, c[0x0][0x164], !P2 ;  /* 0x0000590031007a0c */ /* 0x000fe40005721270 */
[----:B------:R-:W-:Y:S02]  /*4db0*/  LOP3.LUT R31, R31, UR9, RZ, 0xfc, !PT ;  /* 0x000000091f1f7c12 */ /* 0x000fe4000f8efcff */
[----:B------:R-:W-:Y:S02]  /*4dc0*/  PLOP3.LUT P6, PT, P1, P0, PT, 0x80, 0x0 ;  /* 0x000000000000781c */ /* 0x000fe40000fc1070 */
[C---:B------:R-:W-:Y:S02]  /*4dd0*/  ISETP.GT.OR P0, PT, R48.reuse, R50, !P3 ;  /* 0x000000323000720c */ /* 0x040fe40005f04670 */
[----:B------:R-:W-:-:S02]  /*4de0*/  ISETP.LT.AND P1, PT, R48, c[0x0][0x164], !P2 ;  /* 0x0000590030007a0c */ /* 0x000fc40005721270 */
[----:B------:R-:W-:Y:S02]  /*4df0*/  LOP3.LUT R30, R30, UR9, RZ, 0xfc, !PT ;  /* 0x000000091e1e7c12 */ /* 0x000fe4000f8efcff */
[----:B------:R-:W-:Y:S02]  /*4e00*/  PLOP3.LUT P5, PT, P1, P0, PT, 0x80, 0x0 ;  /* 0x000000000000781c */ /* 0x000fe40000fa1070 */
[C---:B------:R-:W-:Y:S02]  /*4e10*/  ISETP.GT.OR P0, PT, R47.reuse, R50, !P3 ;  /* 0x000000322f00720c */ /* 0x040fe40005f04670 */
[----:B------:R-:W-:Y:S02]  /*4e20*/  ISETP.LT.AND P1, PT, R47, c[0x0][0x164], !P2 ;  /* 0x000059002f007a0c */ /* 0x000fe40005721270 */
[----:B------:R-:W-:Y:S02]  /*4e30*/  LOP3.LUT R29, R29, UR9, RZ, 0xfc, !PT ;  /* 0x000000091d1d7c12 */ /* 0x000fe4000f8efcff */
[----:B------:R-:W-:-:S02]  /*4e40*/  PLOP3.LUT P4, PT, P1, P0, PT, 0x80, 0x0 ;  /* 0x000000000000781c */ /* 0x000fc40000f81070 */
[----:B------:R-:W-:Y:S02]  /*4e50*/  LOP3.LUT R28, R28, UR9, RZ, 0xfc, !PT ;  /* 0x000000091c1c7c12 */ /* 0x000fe4000f8efcff */
[C---:B------:R-:W-:Y:S02]  /*4e60*/  ISETP.LT.AND P1, PT, R46.reuse, c[0x0][0x164], !P2 ;  /* 0x000059002e007a0c */ /* 0x040fe40005721270 */
[----:B------:R-:W-:Y:S02]  /*4e70*/  ISETP.GT.OR P0, PT, R46, R50, !P3 ;  /* 0x000000322e00720c */ /* 0x000fe40005f04670 */
[----:B------:R-:W-:Y:S02]  /*4e80*/  PRMT R31, R31, 0x9910, RZ ;  /* 0x000099101f1f7816 */ /* 0x000fe400000000ff */
[----:B------:R-:W-:Y:S02]  /*4e90*/  PRMT R30, R30, 0x9910, RZ ;  /* 0x000099101e1e7816 */ /* 0x000fe400000000ff */
[----:B------:R-:W-:-:S02]  /*4ea0*/  PRMT R29, R29, 0x9910, RZ ;  /* 0x000099101d1d7816 */ /* 0x000fc400000000ff */
[----:B------:R-:W-:Y:S02]  /*4eb0*/  PRMT R28, R28, 0x9910, RZ ;  /* 0x000099101c1c7816 */ /* 0x000fe400000000ff */
[----:B------:R-:W-:Y:S02]  /*4ec0*/  PLOP3.LUT P3, PT, P1, P0, PT, 0x80, 0x0 ;  /* 0x000000000000781c */ /* 0x000fe40000f61070 */
[----:B------:R-:W-:Y:S02]  /*4ed0*/  ISETP.NE.AND P0, PT, R31, RZ, P6 ;  /* 0x000000ff1f00720c */ /* 0x000fe40003705270 */
[----:B------:R-:W-:Y:S02]  /*4ee0*/  ISETP.NE.AND P1, PT, R30, RZ, P5 ;  /* 0x000000ff1e00720c */ /* 0x000fe40002f25270 */
[----:B------:R-:W-:Y:S02]  /*4ef0*/  ISETP.NE.AND P2, PT, R29, RZ, P4 ;  /* 0x000000ff1d00720c */ /* 0x000fe40002745270 */
[----:B------:R-:W-:-:S02]  /*4f00*/  ISETP.NE.AND P3, PT, R28, RZ, P3 ;  /* 0x000000ff1c00720c */ /* 0x000fc40001f65270 */
[----:B------:R-:W1:Y:S01]  /*4f10*/  LDS.128 R28, [R3+UR33] ;  /* 0x00000021031c7984 */ /* 0x000e620008000c00 */
[----:B------:R-:W-:Y:S02]  /*4f20*/  SEL R42, RZ, 0x1, !P0 ;  /* 0x00000001ff2a7807 */ /* 0x000fe40004000000 */
[----:B------:R-:W-:Y:S01]  /*4f30*/  IADD3 R52, R44, UR32, RZ ;  /* 0x000000202c347c10 */ /* 0x000fe2000fffe0ff */
[----:B------:R-:W-:Y:S01]  /*4f40*/  UIADD3 UR32, UR20, UR32, URZ ;  /* 0x0000002014207290 */ /* 0x000fe2000fffe03f */
[----:B------:R-:W-:Y:S02]  /*4f50*/  P2R R42, PR, R42, 0xf ;  /* 0x0000000f2a2a7803 */ /* 0x000fe40000000000 */
[----:B------:R-:W-:Y:S02]  /*4f60*/  LOP3.LUT P1, RZ, R24, 0x8, RZ, 0xc0, !PT ;  /* 0x0000000818ff7812 */ /* 0x000fe4000782c0ff */
[----:B------:R-:W-:Y:S02]  /*4f70*/  IADD3 R62, P0, R38, UR31, RZ ;  /* 0x0000001f263e7c10 */ /* 0x000fe4000ff1e0ff */
[----:B------:R-:W-:-:S02]  /*4f80*/  LOP3.LUT P2, RZ, R22, 0x8, RZ, 0xc0, !PT ;  /* 0x0000000816ff7812 */ /* 0x000fc4000784c0ff */
[----:B------:R-:W-:Y:S02]  /*4f90*/  IADD3.X R63, R37, UR17, RZ, P0, !PT ;  /* 0x00000011253f7c10 */ /* 0x000fe400087fe4ff */
[----:B------:R-:W-:Y:S02]  /*4fa0*/  IADD3 R64, P0, R40, UR12, RZ ;  /* 0x0000000c28407c10 */ /* 0x000fe4000ff1e0ff */
[----:B------:R-:W-:Y:S02]  /*4fb0*/  IADD3 R50, R50, 0x10, RZ ;  /* 0x0000001032327810 */ /* 0x000fe40007ffe0ff */
[----:B------:R-:W-:Y:S01]  /*4fc0*/  IADD3.X R65, R39, UR7, RZ, P0, !PT ;  /* 0x0000000727417c10 */ /* 0x000fe200087fe4ff */
[----:B------:R-:W-:Y:S01]  /*4fd0*/  @!PT LDS RZ, [RZ] ;  /* 0x00000000fffff984 */ /* 0x000fe20000000800 */
[----:B------:R-:W-:Y:S01]  /*4fe0*/  @!PT LDS RZ, [RZ] ;  /* 0x00000000fffff984 */ /* 0x000fe20000000800 */
[----:B------:R-:W-:Y:S01]  /*4ff0*/  @!PT LDS RZ, [RZ] ;  /* 0x00000000fffff984 */ /* 0x000fe20000000800 */
[----:B------:R2:W-:Y:S01]  /*5000*/  LDGSTS.E.LTC128B.64 [R51], [R62.64], P1 ;  /* 0x000000003e337fae */ /* 0x0005e20008921b5c */
[----:B------:R-:W-:Y:S02]  /*5010*/  LOP3.LUT P1, RZ, R20, 0x8, RZ, 0xc0, !PT ;  /* 0x0000000814ff7812 */ /* 0x000fe4000782c0ff */
[----:B------:R-:W-:Y:S01]  /*5020*/  IADD3 R66, P0, R62, c[0x0][0x1e0], RZ ;  /* 0x000078003e427a10 */ /* 0x000fe20007f1e0ff */
[----:B------:R3:W-:Y:S01]  /*5030*/  LDGSTS.E.LTC128B.64 [R52], [R64.64], P2 ;  /* 0x0000000040347fae */ /* 0x0007e20009121b5c */
[----:B------:R-:W-:Y:S01]  /*5040*/  LOP3.LUT P2, RZ, R57, 0x8, RZ, 0xc0, !PT ;  /* 0x0000000839ff7812 */ /* 0x000fe2000784c0ff */
[----:B------:R-:W-:Y:S01]  /*5050*/  IMAD.SHL.U32 R57, R0, 0x2, RZ ;  /* 0x0000000200397824 */ /* 0x000fe200078e00ff */
[----:B------:R-:W-:Y:S01]  /*5060*/  IADD3.X R67, R63, c[0x0][0x1e4], RZ, P0, !PT ;  /* 0x000079003f437a10 */ /* 0x000fe200007fe4ff */
[----:B------:R-:W-:Y:S01]  /*5070*/  LDS.128 R24, [R36+UR19+0x400] ;  /* 0x0004001324187984 */ /* 0x000fe20008000c00 */
[----:B------:R-:W-:-:S03]  /*5080*/  IADD3 R45, R45, 0x10, RZ ;  /* 0x000000102d2d7810 */ /* 0x000fc60007ffe0ff */
[----:B------:R-:W4:Y:S04]  /*5090*/  LDS.128 R20, [R36+UR33+0x400] ;  /* 0x0004002124147984 */ /* 0x000f280008000c00 */
[----:B------:R-:W-:Y:S01]  /*50a0*/  @!PT LDS RZ, [RZ] ;  /* 0x00000000fffff984 */ /* 0x000fe20000000800 */
[----:B------:R-:W-:Y:S01]  /*50b0*/  @!PT LDS RZ, [RZ] ;  /* 0x00000000fffff984 */ /* 0x000fe20000000800 */
[----:B------:R-:W-:Y:S01]  /*50c0*/  @!PT LDS RZ, [RZ] ;  /* 0x00000000fffff984 */ /* 0x000fe20000000800 */
[----:B------:R4:W-:Y:S01]  /*50d0*/  LDGSTS.E.LTC128B.64 [R51+0x100], [R66.64], P1 ;  /* 0x0010000042337fae */ /* 0x0009e20008921b5c */
[----:B-1----:R-:W-:Y:S01]  /*50e0*/  DMMA.884 R4, R34, R30, R4 ;  /* 0x0000001e2204723f */ /* 0x002fe20000000004 */
[----:B--2---:R-:W-:-:S09]  /*50f0*/  IADD3 R62, P0, R64, c[0x0][0x208], RZ ;  /* 0x00008200403e7a10 */ /* 0x004fd20007f1e0ff */
[----:B------:R5:W5:Y:S01]  /*5100*/  DMMA.884 R8, R34, R28, R8 ;  /* 0x0000001c2208723f */ /* 0x000b620000000008 */
[----:B------:R-:W-:Y:S01]  /*5110*/  IADD3.X R63, R65, c[0x0][0x20c], RZ, P0, !PT ;  /* 0x00008300413f7a10 */ /* 0x000fe200007fe4ff */
[----:B-----5:R-:W-:Y:S01]  /*5120*/  IMAD.SHL.U32 R34, R2, 0x2, RZ ;  /* 0x0000000202227824 */ /* 0x020fe200078e00ff */
[----:B---3--:R-:W-:-:S03]  /*5130*/  IADD3 R64, P0, R66, c[0x0][0x1e0], RZ ;  /* 0x0000780042407a10 */ /* 0x008fc60007f1e0ff */
[----:B------:R1:W-:Y:S01]  /*5140*/  LDGSTS.E.LTC128B.64 [R52+0x100], [R62.64], P2 ;  /* 0x001000003e347fae */ /* 0x0003e20009121b5c */
[----:B------:R-:W-:Y:S02]  /*5150*/  LOP3.LUT P1, RZ, R34, 0x8, RZ, 0xc0, !PT ;  /* 0x0000000822ff7812 */ /* 0x000fe4000782c0ff */
[----:B------:R-:W-:Y:S01]  /*5160*/  IADD3.X R65, R67, c[0x0][0x1e4], RZ, P0, !PT ;  /* 0x0000790043417a10 */ /* 0x000fe200007fe4ff */
[----:B------:R-:W5:Y:S01]  /*5170*/  DMMA.884 R12, R32, R28, R12 ;  /* 0x0000001c200c723f */ /* 0x000f62000000000c */
[----:B------:R-:W-:Y:S02]  /*5180*/  IADD3 R40, P2, R40, UR6, RZ ;  /* 0x0000000628287c10 */ /* 0x000fe4000ff5e0ff */
[----:B----4-:R-:W-:Y:S02]  /*5190*/  IADD3 R66, P0, R62, c[0x0][0x208], RZ ;  /* 0x000082003e427a10 */ /* 0x010fe40007f1e0ff */
[----:B------:R-:W-:Y:S02]  /*51a0*/  IADD3.X R39, R39, UR39, RZ, P2, !PT ;  /* 0x0000002727277c10 */ /* 0x000fe400097fe4ff */
[----:B------:R-:W-:-:S02]  /*51b0*/  IADD3.X R67, R63, c[0x0][0x20c], RZ, P0, !PT ;  /* 0x000083003f437a10 */ /* 0x000fc400007fe4ff */
[----:B------:R-:W-:Y:S01]  /*51c0*/  IADD3 R68, P0, R64, c[0x0][0x1e0], RZ ;  /* 0x0000780040447a10 */ /* 0x000fe20007f1e0ff */
[----:B------:R5:W5:Y:S02]  /*51d0*/  DMMA.884 R32, R32, R30, R16 ;  /* 0x0000001e2020723f */ /* 0x000b640000000010 */
[----:B-----5:R-:W-:Y:S01]  /*51e0*/  LDS.128 R28, [R36+UR19+0x800] ;  /* 0x00080013241c7984 */ /* 0x020fe20008000c00 */
[----:B------:R-:W-:Y:S02]  /*51f0*/  IADD3.X R69, R65, c[0x0][0x1e4], RZ, P0, !PT ;  /* 0x0000790041457a10 */ /* 0x000fe400007fe4ff */
[----:B------:R-:W-:Y:S01]  /*5200*/  LOP3.LUT P0, RZ, R2, 0x8, RZ, 0xc0, !PT ;  /* 0x0000000802ff7812 */ /* 0x000fe2000780c0ff */
[----:B------:R-:W2:Y:S04]  /*5210*/  LDS.128 R16, [R36+UR33+0x800] ;  /* 0x0008002124107984 */ /* 0x000ea80008000c00 */
[----:B------:R-:W-:Y:S01]  /*5220*/  @!PT LDS RZ, [RZ] ;  /* 0x00000000fffff984 */ /* 0x000fe20000000800 */
[----:B------:R-:W-:Y:S01]  /*5230*/  @!PT LDS RZ, [RZ] ;  /* 0x00000000fffff984 */ /* 0x000fe20000000800 */
[----:B------:R-:W-:Y:S01]  /*5240*/  @!PT LDS RZ, [RZ] ;  /* 0x00000000fffff984 */ /* 0x000fe20000000800 */
[----:B------:R1:W-:Y:S01]  /*5250*/  LDGSTS.E.LTC128B.64 [R51+0x200], [R64.64], P1 ;  /* 0x0020000040337fae */ /* 0x0003e20008921b5c */
[----:B------:R-:W-:Y:S01]  /*5260*/  LOP3.LUT P1, RZ, R57, 0x8, RZ, 0xc0, !PT ;  /* 0x0000000839ff7812 */ /* 0x000fe2000782c0ff */
[-C--:B------:R-:W-:Y:S10]  /*5270*/  DMMA.884 R8, R24, R22.reuse, R8 ;  /* 0x000000161808723f */ /* 0x080ff40000000008 */
[----:B------:R5:W-:Y:S02]  /*5280*/  DMMA.884 R12, R26, R22, R12 ;  /* 0x000000161a0c723f */ /* 0x000be4000000000c */
[----:B------:R1:W-:Y:S01]  /*5290*/  LDGSTS.E.LTC128B.64 [R52+0x200], [R66.64], P1 ;  /* 0x0020000042347fae */ /* 0x0003e20008921b5c */
[----:B------:R-:W-:-:S03]  /*52a0*/  LOP3.LUT P1, RZ, R0, 0x8, RZ, 0xc0, !PT ;  /* 0x0000000800ff7812 */ /* 0x000fc6000782c0ff */
[----:B------:R1:W-:Y:S01]  /*52b0*/  LDGSTS.E.LTC128B.64 [R51+0x300], [R68.64], P0 ;  /* 0x0030000044337fae */ /* 0x0003e20008121b5c */
[----:B-----5:R-:W-:-:S03]  /*52c0*/  IADD3 R22, P0, R66, c[0x0][0x208], RZ ;  /* 0x0000820042167a10 */ /* 0x020fc60007f1e0ff */
[-C--:B------:R5:W5:Y:S01]  /*52d0*/  DMMA.884 R4, R24, R20.reuse, R4 ;  /* 0x000000141804723f */ /* 0x080b620000000004 */
[----:B------:R-:W-:Y:S02]  /*52e0*/  IADD3.X R23, R67, c[0x0][0x20c], RZ, P0, !PT ;  /* 0x0000830043177a10 */ /* 0x000fe400007fe4ff */
[----:B------:R-:W-:Y:S01]  /*52f0*/  PLOP3.LUT P0, PT, PT, PT, UP0, 0x80, 0x0 ;  /* 0x000000000000781c */ /* 0x000fe20003f0f008 */
[----:B------:R-:W-:Y:S01]  /*5300*/  UISETP.GT.AND UP0, UPT, UR4, -0x2, UPT ;  /* 0xfffffffe0400788c */ /* 0x000fe2000bf04270 */
[----:B-----5:R-:W-:Y:S01]  /*5310*/  IADD3 R24, R3, UR19, RZ ;  /* 0x0000001303187c10 */ /* 0x020fe2000fffe0ff */
[----:B------:R3:W-:Y:S01]  /*5320*/  LDGSTS.E.LTC128B.64 [R52+0x300], [R22.64], P1 ;  /* 0x0030000016347fae */ /* 0x0007e20008921b5c */
[----:B------:R-:W-:Y:S01]  /*5330*/  SEL R2, R43, RZ, P0 ;  /* 0x000000ff2b027207 */ /* 0x000fe20000000000 */
[----:B------:R-:W-:Y:S01]  /*5340*/  UIADD3 UR19, UR13, 0x400, UR19 ;  /* 0x000004000d137890 */ /* 0x000fe2000fffe013 */
[----:B------:R-:W-:Y:S01]  /*5350*/  SEL R0, R42, RZ, P0 ;  /* 0x000000ff2a007207 */ /* 0x000fe20000000000 */
[----:B------:R-:W0:Y:S01]  /*5360*/  LDGDEPBAR ;  /* 0x00000000000079af */ /* 0x000e220000000000 */
[----:B------:R5:W5:Y:S01]  /*5370*/  DMMA.884 R32, R26, R20, R32 ;  /* 0x000000141a20723f */ /* 0x000b620000000020 */
[----:B------:R-:W-:-:S02]  /*5380*/  PLOP3.LUT P0, PT, PT, PT, UP0, 0x80, 0x0 ;  /* 0x000000000000781c */ /* 0x000fc40003f0f008 */
[----:B-----5:R-:W-:Y:S01]  /*5390*/  IADD3 R20, R3, UR33, RZ ;  /* 0x0000002103147c10 */ /* 0x020fe2000fffe0ff */
[----:B------:R-:W-:Y:S01]  /*53a0*/  UIADD3 UR33, UR13, 0x400, UR33 ;  /* 0x000004000d217890 */ /* 0x000fe2000fffe021 */
[----:B------:R-:W-:-:S04]  /*53b0*/  IADD3 R38, P1, R38, UR14, RZ ;  /* 0x0000000e26267c10 */ /* 0x000fc8000ff3e0ff */
[----:B------:R-:W-:Y:S01]  /*53c0*/  IADD3.X R37, R37, UR10, RZ, P1, !PT ;  /* 0x0000000a25257c10 */ /* 0x000fe20008ffe4ff */
[C---:B--2---:R5:W5:Y:S10]  /*53d0*/  DMMA.884 R4, R30.reuse, R18, R4 ;  /* 0x000000121e04723f */ /* 0x044b740000000004 */
[----:B------:R5:W5:Y:S01]  /*53e0*/  DMMA.884 R8, R30, R16, R8 ;  /* 0x000000101e08723f */ /* 0x000b620000000008 */
[----:B------:R-:W-:-:S04]  /*53f0*/  DEPBAR.LE SB0, 0x2 ;  /* 0x000080800000791a */ /* 0x000fc80000000000 */
[----:B------:R-:W-:Y:S06]  /*5400*/  BAR.SYNC.DEFER_BLOCKING 0x0 ;  /* 0x0000000000007b1d */ /* 0x000fec0000010000 */
[C---:B------:R5:W5:Y:S10]  /*5410*/  DMMA.884 R12, R28.reuse, R16, R12 ;  /* 0x000000101c0c723f */ /* 0x040b74000000000c */
[----:B------:R5:W5:Y:S01]  /*5420*/  DMMA.884 R16, R28, R18, R32 ;  /* 0x000000121c10723f */ /* 0x000b620000000020 */
[----:B------:R-:W2:Y:S04]  /*5430*/  LDS.128 R24, [R24+UR13] ;  /* 0x0000000d18187984 */ /* 0x000ea80008000c00 */
[----:B---3--:R-:W3:Y:S01]  /*5440*/  LDS.128 R20, [R20+UR13] ;  /* 0x0000000d14147984 */ /* 0x008ee20008000c00 */
[----:B-1---5:R-:W-:Y:S05]  /*5450*/  @P0 BRA `(.L_x_3) ;  /* 0xfffff6a000000947 */ /* 0x022fea000383ffff */
.L_x_2:
[----:B-1----:R-:W0:Y:S01]  /*5460*/  LDGDEPBAR ;  /* 0x00000000000079af */ /* 0x002e220000000000 */
[----:B------:R-:W-:-:S03]  /*5470*/  ISETP.NE.U32.AND P0, PT, RZ, c[0x0][0x2c0], PT ;  /* 0x0000b000ff007a0c */ /* 0x000fc60003f05070 */
[----:B------:R-:W0:Y:S01]  /*5480*/  LDGDEPBAR ;  /* 0x00000000000079af */ /* 0x000e220000000000 */
[----:B------:R-:W-:Y:S01]  /*5490*/  ISETP.NE.AND.EX P0, PT, RZ, c[0x0][0x2c4], PT, P0 ;  /* 0x0000b100ff007a0c */ /* 0x000fe20003f05300 */
[----:B------:R-:W-:-:S04]  /*54a0*/  DEPBAR.LE SB0, 0x0 ;  /* 0x000080000000791a */ /* 0x000fc80000000000 */
[----:B------:R-:W-:Y:S08]  /*54b0*/  BAR.SYNC.DEFER_BLOCKING 0x0 ;  /* 0x0000000000007b1d */ /* 0x000ff00000010000 */
[----:B------:R-:W-:Y:S05]  /*54c0*/  @!P0 BRA `(.L_x_4) ;  /* 0x0000008000008947 */ /* 0x000fea0003800000 */
[----:B------:R-:W-:Y:S02]  /*54d0*/  IMAD.MOV.U32 R30, RZ, RZ, c[0x0][0x2c0] ;  /* 0x0000b000ff1e7624 */ /* 0x000fe400078e00ff */
[----:B------:R-:W-:-:S06]  /*54e0*/  IMAD.MOV.U32 R31, RZ, RZ, c[0x0][0x2c4] ;  /* 0x0000b100ff1f7624 */ /* 0x000fcc00078e00ff */
[----:B------:R-:W4:Y:S02]  /*54f0*/  LDG.E.64 R30, [R30.64] ;  /* 0x0000001c1e1e7981 */ /* 0x000f24000c1e1b00 */
[----:B----4-:R-:W-:-:S04]  /*5500*/  ISETP.NE.U32.AND P0, PT, R30, RZ, PT ;  /* 0x000000ff1e00720c */ /* 0x010fc80003f05070 */
[----:B------:R-:W-:-:S13]  /*5510*/  ISETP.NE.AND.EX P0, PT, R31, RZ, PT, P0 ;  /* 0x000000ff1f00720c */ /* 0x000fda0003f05300 */
[----:B------:R-:W-:Y:S05]  /*5520*/  @!P0 BRA `(.L_x_4) ;  /* 0x0000002000008947 */ /* 0x000fea0003800000 */
[----:B------:R-:W4:Y:S01]  /*5530*/  LD.E.64 R30, [R30.64] ;  /* 0x0000001c1e1e7980 */ /* 0x000f22000c101b00 */
[----:B------:R-:W-:Y:S05]  /*5540*/  BRA `(.L_x_5) ;  /* 0x0000009000007947 */ /* 0x000fea0003800000 */
.L_x_4:
[----:B------:R-:W-:-:S04]  /*5550*/  ISETP.NE.U32.AND P0, PT, RZ, c[0x0][0x2b0], PT ;  /* 0x0000ac00ff007a0c */ /* 0x000fc80003f05070 */
[----:B------:R-:W-:-:S13]  /*5560*/  ISETP.NE.AND.EX P0, PT, RZ, c[0x0][0x2b4], PT, P0 ;  /* 0x0000ad00ff007a0c */ /* 0x000fda0003f05300 */
[----:B------:R-:W-:Y:S05]  /*5570*/  @!P0 BRA `(.L_x_6) ;  /* 0x0000004000008947 */ /* 0x000fea0003800000 */
[----:B------:R-:W-:Y:S02]  /*5580*/  MOV R30, c[0x0][0x2b0] ;  /* 0x0000ac00001e7a02 */ /* 0x000fe40000000f00 */
[----:B------:R-:W-:-:S06]  /*5590*/  MOV R31, c[0x0][0x2b4] ;  /* 0x0000ad00001f7a02 */ /* 0x000fcc0000000f00 */
[----:B------:R-:W4:Y:S01]  /*55a0*/  LDG.E.64 R30, [R30.64] ;  /* 0x0000001c1e1e7981 */ /* 0x000f22000c1e1b00 */
[----:B------:R-:W-:Y:S05]  /*55b0*/  BRA `(.L_x_5) ;  /* 0x0000002000007947 */ /* 0x000fea0003800000 */
.L_x_6:
[----:B------:R-:W-:Y:S02]  /*55c0*/  MOV R30, c[0x0][0x2a0] ;  /* 0x0000a800001e7a02 */ /* 0x000fe40000000f00 */
[----:B------:R-:W-:Y:S02]  /*55d0*/  MOV R31, c[0x0][0x2a4] ;  /* 0x0000a900001f7a02 */ /* 0x000fe40000000f00 */
.L_x_5:
[----:B------:R-:W-:-:S04]  /*55e0*/  ISETP.NE.U32.AND P0, PT, RZ, c[0x0][0x2c8], PT ;  /* 0x0000b200ff007a0c */ /* 0x000fc80003f05070 */
[----:B------:R-:W-:-:S13]  /*55f0*/  ISETP.NE.AND.EX P0, PT, RZ, c[0x0][0x2cc], PT, P0 ;  /* 0x0000b300ff007a0c */ /* 0x000fda0003f05300 */
[----:B------:R-:W-:Y:S05]  /*5600*/  @!P0 BRA `(.L_x_7) ;  /* 0x0000008000008947 */ /* 0x000fea0003800000 */
[----:B------:R-:W-:Y:S02]  /*5610*/  IMAD.MOV.U32 R28, RZ, RZ, c[0x0][0x2c8] ;  /* 0x0000b200ff1c7624 */ /* 0x000fe400078e00ff */
[----:B------:R-:W-:-:S06]  /*5620*/  IMAD.MOV.U32 R29, RZ, RZ, c[0x0][0x2cc] ;  /* 0x0000b300ff1d7624 */ /* 0x000fcc00078e00ff */
[----:B---3--:R-:W3:Y:S02]  /*5630*/  LDG.E.64 R28, [R28.64] ;  /* 0x0000001c1c1c7981 */ /* 0x008ee4000c1e1b00 */
[----:B---3--:R-:W-:-:S04]  /*5640*/  ISETP.NE.U32.AND P0, PT, R28, RZ, PT ;  /* 0x000000ff1c00720c */ /* 0x008fc80003f05070 */
[----:B------:R-:W-:-:S13]  /*5650*/  ISETP.NE.AND.EX P0, PT, R29, RZ, PT, P0 ;  /* 0x000000ff1d00720c */ /* 0x000fda0003f05300 */
[----:B------:R-:W-:Y:S05]  /*5660*/  @!P0 BRA `(.L_x_7) ;  /* 0x0000002000008947 */ /* 0x000fea0003800000 */
[----:B------:R-:W4:Y:S01]  /*5670*/  LD.E.64 R28, [R28.64] ;  /* 0x0000001c1c1c7980 */ /* 0x000f22000c101b00 */
[----:B------:R-:W-:Y:S05]  /*5680*/  BRA `(.L_x_8) ;  /* 0x0000009000007947 */ /* 0x000fea0003800000 */
.L_x_7:
[----:B------:R-:W-:-:S04]  /*5690*/  ISETP.NE.U32.AND P0, PT, RZ, c[0x0][0x2b8], PT ;  /* 0x0000ae00ff007a0c */ /* 0x000fc80003f05070 */
[----:B------:R-:W-:-:S13]  /*56a0*/  ISETP.NE.AND.EX P0, PT, RZ, c[0x0][0x2bc], PT, P0 ;  /* 0x0000af00ff007a0c */ /* 0x000fda0003f05300 */
[----:B------:R-:W-:Y:S05]  /*56b0*/  @!P0 BRA `(.L_x_9) ;  /* 0x0000004000008947 */ /* 0x000fea0003800000 */
[----:B------:R-:W-:Y:S02]  /*56c0*/  MOV R28, c[0x0][0x2b8] ;  /* 0x0000ae00001c7a02 */ /* 0x000fe40000000f00 */
[----:B------:R-:W-:-:S06]  /*56d0*/  MOV R29, c[0x0][0x2bc] ;  /* 0x0000af00001d7a02 */ /* 0x000fcc0000000f00 */
[----:B------:R-:W4:Y:S01]  /*56e0*/  LDG.E.64 R28, [R28.64] ;  /* 0x0000001c1c1c7981 */ /* 0x000f22000c1e1b00 */
[----:B------:R-:W-:Y:S05]  /*56f0*/  BRA `(.L_x_8) ;  /* 0x0000002000007947 */ /* 0x000fea0003800000 */
.L_x_9:
[----:B------:R-:W-:Y:S02]  /*5700*/  MOV R28, c[0x0][0x2a8] ;  /* 0x0000aa00001c7a02 */ /* 0x000fe40000000f00 */
[----:B------:R-:W-:Y:S02]  /*5710*/  MOV R29, c[0x0][0x2ac] ;  /* 0x0000ab00001d7a02 */ /* 0x000fe40000000f00 */
.L_x_8:
[----:B------:R-:W-:Y:S01]  /*5720*/  ISETP.NE.AND P0, PT, RZ, c[0x0][0x2d0], PT ;  /* 0x0000b400ff007a0c */ /* 0x000fe20003f05270 */
[----:B------:R-:W-:Y:S01]  /*5730*/  ULDC UR9, c[0x0][0x16c] ;  /* 0x00005b0000097ab9 */ /* 0x000fe20000000800 */
[----:B------:R-:W-:Y:S01]  /*5740*/  IMAD.MOV.U32 R2, RZ, RZ, c[0x0][0x2f0] ;  /* 0x0000bc00ff027624 */ /* 0x000fe200078e00ff */
[----:B------:R-:W-:Y:S01]  /*5750*/  UIMAD UR9, UR26, UR9, UR27 ;  /* 0x000000091a0972a4 */ /* 0x000fe2000f8e021b */
[----:B------:R-:W-:Y:S01]  /*5760*/  IMAD.MOV.U32 R3, RZ, RZ, c[0x0][0x2f4] ;  /* 0x0000bd00ff037624 */ /* 0x000fe200078e00ff */
[----:B------:R-:W-:Y:S01]  /*5770*/  UMOV UR8, 0x4 ;  /* 0x0000000400087882 */ /* 0x000fe20000000000 */
[----:B---3--:R-:W-:Y:S01]  /*5780*/  MOV R20, c[0x0][0x2f8] ;  /* 0x0000be0000147a02 */ /* 0x008fe20000000f00 */
[----:B------:R-:W-:Y:S01]  /*5790*/  ULDC.64 UR4, c[0x0][0x320] ;  /* 0x0000c80000047ab9 */ /* 0x000fe20000000a00 */
[----:B------:R-:W-:Y:S01]  /*57a0*/  MOV R21, c[0x0][0x2fc] ;  /* 0x0000bf0000157a02 */ /* 0x000fe20000000f00 */
[----:B------:R-:W-:-:S04]  /*57b0*/  UIMAD.WIDE UR8, UR9, UR8, UR4 ;  /* 0x00000008090872a5 */ /* 0x000fc8000f8e0204 */
[----:B------:R-:W-:Y:S05]  /*57c0*/  @!P0 BRA `(.L_x_10) ;  /* 0x000003e000008947 */ /* 0x000fea0003800000 */
[----:B------:R-:W-:-:S06]  /*57d0*/  UISETP.NE.AND UP0, UPT, UR11, 0x1, UPT ;  /* 0x000000010b00788c */ /* 0x000fcc000bf05270 */
[----:B------:R-:W-:-:S13]  /*57e0*/  PLOP3.LUT P0, PT, PT, PT, UP0, 0x80, 0x0 ;  /* 0x000000000000781c */ /* 0x000fda0003f0f008 */
[----:B------:R-:W-:Y:S05]  /*57f0*/  @!P0 BRA `(.L_x_11) ;  /* 0x000002d000008947 */ /* 0x000fea0003800000 */
[----:B------:R-:W-:-:S06]  /*5800*/  UISETP.NE.AND UP0, UPT, UR11, 0x2, UPT ;  /* 0x000000020b00788c */ /* 0x000fcc000bf05270 */
[----:B------:R-:W-:-:S13]  /*5810*/  PLOP3.LUT P0, PT, PT, PT, UP0, 0x80, 0x0 ;  /* 0x000000000000781c */ /* 0x000fda0003f0f008 */
[----:B------:R-:W-:Y:S05]  /*5820*/  @!P0 BRA `(.L_x_12) ;  /* 0x0000012000008947 */ /* 0x000fea0003800000 */
[----:B------:R-:W-:Y:S01]  /*5830*/  UISETP.NE.AND UP0, UPT, UR11, 0x3, UPT ;  /* 0x000000030b00788c */ /* 0x000fe2000bf05270 */
[----:B------:R-:W-:Y:S01]  /*5840*/  MOV R22, 0xffffffff ;  /* 0xffffffff00167802 */ /* 0x000fe20000000f00 */
[----:B------:R-:W-:-:S04]  /*5850*/  ULDC UR4, c[0x0][0x2d0] ;  /* 0x0000b40000047ab9 */ /* 0x000fc80000000800 */
[----:B------:R-:W-:-:S13]  /*5860*/  PLOP3.LUT P0, PT, PT, PT, UP0, 0x80, 0x0 ;  /* 0x000000000000781c */ /* 0x000fda0003f0f008 */
[----:B------:R-:W-:Y:S05]  /*5870*/  @P0 BRA `(.L_x_13) ;  /* 0x0000041000000947 */ /* 0x000fea0003800000 */
[----:B------:R-:W-:Y:S02]  /*5880*/  UMOV UR4, 0x8 ;  /* 0x0000000800047882 */ /* 0x000fe40000000000 */
[----:B------:R-:W-:Y:S02]  /*5890*/  ULDC.64 UR10, c[0x0][0x2f0] ;  /* 0x0000bc00000a7ab9 */ /* 0x000fe40000000a00 */
[----:B------:R-:W-:Y:S02]  /*58a0*/  ULDC.64 UR6, c[0x0][0x2f8] ;  /* 0x0000be0000067ab9 */ /* 0x000fe40000000a00 */
[----:B------:R-:W-:Y:S02]  /*58b0*/  UIMAD.WIDE UR10, UR18, UR4, UR10 ;  /* 0x00000004120a72a5 */ /* 0x000fe4000f8e020a */
[----:B------:R-:W-:-:S04]  /*58c0*/  UIMAD.WIDE UR6, UR18, UR4, UR6 ;  /* 0x00000004120672a5 */ /* 0x000fc8000f8e0206 */
[----:B------:R-:W-:Y:S02]  /*58d0*/  IMAD.U32 R2, RZ, RZ, UR10 ;  /* 0x0000000aff027e24 */ /* 0x000fe4000f8e00ff */
[----:B------:R-:W-:Y:S01]  /*58e0*/  IMAD.U32 R3, RZ, RZ, UR11 ;  /* 0x0000000bff037e24 */ /* 0x000fe2000f8e00ff */
[----:B------:R-:W-:Y:S02]  /*58f0*/  MOV R20, UR6 ;  /* 0x0000000600147c02 */ /* 0x000fe40008000f00 */
[----:B------:R-:W-:-:S03]  /*5900*/  MOV R21, UR7 ;  /* 0x0000000700157c02 */ /* 0x000fc60008000f00 */
[----:B------:R-:W4:Y:S04]  /*5910*/  LDG.E.64 R2, [R2.64] ;  /* 0x0000001c02027981 */ /* 0x000f28000c1e1b00 */
[----:B------:R-:W4:Y:S01]  /*5920*/  LDG.E.64 R20, [R20.64] ;  /* 0x0000001c14147981 */ /* 0x000f22000c1e1b00 */
[----:B------:R-:W-:Y:S01]  /*5930*/  UMOV UR4, 0x1 ;  /* 0x0000000100047882 */ /* 0x000fe20000000000 */
[----:B------:R-:W-:Y:S05]  /*5940*/  BRA `(.L_x_13) ;  /* 0x0000034000007947 */ /* 0x000fea0003800000 */
.L_x_12:
[----:B------:R-:W-:Y:S01]  /*5950*/  USHF.R.S32.HI UR11, URZ, 0x1f, UR18 ;  /* 0x0000001f3f0b7899 */ /* 0x000fe20008011412 */
[----:B------:R-:W-:Y:S01]  /*5960*/  MOV R22, 0xffffffff ;  /* 0xffffffff00167802 */ /* 0x000fe20000000f00 */
[----:B------:R-:W-:Y:S02]  /*5970*/  ULDC.64 UR6, c[0x0][0x310] ;  /* 0x0000c40000067ab9 */ /* 0x000fe40000000a00 */
[----:B------:R-:W-:-:S02]  /*5980*/  ULDC.64 UR4, c[0x0][0x318] ;  /* 0x0000c60000047ab9 */ /* 0x000fc40000000a00 */
[----:B------:R-:W-:Y:S02]  /*5990*/  UIMAD UR10, UR11, UR6, URZ ;  /* 0x000000060b0a72a4 */ /* 0x000fe4000f8e023f */
[----:B------:R-:W-:Y:S02]  /*59a0*/  UIMAD UR11, UR11, UR4, URZ ;  /* 0x000000040b0b72a4 */ /* 0x000fe4000f8e023f */
[----:B------:R-:W-:Y:S02]  /*59b0*/  UIMAD.WIDE.U32 UR12, UR18, UR6, URZ ;  /* 0x00000006120c72a5 */ /* 0x000fe4000f8e003f */
[----:B------:R-:W-:Y:S02]  /*59c0*/  UIMAD UR10, UR18, UR7, UR10 ;  /* 0x00000007120a72a4 */ /* 0x000fe4000f8e020a */
[----:B------:R-:W-:Y:S02]  /*59d0*/  UIMAD.WIDE.U32 UR14, UR18, UR4, URZ ;  /* 0x00000004120e72a5 */ /* 0x000fe4000f8e003f */
[----:B------:R-:W-:-:S02]  /*59e0*/  UIMAD UR11, UR18, UR5, UR11 ;  /* 0x00000005120b72a4 */ /* 0x000fc4000f8e020b */
[----:B------:R-:W-:Y:S02]  /*59f0*/  ULDC.64 UR6, c[0x0][0x2f0] ;  /* 0x0000bc0000067ab9 */ /* 0x000fe40000000a00 */
[----:B------:R-:W-:Y:S02]  /*5a00*/  ULDC.64 UR4, c[0x0][0x2f8] ;  /* 0x0000be0000047ab9 */ /* 0x000fe40000000a00 */
[----:B------:R-:W-:Y:S02]  /*5a10*/  ULEA UR6, UP1, UR12, UR6, 0x3 ;  /* 0x000000060c067291 */ /* 0x000fe4000f82183f */
[----:B------:R-:W-:Y:S02]  /*5a20*/  ULEA UR4, UP0, UR14, UR4, 0x3 ;  /* 0x000000040e047291 */ /* 0x000fe4000f80183f */
[----:B------:R-:W-:Y:S02]  /*5a30*/  UIADD3 UR10, UR13, UR10, URZ ;  /* 0x0000000a0d0a7290 */ /* 0x000fe4000fffe03f */
[----:B------:R-:W-:Y:S01]  /*5a40*/  UIADD3 UR11, UR15, UR11, URZ ;  /* 0x0000000b0f0b7290 */ /* 0x000fe2000fffe03f */
[----:B------:R-:W-:Y:S01]  /*5a50*/  MOV R2, UR6 ;  /* 0x0000000600027c02 */ /* 0x000fe20008000f00 */
[----:B------:R-:W-:Y:S01]  /*5a60*/  ULEA.HI.X UR7, UR12, UR7, UR10, 0x3, UP1 ;  /* 0x000000070c077291 */ /* 0x000fe200088f1c0a */
[----:B------:R-:W-:Y:S01]  /*5a70*/  IMAD.U32 R20, RZ, RZ, UR4 ;  /* 0x00000004ff147e24 */ /* 0x000fe2000f8e00ff */
[----:B------:R-:W-:-:S02]  /*5a80*/  ULEA.HI.X UR5, UR14, UR5, UR11, 0x3, UP0 ;  /* 0x000000050e057291 */ /* 0x000fc400080f1c0b */
[----:B------:R-:W-:Y:S02]  /*5a90*/  UMOV UR4, 0x1 ;  /* 0x0000000100047882 */ /* 0x000fe40000000000 */
[----:B------:R-:W-:Y:S02]  /*5aa0*/  MOV R3, UR7 ;  /* 0x0000000700037c02 */ /* 0x000fe40008000f00 */
[----:B------:R-:W-:Y:S01]  /*5ab0*/  IMAD.U32 R21, RZ, RZ, UR5 ;  /* 0x00000005ff157e24 */ /* 0x000fe2000f8e00ff */
[----:B------:R-:W-:Y:S05]  /*5ac0*/  BRA `(.L_x_13) ;  /* 0x000001c000007947 */ /* 0x000fea0003800000 */
.L_x_11:
[----:B------:R-:W-:Y:S01]  /*5ad0*/  USHF.R.S32.HI UR6, URZ, 0x1f, UR18 ;  /* 0x0000001f3f067899 */ /* 0x000fe20008011412 */
[----:B------:R-:W-:Y:S01]  /*5ae0*/  MOV R22, 0xffffffff ;  /* 0xffffffff00167802 */ /* 0x000fe20000000f00 */
[----:B------:R-:W-:Y:S02]  /*5af0*/  ULDC.64 UR4, c[0x0][0x318] ;  /* 0x0000c60000047ab9 */ /* 0x000fe40000000a00 */
[----:B------:R-:W-:Y:S02]  /*5b00*/  UIMAD UR6, UR6, UR4, URZ ;  /* 0x00000004060672a4 */ /* 0x000fe4000f8e023f */
[----:B------:R-:W-:-:S02]  /*5b10*/  UIMAD.WIDE.U32 UR10, UR18, UR4, URZ ;  /* 0x00000004120a72a5 */ /* 0x000fc4000f8e003f */
[----:B------:R-:W-:-:S03]  /*5b20*/  UIMAD UR6, UR18, UR5, UR6 ;  /* 0x00000005120672a4 */ /* 0x000fc6000f8e0206 */
[----:B------:R-:W-:Y:S02]  /*5b30*/  ULDC.64 UR4, c[0x0][0x2f8] ;  /* 0x0000be0000047ab9 */ /* 0x000fe40000000a00 */
[----:B------:R-:W-:Y:S02]  /*5b40*/  ULEA UR4, UP0, UR10, UR4, 0x3 ;  /* 0x000000040a047291 */ /* 0x000fe4000f80183f */
[----:B------:R-:W-:-:S04]  /*5b50*/  UIADD3 UR6, UR11, UR6, URZ ;  /* 0x000000060b067290 */ /* 0x000fc8000fffe03f */
[----:B------:R-:W-:Y:S01]  /*5b60*/  ULEA.HI.X UR5, UR10, UR5, UR6, 0x3, UP0 ;  /* 0x000000050a057291 */ /* 0x000fe200080f1c06 */
[----:B------:R-:W-:Y:S01]  /*5b70*/  MOV R20, UR4 ;  /* 0x0000000400147c02 */ /* 0x000fe20008000f00 */
[----:B------:R-:W-:-:S04]  /*5b80*/  UMOV UR4, 0x1 ;  /* 0x0000000100047882 */ /* 0x000fc80000000000 */
[----:B------:R-:W-:Y:S01]  /*5b90*/  MOV R21, UR5 ;  /* 0x0000000500157c02 */ /* 0x000fe20008000f00 */
[----:B------:R-:W-:Y:S05]  /*5ba0*/  BRA `(.L_x_13) ;  /* 0x000000e000007947 */ /* 0x000fea0003800000 */
.L_x_10:
[----:B------:R-:W-:Y:S01]  /*5bb0*/  IMAD.MOV.U32 R0, RZ, RZ, c[0x0][0x174] ;  /* 0x00005d00ff007624 */ /* 0x000fe200078e00ff */
[----:B------:R-:W-:Y:S01]  /*5bc0*/  UMOV UR4, URZ ;  /* 0x0000003f00047c82 */ /* 0x000fe20008000000 */
[----:B------:R-:W-:-:S03]  /*5bd0*/  MOV R22, 0xffffffff ;  /* 0xffffffff00167802 */ /* 0x000fc60000000f00 */
[----:B------:R-:W-:-:S13]  /*5be0*/  ISETP.GE.AND P0, PT, R0, 0x2, PT ;  /* 0x000000020000780c */ /* 0x000fda0003f06270 */
[----:B------:R-:W-:Y:S05]  /*5bf0*/  @!P0 BRA `(.L_x_13) ;  /* 0x0000009000008947 */ /* 0x000fea0003800000 */
[----:B------:R-:W-:Y:S01]  /*5c00*/  ISETP.GT.AND P0, PT, R41, RZ, PT ;  /* 0x000000ff2900720c */ /* 0x000fe20003f04270 */
[----:B------:R-:W-:Y:S02]  /*5c10*/  IMAD.MOV.U32 R22, RZ, RZ, -0x1 ;  /* 0xffffffffff167424 */ /* 0x000fe400078e00ff */
[----:B--2---:R-:W-:Y:S02]  /*5c20*/  IMAD.U32 R24, RZ, RZ, UR8 ;  /* 0x00000008ff187e24 */ /* 0x004fe4000f8e00ff */
[----:B------:R-:W-:-:S08]  /*5c30*/  IMAD.U32 R25, RZ, RZ, UR9 ;  /* 0x00000009ff197e24 */ /* 0x000fd0000f8e00ff */
[----:B------:R-:W2:Y:S01]  /*5c40*/  @!P0 LDG.E.STRONG.GPU R22, [R24.64] ;  /* 0x0000001c18168981 */ /* 0x000ea2000c1ef900 */
[----:B------:R-:W-:-:S04]  /*5c50*/  ISETP.NE.AND P0, PT, RZ, UR18, PT ;  /* 0x00000012ff007c0c */ /* 0x000fc8000bf05270 */
[----:B----4-:R-:W-:Y:S02]  /*5c60*/  FSEL R28, R28, RZ, !P0 ;  /* 0x000000ff1c1c7208 */ /* 0x010fe40004000000 */
[----:B------:R-:W-:Y:S01]  /*5c70*/  FSEL R29, R29, 1.875, !P0 ;  /* 0x3ff000001d1d7808 */ /* 0x000fe20004000000 */
[----:B--2---:R-:W-:-:S05]  /*5c80*/  CCTL.IVALL ;  /* 0x00000000ff00798f */ /* 0x004fca0002000000 */
.L_x_13:
[----:B------:R-:W-:Y:S01]  /*5c90*/  SHF.R.S32.HI R0, RZ, 0x1f, R59 ;  /* 0x0000001fff007819 */ /* 0x000fe2000001143b */
[----:B--2---:R-:W-:Y:S01]  /*5ca0*/  IMAD.MOV.U32 R24, RZ, RZ, c[0x0][0x174] ;  /* 0x00005d00ff187624 */ /* 0x004fe200078e00ff */
[----:B------:R-:W-:Y:S01]  /*5cb0*/  LEA.HI R26, R60, R41, RZ, 0x7 ;  /* 0x000000293c1a7211 */ /* 0x000fe200078f38ff */
[----:B------:R-:W-:Y:S01]  /*5cc0*/  ULEA UR21, UR23, UR21, 0x1 ;  /* 0x0000001517157291 */ /* 0x000fe2000f8e083f */
[----:B------:R-:W-:Y:S01]  /*5cd0*/  LEA.HI R0, R0, R59, RZ, 0x2 ;  /* 0x0000003b00007211 */ /* 0x000fe200078f10ff */
[----:B------:R-:W-:Y:S01]  /*5ce0*/  USHF.L.U32 UR22, UR22, 0x3, URZ ;  /* 0x0000000316167899 */ /* 0x000fe2000800063f */
[----:B------:R-:W-:Y:S01]  /*5cf0*/  SHF.R.S32.HI R26, RZ, 0x7, R26 ;  /* 0x00000007ff1a7819 */ /* 0x000fe2000001141a */
[----:B------:R-:W-:Y:S01]  /*5d00*/  USHF.L.U32 UR21, UR21, 0x3, URZ ;  /* 0x0000000315157899 */ /* 0x000fe2000800063f */
[----:B------:R-:W-:-:S02]  /*5d10*/  LOP3.LUT R0, R0, 0xfffffffc, RZ, 0xc0, !PT ;  /* 0xfffffffc00007812 */ /* 0x000fc400078ec0ff */
[----:B----4-:R-:W-:Y:S01]  /*5d20*/  ISETP.NE.U32.AND P0, PT, R2, RZ, PT ;  /* 0x000000ff0200720c */ /* 0x010fe20003f05070 */
[----:B------:R-:W-:Y:S01]  /*5d30*/  UIMAD UR21, UR21, 0x12, UR22 ;  /* 0x00000012151578a4 */ /* 0x000fe2000f8e0216 */
[----:B------:R-:W-:Y:S01]  /*5d40*/  ISETP.GE.AND P6, PT, R24, 0x2, PT ;  /* 0x000000021800780c */ /* 0x000fe20003fc6270 */
[----:B------:R-:W-:Y:S01]  /*5d50*/  IMAD.IADD R23, R59, 0x1, -R0 ;  /* 0x000000013b177824 */ /* 0x000fe200078e0a00 */
[----:B------:R-:W-:Y:S02]  /*5d60*/  SHF.R.U32.HI R32, RZ, 0x2, R61 ;  /* 0x00000002ff207819 */ /* 0x000fe4000001163d */
[----:B------:R-:W-:Y:S02]  /*5d70*/  LOP3.LUT R27, R41, 0x3, RZ, 0xc0, !PT ;  /* 0x00000003291b7812 */ /* 0x000fe400078ec0ff */
[----:B------:R-:W-:Y:S02]  /*5d80*/  LEA.HI R25, R23, R23, RZ, 0x1 ;  /* 0x0000001717197211 */ /* 0x000fe400078f08ff */
[----:B------:R-:W-:Y:S01]  /*5d90*/  ISETP.NE.U32.AND P2, PT, R20, RZ, PT ;  /* 0x000000ff1400720c */ /* 0x000fe20003f45070 */
[----:B------:R-:W-:Y:S01]  /*5da0*/  IMAD R27, R32, 0x12, R27 ;  /* 0x00000012201b7824 */ /* 0x000fe200078e021b */
[----:B------:R-:W-:-:S02]  /*5db0*/  LOP3.LUT R0, R25, 0x3ffffffe, RZ, 0xc0, !PT ;  /* 0x3ffffffe19007812 */ /* 0x000fc400078ec0ff */
[----:B------:R-:W-:Y:S02]  /*5dc0*/  SHF.R.S32.HI R25, RZ, 0x1, R25 ;  /* 0x00000001ff197819 */ /* 0x000fe40000011419 */
[----:B------:R-:W-:Y:S01]  /*5dd0*/  IADD3 R27, R27, UR21, RZ ;  /* 0x000000151b1b7c10 */ /* 0x000fe2000fffe0ff */
[----:B------:R-:W-:Y:S01]  /*5de0*/  IMAD.IADD R23, R23, 0x1, -R0 ;  /* 0x0000000117177824 */ /* 0x000fe200078e0a00 */
[----:B------:R-:W-:Y:S01]  /*5df0*/  MOV R32, c[0x0][0x228] ;  /* 0x00008a0000207a02 */ /* 0x000fe20000000f00 */
[----:B------:R-:W-:Y:S02]  /*5e00*/  IMAD R26, R26, 0x2, R25 ;  /* 0x000000021a1a7824 */ /* 0x000fe400078e0219 */
[----:B------:R-:W-:Y:S02]  /*5e10*/  IMAD.U32 R0, RZ, RZ, UR27 ;  /* 0x0000001bff007e24 */ /* 0x000fe4000f8e00ff */
[C-C-:B------:R-:W-:Y:S02]  /*5e20*/  IMAD R25, R26.reuse, 0x4, R23.reuse ;  /* 0x000000041a197824 */ /* 0x140fe400078e0217 */
[----:B------:R-:W-:-:S02]  /*5e30*/  IMAD R26, R26, 0x2, R23 ;  /* 0x000000021a1a7824 */ /* 0x000fc400078e0217 */
[----:B------:R-:W-:Y:S02]  /*5e40*/  IMAD.U32 R23, RZ, RZ, UR26 ;  /* 0x0000001aff177e24 */ /* 0x000fe4000f8e00ff */
[----:B------:R-:W-:Y:S01]  /*5e50*/  IMAD R0, R0, 0x8, R25 ;  /* 0x0000000800007824 */ /* 0x000fe200078e0219 */
[----:B------:R-:W-:Y:S01]  /*5e60*/  SHF.L.U32 R26, R26, 0x2, RZ ;  /* 0x000000021a1a7819 */ /* 0x000fe200000006ff */
[----:B------:R-:W-:Y:S02]  /*5e70*/  IMAD R23, R23, 0x20, R58 ;  /* 0x0000002017177824 */ /* 0x000fe400078e023a */
[----:B------:R-:W-:Y:S02]  /*5e80*/  IMAD.SHL.U32 R0, R0, 0x4, RZ ;  /* 0x0000000400007824 */ /* 0x000fe400078e00ff */
[C---:B------:R-:W-:Y:S01]  /*5e90*/  IMAD.WIDE R36, R23.reuse, 0x8, RZ ;  /* 0x0000000817247825 */ /* 0x040fe200078e02ff */
[----:B------:R-:W-:Y:S02]  /*5ea0*/  ISETP.GE.AND P1, PT, R23, c[0x0][0x164], PT ;  /* 0x0000590017007a0c */ /* 0x000fe40003f26270 */
[----:B------:R-:W-:Y:S01]  /*5eb0*/  SHF.R.S32.HI R23, RZ, 0x1f, R0 ;  /* 0x0000001fff177819 */ /* 0x000fe20000011400 */
[----:B------:R-:W-:Y:S01]  /*5ec0*/  IMAD R25, R26, 0x120, RZ ;  /* 0x000001201a197824 */ /* 0x000fe200078e02ff */
[----:B------:R-:W-:Y:S01]  /*5ed0*/  ISETP.NE.AND.EX P4, PT, R3, RZ, !P1, P0 ;  /* 0x000000ff0300720c */ /* 0x000fe20004f85300 */
[----:B------:R-:W-:Y:S01]  /*5ee0*/  IMAD.WIDE.U32 R34, R0, c[0x0][0x220], R36 ;  /* 0x0000880000227a25 */ /* 0x000fe200078e0024 */
[----:B------:R-:W-:-:S03]  /*5ef0*/  ISETP.NE.AND.EX P5, PT, R21, RZ, !P1, P2 ;  /* 0x000000ff1500720c */ /* 0x000fc60004fa5320 */
[----:B------:R-:W-:Y:S01]  /*5f00*/  IMAD R58, R58, 0x8, R25 ;  /* 0x000000083a3a7824 */ /* 0x000fe200078e0219 */
[----:B------:R-:W-:Y:S01]  /*5f10*/  IADD3 R33, P3, R2, R34, RZ ;  /* 0x0000002202217210 */ /* 0x000fe20007f7e0ff */
[----:B------:R-:W-:Y:S02]  /*5f20*/  IMAD R25, R23, c[0x0][0x220], RZ ;  /* 0x0000880017197a24 */ /* 0x000fe400078e02ff */
[----:B------:R-:W-:-:S04]  /*5f30*/  IMAD.WIDE.U32 R36, R0, c[0x0][0x260], R36 ;  /* 0x0000980000247a25 */ /* 0x000fc800078e0024 */
[----:B------:R-:W-:Y:S01]  /*5f40*/  IMAD R23, R23, c[0x0][0x260], RZ ;  /* 0x0000980017177a24 */ /* 0x000fe200078e02ff */
[----:B------:R-:W-:Y:S01]  /*5f50*/  IADD3 R42, P0, R20, R36, RZ ;  /* 0x00000024142a7210 */ /* 0x000fe20007f1e0ff */
[C---:B------:R-:W-:Y:S02]  /*5f60*/  IMAD R24, R0.reuse, c[0x0][0x224], R25 ;  /* 0x0000890000187a24 */ /* 0x040fe400078e0219 */
[----:B------:R-:W-:Y:S02]  /*5f70*/  IMAD R2, R0, c[0x0][0x264], R23 ;  /* 0x0000990000027a24 */ /* 0x000fe400078e0217 */
[----:B------:R-:W-:Y:S01]  /*5f80*/  IMAD.MOV.U32 R26, RZ, RZ, c[0x0][0x22c] ;  /* 0x00008b00ff1a7624 */ /* 0x000fe200078e00ff */
[----:B------:R-:W-:Y:S01]  /*5f90*/  IADD3.X R35, R3, R35, R24, P3, !PT ;  /* 0x0000002303237210 */ /* 0x000fe20001ffe418 */
[----:B------:R-:W-:Y:S01]  /*5fa0*/  IMAD.MOV.U32 R36, RZ, RZ, c[0x0][0x240] ;  /* 0x00009000ff247624 */ /* 0x000fe200078e00ff */
[----:B------:R-:W-:Y:S01]  /*5fb0*/  IADD3.X R43, R21, R37, R2, P0, !PT ;  /* 0x00000025152b7210 */ /* 0x000fe200007fe402 */
[----:B------:R-:W-:Y:S01]  /*5fc0*/  IMAD.MOV.U32 R34, RZ, RZ, c[0x0][0x244] ;  /* 0x00009100ff227624 */ /* 0x000fe200078e00ff */
[----:B------:R-:W-:-:S02]  /*5fd0*/  ISETP.NE.OR P0, PT, RZ, UR4, !P6 ;  /* 0x00000004ff007c0c */ /* 0x000fc4000f705670 */
[----:B------:R-:W-:-:S11]  /*5fe0*/  SEL R2, RZ, 0x1, !P4 ;  /* 0x00000001ff027807 */ /* 0x000fd60006000000 */
[----:B------:R-:W-:Y:S05]  /*5ff0*/  @P0 BRA `(.L_x_14) ;  /* 0x0000025000000947 */ /* 0x000fea0003800000 */
[----:B------:R-:W-:Y:S01]  /*6000*/  ISETP.NE.AND P0, PT, R22, UR18, PT ;  /* 0x0000001216007c0c */ /* 0x000fe2000bf05270 */
[----:B------:R-:W-:Y:S02]  /*6010*/  IMAD.MOV.U32 R36, RZ, RZ, c[0x0][0x240] ;  /* 0x00009000ff247624 */ /* 0x000fe400078e00ff */
[----:B------:R-:W-:Y:S02]  /*6020*/  IMAD.MOV.U32 R34, RZ, RZ, c[0x0][0x244] ;  /* 0x00009100ff227624 */ /* 0x000fe400078e00ff */
[----:B------:R-:W-:Y:S02]  /*6030*/  IMAD.MOV.U32 R32, RZ, RZ, c[0x0][0x228] ;  /* 0x00008a00ff207624 */ /* 0x000fe400078e00ff */
[----:B------:R-:W-:-:S06]  /*6040*/  IMAD.MOV.U32 R26, RZ, RZ, c[0x0][0x22c] ;  /* 0x00008b00ff1a7624 */ /* 0x000fcc00078e00ff */
[----:B------:R-:W-:Y:S01]  /*6050*/  BAR.RED.AND.DEFER_BLOCKING 0x0, P0 ;  /* 0x0000000000007b1d */ /* 0x000fe20000014400 */
[----:B------:R-:W-:-:S04]  /*6060*/  ISETP.NE.AND P0, PT, RZ, UR18, PT ;  /* 0x00000012ff007c0c */ /* 0x000fc8000bf05270 */
[----:B------:R-:W-:Y:S02]  /*6070*/  SEL R33, R33, R42, !P0 ;  /* 0x0000002a21217207 */ /* 0x000fe40004000000 */
[----:B------:R-:W-:Y:S02]  /*6080*/  SEL R35, R35, R43, !P0 ;  /* 0x0000002b23237207 */ /* 0x000fe40004000000 */
[----:B------:R-:W-:Y:S02]  /*6090*/  SEL R36, R36, c[0x0][0x280], !P0 ;  /* 0x0000a00024247a07 */ /* 0x000fe40004000000 */
[----:B------:R-:W-:Y:S02]  /*60a0*/  SEL R34, R34, c[0x0][0x284], !P0 ;  /* 0x0000a10022227a07 */ /* 0x000fe40004000000 */
[----:B------:R-:W-:Y:S02]  /*60b0*/  SEL R32, R32, c[0x0][0x268], !P0 ;  /* 0x00009a0020207a07 */ /* 0x000fe40004000000 */
[----:B------:R-:W-:-:S02]  /*60c0*/  @P0 SEL R2, RZ, 0x1, !P5 ;  /* 0x00000001ff020807 */ /* 0x000fc40006800000 */
[----:B------:R-:W-:Y:S01]  /*60d0*/  SEL R26, R26, c[0x0][0x26c], !P0 ;  /* 0x00009b001a1a7a07 */ /* 0x000fe20004000000 */
[----:B------:R-:W1:Y:S02]  /*60e0*/  B2R.RESULT RZ, P1 ;  /* 0x0000000000ff731c */ /* 0x000e640000024000 */
[----:B-1----:R-:W-:Y:S05]  /*60f0*/  @!P1 BRA `(.L_x_15) ;  /* 0x000000c000009947 */ /* 0x002fea0003800000 */
[----:B------:R-:W-:-:S12]  /*6100*/  ISETP.GT.AND P1, PT, R41, RZ, PT ;  /* 0x000000ff2900720c */ /* 0x000fd80003f24270 */
.L_x_17:
[----:B------:R-:W-:Y:S01]  /*6110*/  YIELD ;  /* 0x0000000000007946 */ /* 0x000fe20003800000 */
[----:B------:R-:W-:Y:S05]  /*6120*/  @P1 BRA `(.L_x_16) ;  /* 0x0000004000001947 */ /* 0x000fea0003800000 */
[----:B------:R-:W-:Y:S02]  /*6130*/  MOV R22, UR8 ;  /* 0x0000000800167c02 */ /* 0x000fe40008000f00 */
[----:B------:R-:W-:-:S05]  /*6140*/  MOV R23, UR9 ;  /* 0x0000000900177c02 */ /* 0x000fca0008000f00 */
[----:B------:R-:W2:Y:S02]  /*6150*/  LDG.E.STRONG.GPU R22, [R22.64] ;  /* 0x0000001c16167981 */ /* 0x000ea4000c1ef900 */
[----:B--2---:R-:W-:-:S05]  /*6160*/  CCTL.IVALL ;  /* 0x00000000ff00798f */ /* 0x004fca0002000000 */
.L_x_16:
[----:B------:R-:W-:Y:S01]  /*6170*/  ISETP.NE.AND P0, PT, R22, UR18, PT ;  /* 0x0000001216007c0c */ /* 0x000fe2000bf05270 */
[----:B------:R-:W-:-:S12]  /*6180*/  WARPSYNC 0xffffffff ;  /* 0xffffffff00007948 */ /* 0x000fd80003800000 */
[----:B------:R-:W-:Y:S06]  /*6190*/  BAR.RED.AND.DEFER_BLOCKING 0x0, P0 ;  /* 0x0000000000007b1d */ /* 0x000fec0000014400 */
[----:B------:R-:W1:Y:S02]  /*61a0*/  B2R.RESULT RZ, P0 ;  /* 0x0000000000ff731c */ /* 0x000e640000004000 */
[----:B-1----:R-:W-:Y:S05]  /*61b0*/  @P0 BRA `(.L_x_17) ;  /* 0xffffff5000000947 */ /* 0x002fea000383ffff */
.L_x_15:
[----:B------:R-:W-:Y:S01]  /*61c0*/  WARPSYNC 0xffffffff ;  /* 0xffffffff00007948 */ /* 0x000fe20003800000 */
[----:B------:R-:W-:Y:S06]  /*61d0*/  BAR.SYNC.DEFER_BLOCKING 0x0 ;  /* 0x0000000000007b1d */ /* 0x000fec0000010000 */
[----:B------:R-:W-:Y:S01]  /*61e0*/  @!PT LDS RZ, [RZ] ;  /* 0x00000000fffff984 */ /* 0x000fe20000000800 */
[----:B------:R-:W-:Y:S01]  /*61f0*/  @!PT LDS RZ, [RZ] ;  /* 0x00000000fffff984 */ /* 0x000fe20000000800 */
[----:B------:R-:W-:Y:S01]  /*6200*/  @!PT LDS RZ, [RZ] ;  /* 0x00000000fffff984 */ /* 0x000fe20000000800 */
[----:B------:R-:W-:Y:S01]  /*6210*/  @!PT LDS RZ, [RZ] ;  /* 0x00000000fffff984 */ /* 0x000fe20000000800 */
[----:B------:R-:W-:Y:S06]  /*6220*/  MEMBAR.SC.GPU ;  /* 0x0000000000007992 */ /* 0x000fec0000002000 */
[----:B------:R-:W-:-:S00]  /*6230*/  ERRBAR ;  /* 0x00000000000079ab */ /* 0x000fc00000000000 */
[----:B------:R-:W-:-:S05]  /*6240*/  CCTL.IVALL ;  /* 0x00000000ff00798f */ /* 0x000fca0002000000 */
.L_x_14:
[----:B------:R-:W1:Y:S01]  /*6250*/  DSETP.NEU.AND P0, PT, R28, RZ, PT ;  /* 0x000000ff1c00722a */ /* 0x000e620003f0d000 */
[----:B------:R-:W-:-:S13]  /*6260*/  BSSY B1, `(.L_x_18) ;  /* 0x00000b9000017945 */ /* 0x000fda0003800000 */
[----:B-1----:R-:W-:Y:S05]  /*6270*/  @!P0 BRA `(.L_x_19) ;  /* 0x0000073000008947 */ /* 0x002fea0003800000 */
[----:B------:R-:W-:Y:S01]  /*6280*/  PRMT R2, R2, 0x9910, RZ ;  /* 0x0000991002027816 */ /* 0x000fe200000000ff */
[----:B------:R-:W-:Y:S01]  /*6290*/  CS2R R22, SRZ ;  /* 0x0000000000167805 */ /* 0x000fe2000001ff00 */
[----:B------:R-:W-:Y:S01]  /*62a0*/  IADD3 R39, R0, 0x1, RZ ;  /* 0x0000000100277810 */ /* 0x000fe20007ffe0ff */
[----:B------:R-:W-:Y:S01]  /*62b0*/  CS2R R24, SRZ ;  /* 0x0000000000187805 */ /* 0x000fe2000001ff00 */
[----:B------:R-:W-:Y:S02]  /*62c0*/  ISETP.NE.AND P2, PT, R2, RZ, PT ;  /* 0x000000ff0200720c */ /* 0x000fe40003f45270 */
[----:B------:R-:W-:Y:S02]  /*62d0*/  IADD3 R50, P0, R32, R33, RZ ;  /* 0x0000002120327210 */ /* 0x000fe40007f1e0ff */
[----:B------:R-:W-:Y:S02]  /*62e0*/  ISETP.LT.AND P3, PT, R39, c[0x0][0x160], P2 ;  /* 0x0000580027007a0c */ /* 0x000fe40001761270 */
[----:B------:R-:W-:Y:S01]  /*62f0*/  ISETP.LT.AND P1, PT, R0, c[0x0][0x160], P2 ;  /* 0x0000580000007a0c */ /* 0x000fe20001721270 */
[----:B------:R-:W-:Y:S01]  /*6300*/  IMAD.X R51, R26, 0x1, R35, P0 ;  /* 0x000000011a337824 */ /* 0x000fe200000e0623 */
[----:B------:R-:W-:-:S02]  /*6310*/  IADD3 R38, R0, 0x2, RZ ;  /* 0x0000000200267810 */ /* 0x000fc40007ffe0ff */
[----:B------:R-:W-:Y:S02]  /*6320*/  IADD3 R37, R0, 0x3, RZ ;  /* 0x0000000300257810 */ /* 0x000fe40007ffe0ff */
[----:B------:R-:W-:Y:S02]  /*6330*/  IADD3 R46, P0, R32, R50, RZ ;  /* 0x00000032202e7210 */ /* 0x000fe40007f1e0ff */
[----:B------:R-:W-:-:S03]  /*6340*/  ISETP.LT.AND P4, PT, R38, c[0x0][0x160], P2 ;  /* 0x0000580026007a0c */ /* 0x000fc60001781270 */
[----:B------:R1:W2:Y:S01]  /*6350*/  @P3 LDG.E.LTC128B.64 R22, [R50.64] ;  /* 0x0000001c32163981 */ /* 0x0002a2000c1e1b20 */
[----:B------:R-:W-:Y:S01]  /*6360*/  ISETP.LT.AND P3, PT, R37, c[0x0][0x160], P2 ;  /* 0x0000580025007a0c */ /* 0x000fe20001761270 */
[----:B------:R-:W-:Y:S01]  /*6370*/  IMAD.X R47, R26, 0x1, R51, P0 ;  /* 0x000000011a2f7824 */ /* 0x000fe200000e0633 */
[----:B------:R-:W-:Y:S01]  /*6380*/  IADD3 R44, P0, R32, R46, RZ ;  /* 0x0000002e202c7210 */ /* 0x000fe20007f1e0ff */
[----:B------:R-:W-:Y:S01]  /*6390*/  CS2R R20, SRZ ;  /* 0x0000000000147805 */ /* 0x000fe2000001ff00 */
[----:B------:R-:W-:Y:S01]  /*63a0*/  @P1 IMAD.MOV.U32 R48, RZ, RZ, R33 ;  /* 0x000000ffff301224 */ /* 0x000fe200078e0021 */
[----:B------:R-:W-:Y:S01]  /*63b0*/  CS2R R2, SRZ ;  /* 0x0000000000027805 */ /* 0x000fe2000001ff00 */
[----:B------:R-:W-:Y:S02]  /*63c0*/  @P1 IMAD.MOV.U32 R49, RZ, RZ, R35 ;  /* 0x000000ffff311224 */ /* 0x000fe400078e0023 */
[----:B------:R-:W-:Y:S01]  /*63d0*/  IMAD.X R45, R26, 0x1, R47, P0 ;  /* 0x000000011a2d7824 */ /* 0x000fe200000e062f */
[----:B------:R3:W4:Y:S04]  /*63e0*/  @P4 LDG.E.LTC128B.64 R20, [R46.64] ;  /* 0x0000001c2e144981 */ /* 0x000728000c1e1b20 */
[----:B------:R1:W4:Y:S04]  /*63f0*/  @P1 LDG.E.LTC128B.64 R24, [R48.64] ;  /* 0x0000001c30181981 */ /* 0x000328000c1e1b20 */
[----:B------:R1:W4:Y:S01]  /*6400*/  @P3 LDG.E.LTC128B.64 R2, [R44.64] ;  /* 0x0000001c2c023981 */ /* 0x000322000c1e1b20 */
[----:B------:R-:W-:Y:S03]  /*6410*/  WARPSYNC 0xffffffff ;  /* 0xffffffff00007948 */ /* 0x000fe60003800000 */
[----:B------:R-:W-:Y:S06]  /*6420*/  BAR.SYNC.DEFER_BLOCKING 0x0 ;  /* 0x0000000000007b1d */ /* 0x000fec0000010000 */
[----:B------:R-:W-:Y:S04]  /*6430*/  STS.128 [R27.X16], R4 ;  /* 0x000000041b007388 */ /* 0x000fe8000000cc00 */
[----:B------:R1:W-:Y:S04]  /*6440*/  STS.128 [R27.X16+0x40], R8 ;  /* 0x000040081b007388 */ /* 0x0003e8000000cc00 */
[----:B------:R-:W-:Y:S06]  /*6450*/  BAR.SYNC.DEFER_BLOCKING 0x0 ;  /* 0x0000000000007b1d */ /* 0x000fec0000010000 */
[----:B------:R-:W3:Y:S04]  /*6460*/  LDS.64 R52, [R58] ;  /* 0x000000003a347984 */ /* 0x000ee80000000a00 */
[----:B------:R-:W3:Y:S04]  /*6470*/  LDS.64 R54, [R58+0x120] ;  /* 0x000120003a367984 */ /* 0x000ee80000000a00 */
[----:B-1----:R-:W1:Y:S04]  /*6480*/  LDS.64 R50, [R58+0x240] ;  /* 0x000240003a327984 */ /* 0x002e680000000a00 */
[----:B------:R-:W1:Y:S01]  /*6490*/  LDS.64 R48, [R58+0x360] ;  /* 0x000360003a307984 */ /* 0x000e620000000a00 */
[----:B------:R-:W-:Y:S01]  /*64a0*/  IADD3 R8, P0, R36, R33, RZ ;  /* 0x0000002124087210 */ /* 0x000fe20007f1e0ff */
[----:B------:R-:W-:Y:S04]  /*64b0*/  BSSY B0, `(.L_x_20) ;  /* 0x000001a000007945 */ /* 0x000fe80003800000 */
[----:B------:R-:W-:Y:S01]  /*64c0*/  IMAD.X R9, R34, 0x1, R35, P0 ;  /* 0x0000000122097824 */ /* 0x000fe200000e0623 */
[----:B---3--:R-:W-:-:S04]  /*64d0*/  DMUL R52, R52, R30 ;  /* 0x0000001e34347228 */ /* 0x008fc80000000000 */
[----:B------:R-:W2:-:S04]  /*64e0*/  DMUL R46, R54, R30 ;  /* 0x0000001e362e7228 */ /* 0x000e880000000000 */
[----:B-1----:R-:W4:-:S04]  /*64f0*/  DMUL R6, R50, R30 ;  /* 0x0000001e32067228 */ /* 0x002f080000000000 */
[----:B------:R-:W1:-:S04]  /*6500*/  DMUL R4, R48, R30 ;  /* 0x0000001e30047228 */ /* 0x000e480000000000 */
[----:B--2---:R-:W2:-:S04]  /*6510*/  DFMA R10, R22, R28, R46 ;  /* 0x0000001c160a722b */ /* 0x004e88000000002e */
[----:B----4-:R-:W3:-:S04]  /*6520*/  DFMA R6, R20, R28, R6 ;  /* 0x0000001c1406722b */ /* 0x010ec80000000006 */
[----:B------:R-:W1:-:S04]  /*6530*/  DFMA R44, R24, R28, R52 ;  /* 0x0000001c182c722b */ /* 0x000e480000000034 */
[----:B-1----:R1:W1:Y:S02]  /*6540*/  DFMA R46, R2, R28, R4 ;  /* 0x0000001c022e722b */ /* 0x0022640000000004 */
[----:B-1----:R-:W-:Y:S01]  /*6550*/  IADD3 R4, R58, 0x120, RZ ;  /* 0x000001203a047810 */ /* 0x002fe20007ffe0ff */
[----:B------:R-:W-:Y:S05]  /*6560*/  @!P5 BRA `(.L_x_21) ;  /* 0x000000e00000d947 */ /* 0x000fea0003800000 */
[----:B--23--:R-:W-:Y:S02]  /*6570*/  ISETP.GE.AND P1, PT, R0, c[0x0][0x160], PT ;  /* 0x0000580000007a0c */ /* 0x00cfe40003f26270 */
[----:B------:R-:W-:Y:S02]  /*6580*/  IADD3 R34, P0, R42, c[0x0][0x268], RZ ;  /* 0x00009a002a227a10 */ /* 0x000fe40007f1e0ff */
[----:B------:R-:W-:Y:S02]  /*6590*/  ISETP.GE.AND P4, PT, R39, c[0x0][0x160], PT ;  /* 0x0000580027007a0c */ /* 0x000fe40003f86270 */
[----:B------:R-:W-:Y:S02]  /*65a0*/  IADD3.X R35, R43, c[0x0][0x26c], RZ, P0, !PT ;  /* 0x00009b002b237a10 */ /* 0x000fe400007fe4ff */
[----:B------:R-:W-:-:S02]  /*65b0*/  ISETP.GE.AND P3, PT, R38, c[0x0][0x160], PT ;  /* 0x0000580026007a0c */ /* 0x000fc40003f66270 */
[----:B------:R-:W-:-:S03]  /*65c0*/  IADD3 R36, P0, R34, c[0x0][0x268], RZ ;  /* 0x00009a0022247a10 */ /* 0x000fc60007f1e0ff */
[----:B------:R1:W-:Y:S01]  /*65d0*/  @!P1 ST.E.64 [R42.64], R44 ;  /* 0x0000002c2a009985 */ /* 0x0003e2000c101b1c */
[----:B------:R-:W-:Y:S02]  /*65e0*/  ISETP.GE.AND P1, PT, R37, c[0x0][0x160], PT ;  /* 0x0000580025007a0c */ /* 0x000fe40003f26270 */
[----:B------:R-:W-:Y:S01]  /*65f0*/  IADD3.X R37, R35, c[0x0][0x26c], RZ, P0, !PT ;  /* 0x00009b0023257a10 */ /* 0x000fe200007fe4ff */
[----:B------:R1:W-:Y:S01]  /*6600*/  @!P4 ST.E.64 [R34.64], R10 ;  /* 0x0000000a2200c985 */ /* 0x0003e2000c101b1c */
[----:B------:R-:W-:-:S03]  /*6610*/  IADD3 R38, P0, R36, c[0x0][0x268], RZ ;  /* 0x00009a0024267a10 */ /* 0x000fc60007f1e0ff */
[----:B------:R1:W-:Y:S01]  /*6620*/  @!P3 ST.E.64 [R36.64], R6 ;  /* 0x000000062400b985 */ /* 0x0003e2000c101b1c */
[----:B------:R-:W-:-:S05]  /*6630*/  IADD3.X R39, R37, c[0x0][0x26c], RZ, P0, !PT ;  /* 0x00009b0025277a10 */ /* 0x000fca00007fe4ff */
[----:B------:R1:W-:Y:S04]  /*6640*/  @!P1 ST.E.64 [R38.64], R46 ;  /* 0x0000002e26009985 */ /* 0x0003e8000c101b1c */
.L_x_21:
[----:B--23--:R-:W-:Y:S05]  /*6650*/  BSYNC B0 ;  /* 0x0000000000007941 */ /* 0x00cfea0003800000 */
.L_x_20:
[----:B-1----:R-:W-:Y:S02]  /*6660*/  IADD3 R6, R0, 0x8, RZ ;  /* 0x0000000800067810 */ /* 0x002fe40007ffe0ff */
[----:B------:R-:W-:Y:S02]  /*6670*/  IADD3 R34, P0, R32, R8, RZ ;  /* 0x0000000820227210 */ /* 0x000fe40007f1e0ff */
[----:B------:R-:W-:Y:S02]  /*6680*/  ISETP.LT.AND P1, PT, R6, c[0x0][0x160], P2 ;  /* 0x0000580006007a0c */ /* 0x000fe40001721270 */
[----:B------:R-:W-:Y:S01]  /*6690*/  IADD3 R5, R0, 0x9, RZ ;  /* 0x0000000900057810 */ /* 0x000fe20007ffe0ff */
[----:B------:R-:W-:Y:S01]  /*66a0*/  IMAD.X R35, R26, 0x1, R9, P0 ;  /* 0x000000011a237824 */ /* 0x000fe200000e0609 */
[C---:B------:R-:W-:Y:S02]  /*66b0*/  IADD3 R7, R0.reuse, 0xa, RZ ;  /* 0x0000000a00077810 */ /* 0x040fe40007ffe0ff */
[----:B------:R-:W-:-:S02]  /*66c0*/  IADD3 R0, R0, 0xb, RZ ;  /* 0x0000000b00007810 */ /* 0x000fc40007ffe0ff */
[----:B------:R-:W-:Y:S02]  /*66d0*/  IADD3 R10, P0, R32, R34, RZ ;  /* 0x00000022200a7210 */ /* 0x000fe40007f1e0ff */
[----:B------:R-:W-:Y:S02]  /*66e0*/  ISETP.LT.AND P3, PT, R5, c[0x0][0x160], P2 ;  /* 0x0000580005007a0c */ /* 0x000fe40001761270 */
[----:B------:R-:W-:Y:S01]  /*66f0*/  ISETP.LT.AND P4, PT, R7, c[0x0][0x160], P2 ;  /* 0x0000580007007a0c */ /* 0x000fe20001781270 */
[----:B------:R1:W2:Y:S01]  /*6700*/  @P1 LDG.E.LTC128B.64 R24, [R8.64] ;  /* 0x0000001c08181981 */ /* 0x0002a2000c1e1b20 */
[----:B------:R-:W-:Y:S01]  /*6710*/  ISETP.LT.AND P1, PT, R0, c[0x0][0x160], P2 ;  /* 0x0000580000007a0c */ /* 0x000fe20001721270 */
[----:B------:R-:W-:Y:S01]  /*6720*/  IMAD.X R11, R26, 0x1, R35, P0 ;  /* 0x000000011a0b7824 */ /* 0x000fe200000e0623 */
[----:B------:R-:W-:-:S05]  /*6730*/  IADD3 R32, P0, R32, R10, RZ ;  /* 0x0000000a20207210 */ /* 0x000fca0007f1e0ff */
[----:B------:R-:W-:Y:S02]  /*6740*/  IMAD.X R33, R26, 0x1, R11, P0 ;  /* 0x000000011a217824 */ /* 0x000fe400000e060b */
[----:B------:R3:W4:Y:S04]  /*6750*/  @P3 LDG.E.LTC128B.64 R22, [R34.64] ;  /* 0x0000001c22163981 */ /* 0x000728000c1e1b20 */
[----:B------:R1:W4:Y:S04]  /*6760*/  @P4 LDG.E.LTC128B.64 R20, [R10.64] ;  /* 0x0000001c0a144981 */ /* 0x000328000c1e1b20 */
[----:B------:R-:W4:Y:S04]  /*6770*/  @P1 LDG.E.LTC128B.64 R2, [R32.64] ;  /* 0x0000001c20021981 */ /* 0x000f28000c1e1b20 */
[----:B------:R-:W-:Y:S01]  /*6780*/  BAR.SYNC.DEFER_BLOCKING 0x0 ;  /* 0x0000000000007b1d */ /* 0x000fe20000010000 */
[----:B-1----:R-:W-:-:S04]  /*6790*/  IADD3 R10, P0, R42, c[0x0][0x280], RZ ;  /* 0x0000a0002a0a7a10 */ /* 0x002fc80007f1e0ff */
[----:B------:R-:W-:Y:S01]  /*67a0*/  IADD3.X R11, R43, c[0x0][0x284], RZ, P0, !PT ;  /* 0x0000a1002b0b7a10 */ /* 0x000fe200007fe4ff */
[----:B------:R-:W-:Y:S04]  /*67b0*/  STS.128 [R27.X16], R16 ;  /* 0x000000101b007388 */ /* 0x000fe8000000cc00 */
[----:B------:R-:W-:Y:S04]  /*67c0*/  STS.128 [R27.X16+0x40], R12 ;  /* 0x0000400c1b007388 */ /* 0x000fe8000000cc00 */
[----:B------:R-:W-:Y:S06]  /*67d0*/  BAR.SYNC.DEFER_BLOCKING 0x0 ;  /* 0x0000000000007b1d */ /* 0x000fec0000010000 */
[----:B------:R-:W1:Y:S04]  /*67e0*/  LDS.64 R58, [R58] ;  /* 0x000000003a3a7984 */ /* 0x000e680000000a00 */
[----:B---3--:R-:W3:Y:S04]  /*67f0*/  LDS.64 R34, [R4] ;  /* 0x0000000004227984 */ /* 0x008ee80000000a00 */
[----:B------:R-:W3:Y:S04]  /*6800*/  LDS.64 R8, [R4+0x120] ;  /* 0x0001200004087984 */ /* 0x000ee80000000a00 */
[----:B------:R-:W3:Y:S01]  /*6810*/  LDS.64 R36, [R4+0x240] ;  /* 0x0002400004247984 */ /* 0x000ee20000000a00 */
[----:B-1----:R-:W2:-:S04]  /*6820*/  DMUL R38, R58, R30 ;  /* 0x0000001e3a267228 */ /* 0x002e880000000000 */
[----:B---3--:R-:W4:-:S04]  /*6830*/  DMUL R34, R34, R30 ;  /* 0x0000001e22227228 */ /* 0x008f080000000000 */
[----:B------:R-:W1:-:S04]  /*6840*/  DMUL R8, R8, R30 ;  /* 0x0000001e08087228 */ /* 0x000e480000000000 */
[----:B------:R-:W3:-:S04]  /*6850*/  DMUL R36, R36, R30 ;  /* 0x0000001e24247228 */ /* 0x000ec80000000000 */
[----:B--2---:R2:W1:-:S04]  /*6860*/  DFMA R24, R24, R28, R38 ;  /* 0x0000001c1818722b */ /* 0x0044480000000026 */
[----:B----4-:R2:W1:-:S04]  /*6870*/  DFMA R22, R22, R28, R34 ;  /* 0x0000001c1616722b */ /* 0x0104480000000022 */
[----:B-1----:R2:W1:-:S04]  /*6880*/  DFMA R8, R20, R28, R8 ;  /* 0x0000001c1408722b */ /* 0x0024480000000008 */
[----:B---3--:R2:W3:Y:S01]  /*6890*/  DFMA R2, R2, R28, R36 ;  /* 0x0000001c0202722b */ /* 0x0084e20000000024 */
[----:B------:R-:W-:Y:S05]  /*68a0*/  @!P5 BRA `(.L_x_22) ;  /* 0x000005400000d947 */ /* 0x000fea0003800000 */
[----:B-1----:R-:W-:Y:S02]  /*68b0*/  ISETP.GE.AND P3, PT, R6, c[0x0][0x160], PT ;  /* 0x0000580006007a0c */ /* 0x002fe40003f66270 */
[----:B------:R-:W-:Y:S02]  /*68c0*/  ISETP.GE.AND P2, PT, R5, c[0x0][0x160], PT ;  /* 0x0000580005007a0c */ /* 0x000fe40003f46270 */
[----:B------:R-:W-:Y:S02]  /*68d0*/  IADD3 R4, P0, R10, c[0x0][0x268], RZ ;  /* 0x00009a000a047a10 */ /* 0x000fe40007f1e0ff */
[----:B------:R-:W-:Y:S02]  /*68e0*/  ISETP.GE.AND P1, PT, R7, c[0x0][0x160], PT ;  /* 0x0000580007007a0c */ /* 0x000fe40003f26270 */
[----:B------:R-:W-:Y:S02]  /*68f0*/  IADD3.X R5, R11, c[0x0][0x26c], RZ, P0, !PT ;  /* 0x00009b000b057a10 */ /* 0x000fe400007fe4ff */
[----:B------:R-:W-:-:S03]  /*6900*/  IADD3 R6, P0, R4, c[0x0][0x268], RZ ;  /* 0x00009a0004067a10 */ /* 0x000fc60007f1e0ff */
[----:B------:R1:W-:Y:S01]  /*6910*/  @!P3 ST.E.64 [R10.64], R24 ;  /* 0x000000180a00b985 */ /* 0x0003e2000c101b1c */
[----:B------:R-:W-:Y:S02]  /*6920*/  IADD3.X R7, R5, c[0x0][0x26c], RZ, P0, !PT ;  /* 0x00009b0005077a10 */ /* 0x000fe400007fe4ff */
[----:B------:R-:W-:Y:S01]  /*6930*/  IADD3 R12, P0, R6, c[0x0][0x268], RZ ;  /* 0x00009a00060c7a10 */ /* 0x000fe20007f1e0ff */
[----:B------:R1:W-:Y:S03]  /*6940*/  @!P2 ST.E.64 [R4.64], R22 ;  /* 0x000000160400a985 */ /* 0x0003e6000c101b1c */
[----:B------:R-:W-:Y:S01]  /*6950*/  IADD3.X R13, R7, c[0x0][0x26c], RZ, P0, !PT ;  /* 0x00009b00070d7a10 */ /* 0x000fe200007fe4ff */
[----:B------:R1:W-:Y:S01]  /*6960*/  @!P1 ST.E.64 [R6.64], R8 ;  /* 0x0000000806009985 */ /* 0x0003e2000c101b1c */
[----:B------:R-:W-:-:S13]  /*6970*/  ISETP.GE.AND P1, PT, R0, c[0x0][0x160], PT ;  /* 0x0000580000007a0c */ /* 0x000fda0003f26270 */
[----:B------:R-:W-:Y:S05]  /*6980*/  @P1 BRA `(.L_x_22) ;  /* 0x0000046000001947 */ /* 0x000fea0003800000 */
[----:B---3--:R3:W-:Y:S01]  /*6990*/  ST.E.64 [R12.64], R2 ;  /* 0x000000020c007985 */ /* 0x0087e2000c101b1c */
[----:B------:R-:W-:Y:S05]  /*69a0*/  BRA `(.L_x_22) ;  /* 0x0000044000007947 */ /* 0x000fea0003800000 */
.L_x_19:
[----:B------:R-:W-:Y:S01]  /*69b0*/  WARPSYNC 0xffffffff ;  /* 0xffffffff00007948 */ /* 0x000fe20003800000 */
[----:B------:R-:W-:Y:S06]  /*69c0*/  BAR.SYNC.DEFER_BLOCKING 0x0 ;  /* 0x0000000000007b1d */ /* 0x000fec0000010000 */
[----:B------:R-:W-:Y:S01]  /*69d0*/  BSSY B0, `(.L_x_23) ;  /* 0x0000020000007945 */ /* 0x000fe20003800000 */
[----:B------:R1:W-:Y:S04]  /*69e0*/  STS.128 [R27.X16], R4 ;  /* 0x000000041b007388 */ /* 0x0003e8000000cc00 */
[----:B------:R1:W-:Y:S04]  /*69f0*/  STS.128 [R27.X16+0x40], R8 ;  /* 0x000040081b007388 */ /* 0x0003e8000000cc00 */
[----:B------:R-:W-:Y:S06]  /*6a00*/  BAR.SYNC.DEFER_BLOCKING 0x0 ;  /* 0x0000000000007b1d */ /* 0x000fec0000010000 */
[----:B------:R-:W-:Y:S05]  /*6a10*/  @!P5 BRA `(.L_x_24) ;  /* 0x000001b00000d947 */ /* 0x000fea0003800000 */
[C---:B------:R-:W-:Y:S01]  /*6a20*/  ISETP.GE.AND P0, PT, R0.reuse, c[0x0][0x160], PT ;  /* 0x0000580000007a0c */ /* 0x040fe20003f06270 */
[----:B-1----:R-:W1:Y:S01]  /*6a30*/  LDS.64 R6, [R58+0x240] ;  /* 0x000240003a067984 */ /* 0x002e620000000a00 */
[----:B------:R-:W-:-:S02]  /*6a40*/  IADD3 R2, R0, 0x2, RZ ;  /* 0x0000000200027810 */ /* 0x000fc40007ffe0ff */
[----:B------:R-:W-:Y:S01]  /*6a50*/  IADD3 R3, R0, 0x1, RZ ;  /* 0x0000000100037810 */ /* 0x000fe20007ffe0ff */
[----:B------:R-:W2:Y:S01]  /*6a60*/  LDS.64 R8, [R58+0x120] ;  /* 0x000120003a087984 */ /* 0x000ea20000000a00 */
[----:B------:R-:W-:Y:S02]  /*6a70*/  ISETP.GE.AND P2, PT, R2, c[0x0][0x160], PT ;  /* 0x0000580002007a0c */ /* 0x000fe40003f46270 */
[----:B------:R-:W-:Y:S01]  /*6a80*/  IADD3 R2, R0, 0x3, RZ ;  /* 0x0000000300027810 */ /* 0x000fe20007ffe0ff */
[----:B------:R-:W3:Y:S01]  /*6a90*/  LDS.64 R4, [R58+0x360] ;  /* 0x000360003a047984 */ /* 0x000ee20000000a00 */
[----:B------:R-:W-:Y:S02]  /*6aa0*/  ISETP.GE.AND P3, PT, R3, c[0x0][0x160], PT ;  /* 0x0000580003007a0c */ /* 0x000fe40003f66270 */
[----:B------:R-:W-:Y:S01]  /*6ab0*/  ISETP.GE.AND P1, PT, R2, c[0x0][0x160], PT ;  /* 0x0000580002007a0c */ /* 0x000fe20003f26270 */
[----:B------:R-:W4:Y:S01]  /*6ac0*/  @!P0 LDS.64 R20, [R58] ;  /* 0x000000003a148984 */ /* 0x000f220000000a00 */
[----:B------:R-:W-:Y:S01]  /*6ad0*/  IADD3 R10, P4, R42, c[0x0][0x268], RZ ;  /* 0x00009a002a0a7a10 */ /* 0x000fe20007f9e0ff */
[----:B------:R-:W-:-:S02]  /*6ae0*/  @!P0 IMAD.MOV.U32 R24, RZ, RZ, R42 ;  /* 0x000000ffff188224 */ /* 0x000fc400078e002a */
[----:B------:R-:W-:Y:S01]  /*6af0*/  @!P0 IMAD.MOV.U32 R25, RZ, RZ, R43 ;  /* 0x000000ffff198224 */ /* 0x000fe200078e002b */
[----:B------:R-:W-:Y:S02]  /*6b00*/  IADD3.X R11, R43, c[0x0][0x26c], RZ, P4, !PT ;  /* 0x00009b002b0b7a10 */ /* 0x000fe400027fe4ff */
[----:B------:R-:W-:-:S04]  /*6b10*/  IADD3 R2, P4, R10, c[0x0][0x268], RZ ;  /* 0x00009a000a027a10 */ /* 0x000fc80007f9e0ff */
[----:B------:R-:W-:Y:S01]  /*6b20*/  IADD3.X R3, R11, c[0x0][0x26c], RZ, P4, !PT ;  /* 0x00009b000b037a10 */ /* 0x000fe200027fe4ff */
[-C--:B-1----:R1:W-:Y:S02]  /*6b30*/  @!P2 DMUL R22, R6, R30.reuse ;  /* 0x0000001e0616a228 */ /* 0x0823e40000000000 */
[----:B-1----:R-:W-:Y:S02]  /*6b40*/  IADD3 R6, P4, R2, c[0x0][0x268], RZ ;  /* 0x00009a0002067a10 */ /* 0x002fe40007f9e0ff */
[-C--:B--2---:R-:W-:Y:S02]  /*6b50*/  @!P3 DMUL R8, R8, R30.reuse ;  /* 0x0000001e0808b228 */ /* 0x084fe40000000000 */
[----:B------:R-:W-:Y:S02]  /*6b60*/  IADD3.X R7, R3, c[0x0][0x26c], RZ, P4, !PT ;  /* 0x00009b0003077a10 */ /* 0x000fe400027fe4ff */
[----:B---3--:R-:W-:-:S04]  /*6b70*/  @!P1 DMUL R4, R4, R30 ;  /* 0x0000001e04049228 */ /* 0x008fc80000000000 */
[----:B----4-:R-:W1:-:S07]  /*6b80*/  @!P0 DMUL R20, R20, R30 ;  /* 0x0000001e14148228 */ /* 0x010e4e0000000000 */
[----:B-1----:R1:W-:Y:S04]  /*6b90*/  @!P0 ST.E.64 [R24.64], R20 ;  /* 0x0000001418008985 */ /* 0x0023e8000c101b1c */
[----:B------:R1:W-:Y:S04]  /*6ba0*/  @!P3 ST.E.64 [R10.64], R8 ;  /* 0x000000080a00b985 */ /* 0x0003e8000c101b1c */
[----:B------:R1:W-:Y:S04]  /*6bb0*/  @!P2 ST.E.64 [R2.64], R22 ;  /* 0x000000160200a985 */ /* 0x0003e8000c101b1c */
[----:B------:R1:W-:Y:S02]  /*6bc0*/  @!P1 ST.E.64 [R6.64], R4 ;  /* 0x0000000406009985 */ /* 0x0003e4000c101b1c */
.L_x_24:
[----:B------:R-:W-:Y:S05]  /*6bd0*/  BSYNC B0 ;  /* 0x0000000000007941 */ /* 0x000fea0003800000 */
.L_x_23:
[----:B------:R-:W-:Y:S01]  /*6be0*/  BAR.SYNC.DEFER_BLOCKING 0x0 ;  /* 0x0000000000007b1d */ /* 0x000fe20000010000 */
[----:B-1----:R-:W-:-:S04]  /*6bf0*/  IADD3 R4, P0, R42, c[0x0][0x280], RZ ;  /* 0x0000a0002a047a10 */ /* 0x002fc80007f1e0ff */
[----:B------:R-:W-:Y:S01]  /*6c00*/  IADD3.X R5, R43, c[0x0][0x284], RZ, P0, !PT ;  /* 0x0000a1002b057a10 */ /* 0x000fe200007fe4ff */
[----:B------:R1:W-:Y:S04]  /*6c10*/  STS.128 [R27.X16], R16 ;  /* 0x000000101b007388 */ /* 0x0003e8000000cc00 */
[----:B------:R1:W-:Y:S04]  /*6c20*/  STS.128 [R27.X16+0x40], R12 ;  /* 0x0000400c1b007388 */ /* 0x0003e8000000cc00 */
[----:B------:R-:W-:Y:S06]  /*6c30*/  BAR.SYNC.DEFER_BLOCKING 0x0 ;  /* 0x0000000000007b1d */ /* 0x000fec0000010000 */
[----:B------:R-:W-:Y:S05]  /*6c40*/  @!P5 BRA `(.L_x_22) ;  /* 0x000001a00000d947 */ /* 0x000fea0003800000 */
[----:B------:R-:W2:Y:S01]  /*6c50*/  LDS.64 R10, [R58] ;  /* 0x000000003a0a7984 */ /* 0x000ea20000000a00 */
[----:B------:R-:W-:-:S02]  /*6c60*/  IADD3 R2, R0, 0x8, RZ ;  /* 0x0000000800027810 */ /* 0x000fc40007ffe0ff */
[----:B------:R-:W-:Y:S01]  /*6c70*/  IADD3 R3, R0, 0x9, RZ ;  /* 0x0000000900037810 */ /* 0x000fe20007ffe0ff */
[----:B------:R-:W3:Y:S01]  /*6c80*/  LDS.64 R8, [R58+0x120] ;  /* 0x000120003a087984 */ /* 0x000ee20000000a00 */
[----:B------:R-:W-:Y:S02]  /*6c90*/  ISETP.GE.AND P4, PT, R2, c[0x0][0x160], PT ;  /* 0x0000580002007a0c */ /* 0x000fe40003f86270 */
[----:B------:R-:W-:Y:S01]  /*6ca0*/  IADD3 R2, R0, 0xa, RZ ;  /* 0x0000000a00027810 */ /* 0x000fe20007ffe0ff */
[----:B-1----:R-:W1:Y:S01]  /*6cb0*/  LDS.64 R12, [R58+0x240] ;  /* 0x000240003a0c7984 */ /* 0x002e620000000a00 */
[----:B------:R-:W-:Y:S02]  /*6cc0*/  IADD3 R14, P0, R4, c[0x0][0x268], RZ ;  /* 0x00009a00040e7a10 */ /* 0x000fe40007f1e0ff */
[----:B------:R-:W-:Y:S01]  /*6cd0*/  IADD3 R0, R0, 0xb, RZ ;  /* 0x0000000b00007810 */ /* 0x000fe20007ffe0ff */
[----:B------:R-:W4:Y:S01]  /*6ce0*/  LDS.64 R6, [R58+0x360] ;  /* 0x000360003a067984 */ /* 0x000f220000000a00 */
[----:B------:R-:W-:-:S02]  /*6cf0*/  ISETP.GE.AND P3, PT, R3, c[0x0][0x160], PT ;  /* 0x0000580003007a0c */ /* 0x000fc40003f66270 */
[----:B------:R-:W-:Y:S02]  /*6d00*/  ISETP.GE.AND P2, PT, R2, c[0x0][0x160], PT ;  /* 0x0000580002007a0c */ /* 0x000fe40003f46270 */
[----:B------:R-:W-:Y:S02]  /*6d10*/  IADD3.X R15, R5, c[0x0][0x26c], RZ, P0, !PT ;  /* 0x00009b00050f7a10 */ /* 0x000fe400007fe4ff */
[----:B------:R-:W-:Y:S02]  /*6d20*/  IADD3 R2, P0, R14, c[0x0][0x268], RZ ;  /* 0x00009a000e027a10 */ /* 0x000fe40007f1e0ff */
[----:B------:R-:W-:Y:S02]  /*6d30*/  ISETP.GE.AND P1, PT, R0, c[0x0][0x160], PT ;  /* 0x0000580000007a0c */ /* 0x000fe40003f26270 */
[----:B------:R-:W-:Y:S02]  /*6d40*/  IADD3.X R3, R15, c[0x0][0x26c], RZ, P0, !PT ;  /* 0x00009b000f037a10 */ /* 0x000fe400007fe4ff */
[----:B------:R-:W-:-:S04]  /*6d50*/  IADD3 R16, P0, R2, c[0x0][0x268], RZ ;  /* 0x00009a0002107a10 */ /* 0x000fc80007f1e0ff */
[----:B------:R-:W-:Y:S01]  /*6d60*/  IADD3.X R17, R3, c[0x0][0x26c], RZ, P0, !PT ;  /* 0x00009b0003117a10 */ /* 0x000fe200007fe4ff */
[----:B--2---:R-:W2:-:S04]  /*6d70*/  DMUL R10, R10, R30 ;  /* 0x0000001e0a0a7228 */ /* 0x004e880000000000 */
[----:B---3--:R-:W3:-:S03]  /*6d80*/  DMUL R8, R8, R30 ;  /* 0x0000001e08087228 */ /* 0x008ec60000000000 */
[----:B--2---:R2:W-:Y:S01]  /*6d90*/  @!P4 ST.E.64 [R4.64], R10 ;  /* 0x0000000a0400c985 */ /* 0x0045e2000c101b1c */
[----:B-1----:R-:W1:-:S03]  /*6da0*/  DMUL R12, R12, R30 ;  /* 0x0000001e0c0c7228 */ /* 0x002e460000000000 */
[----:B---3--:R2:W-:Y:S01]  /*6db0*/  @!P3 ST.E.64 [R14.64], R8 ;  /* 0x000000080e00b985 */ /* 0x0085e2000c101b1c */
[----:B----4-:R-:W3:-:S03]  /*6dc0*/  DMUL R6, R6, R30 ;  /* 0x0000001e06067228 */ /* 0x010ec60000000000 */
[----:B-1----:R2:W-:Y:S04]  /*6dd0*/  @!P2 ST.E.64 [R2.64], R12 ;  /* 0x0000000c0200a985 */ /* 0x0025e8000c101b1c */
[----:B---3--:R2:W-:Y:S04]  /*6de0*/  @!P1 ST.E.64 [R16.64], R6 ;  /* 0x0000000610009985 */ /* 0x0085e8000c101b1c */
.L_x_22:
[----:B-1----:R-:W-:Y:S05]  /*6df0*/  BSYNC B1 ;  /* 0x0000000000017941 */ /* 0x002fea0003800000 */
.L_x_18:
[----:B------:R-:W-:-:S13]  /*6e00*/  ISETP.NE.AND P0, PT, RZ, c[0x0][0x2d0], PT ;  /* 0x0000b400ff007a0c */ /* 0x000fda0003f05270 */
[----:B------:R-:W-:Y:S05]  /*6e10*/  @P0 EXIT ;  /* 0x000000000000094d */ /* 0x000fea0003800000 */
[----:B------:R-:W-:Y:S05]  /*6e20*/  @!P6 EXIT ;  /* 0x000000000000e94d */ /* 0x000fea0003800000 */
[----:B------:R-:W-:Y:S01]  /*6e30*/  UIADD3 UR5, UR18, 0x1, URZ ;  /* 0x0000000112057890 */ /* 0x000fe2000fffe03f */
[----:B------:R-:W-:Y:S01]  /*6e40*/  ISETP.GT.AND P1, PT, R41, RZ, PT ;  /* 0x000000ff2900720c */ /* 0x000fe20003f24270 */
[----:B------:R-:W-:Y:S02]  /*6e50*/  ULDC UR4, c[0x0][0x174] ;  /* 0x00005d0000047ab9 */ /* 0x000fe40000000800 */
[----:B------:R-:W-:Y:S02]  /*6e60*/  UISETP.NE.AND UP0, UPT, UR5, UR4, UPT ;  /* 0x000000040500728c */ /* 0x000fe4000bf05270 */
[----:B------:R-:W-:-:S04]  /*6e70*/  IMAD.U32 R0, RZ, RZ, UR5 ;  /* 0x00000005ff007e24 */ /* 0x000fc8000f8e00ff */
[----:B------:R-:W-:Y:S01]  /*6e80*/  PLOP3.LUT P0, PT, PT, PT, UP0, 0x80, 0x0 ;  /* 0x000000000000781c */ /* 0x000fe20003f0f008 */
[----:B------:R-:W-:Y:S01]  /*6e90*/  WARPSYNC 0xffffffff ;  /* 0xffffffff00007948 */ /* 0x000fe20003800000 */
[----:B------:R-:W-:Y:S02]  /*6ea0*/  BAR.SYNC.DEFER_BLOCKING 0x0 ;  /* 0x0000000000007b1d */ /* 0x000fe40000010000 */
[----:B------:R-:W-:-:S04]  /*6eb0*/  SEL R0, R0, RZ, P0 ;  /* 0x000000ff00007207 */ /* 0x000fc80000000000 */
[----:B------:R-:W-:Y:S05]  /*6ec0*/  @P1 EXIT ;  /* 0x000000000000194d */ /* 0x000fea0003800000 */
[----:B------:R-:W-:Y:S01]  /*6ed0*/  @!PT LDS RZ, [RZ] ;  /* 0x00000000fffff984 */ /* 0x000fe20000000800 */
[----:B------:R-:W-:Y:S01]  /*6ee0*/  @!PT LDS RZ, [RZ] ;  /* 0x00000000fffff984 */ /* 0x000fe20000000800 */
[----:B------:R-:W-:Y:S01]  /*6ef0*/  @!PT LDS RZ, [RZ] ;  /* 0x00000000fffff984 */ /* 0x000fe20000000800 */
[----:B------:R-:W-:Y:S01]  /*6f00*/  @!PT LDS RZ, [RZ] ;  /* 0x00000000fffff984 */ /* 0x000fe20000000800 */
[----:B------:R-:W-:Y:S06]  /*6f10*/  MEMBAR.ALL.GPU ;  /* 0x0000000000007992 */ /* 0x000fec000000a000 */
[----:B--23--:R-:W-:Y:S02]  /*6f20*/  MOV R2, UR8 ;  /* 0x0000000800027c02 */ /* 0x00cfe40008000f00 */
[----:B------:R-:W-:-:S04]  /*6f30*/  MOV R3, UR9 ;  /* 0x0000000900037c02 */ /* 0x000fc80008000f00 */
[----:B------:R-:W-:-:S00]  /*6f40*/  ERRBAR ;  /* 0x00000000000079ab */ /* 0x000fc00000000000 */
[----:B------:R-:W-:Y:S01]  /*6f50*/  STG.E.STRONG.GPU [R2.64], R0 ;  /* 0x0000000002007986 */ /* 0x000fe2000c10f91c */
[----:B------:R-:W-:Y:S05]  /*6f60*/  EXIT ;  /* 0x000000000000794d */ /* 0x000fea0003800000 */
.L_x_25:
[----:B------:R-:W-:-:S00]  /*6f70*/  BRA `(.L_x_25) ;  /* 0xfffffff000007947 */ /* 0x000fc0000383ffff */
[----:B------:R-:W-:-:S00]  /*6f80*/  NOP ;  /* 0x0000000000007918 */ /* 0x000fc00000000000 */
[----:B------:R-:W-:-:S00]  /*6f90*/  NOP ;  /* 0x0000000000007918 */ /* 0x000fc00000000000 */
[----:B------:R-:W-:-:S00]  /*6fa0*/  NOP ;  /* 0x0000000000007918 */ /* 0x000fc00000000000 */
[----:B------:R-:W-:-:S00]  /*6fb0*/  NOP ;  /* 0x0000000000007918 */ /* 0x000fc00000000000 */
[----:B------:R-:W-:-:S00]  /*6fc0*/  NOP ;  /* 0x0000000000007918 */ /* 0x000fc00000000000 */
[----:B------:R-:W-:-:S00]  /*6fd0*/  NOP ;  /* 0x0000000000007918 */ /* 0x000fc00000000000 */
[----:B------:R-:W-:-:S00]  /*6fe0*/  NOP ;  /* 0x0000000000007918 */ /* 0x000fc00000000000 */
[----:B------:R-:W-:-:S00]  /*6ff0*/  NOP ;  /* 0x0000000000007918 */ /* 0x000fc00000000000 */
.L_x_74:


//--------------------- .text._ZN7cutlass6KernelINS_4gemm6kernel13SymmUniversalINS1_11threadblock13MmaMultistageINS1_9GemmShapeILi128ELi64ELi16EEENS_9transform11threadblock44PredicatedTileAccessIteratorTriangularMatrixINS_11MatrixShapeILi128ELi16EEEfNS_6layout8RowMajorELi1ENS8_29PitchLinearWarpRakedThreadMapINS_16PitchLinearShapeILi16ELi128EEELi128ENSG_ILi4ELi8EEELi4EEELNS_8SideModeE1ELNS_8FillModeE0ELNS_8DiagTypeE3ENS_5ArrayIfLi4ELb1EEEEENS9_25RegularTileAccessIteratorISC_fNSD_37RowMajorTensorOpMultiplicandCrosswiseILi32ELi16EEELi0ESJ_Li16EEELNS_4arch14CacheOperation4KindE1ENSA_INSB_ILi16ELi64EEEfSE_Li0ENSF_INSG_ILi64ELi16EEELi128ENSG_ILi8ELi4EEELi4EEELSK_1ELSL_2ELSM_0ENSN_IfLi1ELb1EEEEENSQ_ISX_fNSD_37RowMajorTensorOpMultiplicandCongruousILi32ELi32EEELi0ES10_Li16EEELSW_0EfSE_NS4_9MmaPolicyINS1_4warp11MmaTensorOpINS6_ILi64ELi32ELi16EEEfSS_fS14_fSE_NS17_17MmaTensorOpPolicyINSU_3MmaINS6_ILi16ELi8ELi8EEELi32ENS_10tfloat32_tESE_S1D_NSD_11ColumnMajorEfSE_NSU_13OpMultiplyAddEEENSB_ILi1ELi1EEEEELi1ELb0EbEENSB_ILi0ELi0EEES1K_Li1EEELi3ELNS1_23SharedMemoryClearOptionE1EbEENS5_IS7_SP_ST_LSW_1ENSA_ISX_fS1E_Li0ENSF_INSG_ILi16ELi64EEELi128ESI_Li4EEELSK_1ELSL_1ELSM_2ES11_EENSQ_ISX_fNSD_40ColumnMajorTensorOpMultiplicandCrosswiseILi32ELi16EEELi1ES1P_Li16EEELSW_0EfSE_NS16_INS18_IS19_fSS_fS1S_fSE_S1I_Li1ELb0EbEES1K_S1K_Li1EEELi3ELS1M_1EbEENS_8epilogue11threadblock8EpilogueIS7_S1J_Li1ENS1Y_22PredicatedTileIteratorINS1Y_26OutputTileOptimalThreadMapINS1Y_15OutputTileShapeILi64ELi8ELi2ELi1ELi1EEENS22_ILi1ELi8ELi1ELi1ELi8EEELi128ELi4ELi32EEEfLb0ENSD_9NoPermuteELb0EEENS1X_4warp24FragmentIteratorTensorOpIS19_S1C_fSO_SE_EENS28_20TileIteratorTensorOpIS19_S1C_fSE_EENS1Y_18SharedLoadIteratorINS25_18CompactedThreadMapEfLi16EEENS1X_6thread17LinearCombinationIfLi4EffLNS2G_9ScaleType4KindE0ELNS_15FloatRoundStyleE2EfEENSB_ILi0ELi8EEELi2ELi1EEENS4_30GemmIdentityThreadblockSwizzleILi1EEELSK_1ELSL_2EEEEEvNT_6ParamsE --------------------------
	.section	.text._ZN7cutlass6KernelINS_4gemm6kernel13SymmUniversalINS1_11threadblock13MmaMultistageINS1_9GemmShapeILi128ELi64ELi16EEENS_9transform11threadblock44PredicatedTileAccessIteratorTriangularMatrixINS_11MatrixShapeILi128ELi16EEEfNS_6layout8RowMajorELi1ENS8_29PitchLinearWarpRakedThreadMapINS_16PitchLinearShapeILi16ELi128EEELi128ENSG_ILi4ELi8EEELi4EEELNS_8SideModeE1ELNS_8FillModeE0ELNS_8DiagTypeE3ENS_5ArrayIfLi4ELb1EEEEENS9_25RegularTileAccessIteratorISC_fNSD_37RowMajorTensorOpMultiplicandCrosswiseILi32ELi16EEELi0ESJ_Li16EEELNS_4arch14CacheOperation4KindE1ENSA_INSB_ILi16ELi64EEEfSE_Li0ENSF_INSG_ILi64ELi16EEELi128ENSG_ILi8ELi4EEELi4EEELSK_1ELSL_2ELSM_0ENSN_IfLi1ELb1EEEEENSQ_ISX_fNSD_37RowMajorTensorOpMultiplicandCongruousILi32ELi32EEELi0ES10_Li16EEELSW_0EfSE_NS4_9MmaPolicyINS1_4warp11MmaTensorOpINS6_ILi64ELi32ELi16EEEfSS_fS14_fSE_NS17_17MmaTensorOpPolicyINSU_3MmaINS6_ILi16ELi8ELi8EEELi32ENS_10tfloat32_tESE_S1D_NSD_11ColumnMajorEfSE_NSU_13OpMultiplyAddEEENSB_ILi1ELi1EEEEELi1ELb0EbEENSB_ILi0ELi0EEES1K_Li1EEELi3ELNS1_23SharedMemoryClearOptionE1EbEENS5_IS7_SP_ST_LSW_1ENSA_ISX_fS1E_Li0ENSF_INSG_ILi16ELi64EEELi128ESI_Li4EEELSK_1ELSL_1ELSM_2ES11_EENSQ_ISX_fNSD_40ColumnMajorTensorOpMultiplicandCrosswiseILi32ELi16EEELi1ES1P_Li16EEELSW_0EfSE_NS16_INS18_IS19_fSS_fS1S_fSE_S1I_Li1ELb0EbEES1K_S1K_Li1EEELi3ELS1M_1EbEENS_8epilogue11threadblock8EpilogueIS7_S1J_Li1ENS1Y_22PredicatedTileIteratorINS1Y_26OutputTileOptimalThreadMapINS1Y_15OutputTileShapeILi64ELi8ELi2ELi1ELi1EEENS22_ILi1ELi8ELi1ELi1ELi8EEELi128ELi4ELi32EEEfLb0ENSD_9NoPermuteELb0EEENS1X_4warp24FragmentIteratorTensorOpIS19_S1C_fSO_SE_EENS28_20TileIteratorTensorOpIS19_S1C_fSE_EENS1Y_18SharedLoadIteratorINS25_18CompactedThreadMapEfLi16EEENS1X_6thread17LinearCombinationIfLi4EffLNS2G_9ScaleType4KindE0ELNS_15FloatRoundStyleE2EfEENSB_ILi0ELi8EEELi2ELi1EEENS4_30GemmIdentityThreadblockSwizzleILi1EEELSK_1ELSL_2EEEEEvNT_6ParamsE,"ax",@progbits
	.sectioninfo	@"SHI_REGISTERS=168"
	.align	128
.text._ZN7cutlass6KernelINS_4gemm6kernel13SymmUniversalINS1_11threadblock13MmaMultistageINS1_9GemmShapeILi128ELi64ELi16EEENS_9transform11threadblock44PredicatedTileAccessIteratorTriangularMatrixINS_11MatrixShapeILi128ELi16EEEfNS_6layout8RowMajorELi1ENS8_29PitchLinearWarpRakedThreadMapINS_16PitchLinearShapeILi16ELi128EEELi128ENSG_ILi4ELi8EEELi4EEELNS_8SideModeE1ELNS_8FillModeE0ELNS_8DiagTypeE3ENS_5ArrayIfLi4ELb1EEEEENS9_25RegularTileAccessIteratorISC_fNSD_37RowMajorTensorOpMultiplicandCrosswiseILi32ELi16EEELi0ESJ_Li16EEELNS_4arch14CacheOperation4KindE1ENSA_INSB_ILi16ELi64EEEfSE_Li0ENSF_INSG_ILi64ELi16EEELi128ENSG_ILi8ELi4EEELi4EEELSK_1ELSL_2ELSM_0ENSN_IfLi1ELb1EEEEENSQ_ISX_fNSD_37RowMajorTensorOpMultiplicandCongruousILi32ELi32EEELi0ES10_Li16EEELSW_0EfSE_NS4_9MmaPolicyINS1_4warp11MmaTensorOpINS6_ILi64ELi32ELi16EEEfSS_fS14_fSE_NS17_17MmaTensorOpPolicyINSU_3MmaINS6_ILi16ELi8ELi8EEELi32ENS_10tfloat32_tESE_S1D_NSD_11ColumnMajorEfSE_NSU_13OpMultiplyAddEEENSB_ILi1ELi1EEEEELi1ELb0EbEENSB_ILi0ELi0EEES1K_Li1EEELi3ELNS1_23SharedMemoryClearOptionE1EbEENS5_IS7_SP_ST_LSW_1ENSA_ISX_fS1E_Li0ENSF_INSG_ILi16ELi64EEELi128ESI_Li4EEELSK_1ELSL_1ELSM_2ES11_EENSQ_ISX_fNSD_40ColumnMajorTensorOpMultiplicandCrosswiseILi32ELi16EEELi1ES1P_Li16EEELSW_0EfSE_NS16_INS18_IS19_fSS_fS1S_fSE_S1I_Li1ELb0EbEES1K_S1K_Li1EEELi3ELS1M_1EbEENS_8epilogue11threadblock8EpilogueIS7_S1J_Li1ENS1Y_22PredicatedTileIteratorINS1Y_26OutputTileOptimalThreadMapINS1Y_15OutputTileShapeILi64ELi8ELi2ELi1ELi1EEENS22_ILi1ELi8ELi1ELi1ELi8EEELi128ELi4ELi32EEEfLb0ENSD_9NoPermuteELb0EEENS1X_4warp24FragmentIteratorTensorOpIS19_S1C_fSO_SE_EENS28_20TileIteratorTensorOpIS19_S1C_fSE_EENS1Y_18SharedLoadIteratorINS25_18CompactedThreadMapEfLi16EEENS1X_6thread17LinearCombinationIfLi4EffLNS2G_9ScaleType4KindE0ELNS_15FloatRoundStyleE2EfEENSB_ILi0ELi8EEELi2ELi1EEENS4_30GemmIdentityThreadblockSwizzleILi1EEELSK_1ELSL_2EEEEEvNT_6ParamsE:
        .type           _ZN7cutlass6KernelINS_4gemm6kernel13SymmUniversalINS1_11threadblock13MmaMultistageINS1_9GemmShapeILi128ELi64ELi16EEENS_9transform11threadblock44PredicatedTileAccessIteratorTriangularMatrixINS_11MatrixShapeILi128ELi16EEEfNS_6layout8RowMajorELi1ENS8_29PitchLinearWarpRakedThreadMapINS_16PitchLinearShapeILi16ELi128EEELi128ENSG_ILi4ELi8EEELi4EEELNS_8SideModeE1ELNS_8FillModeE0ELNS_8DiagTypeE3ENS_5ArrayIfLi4ELb1EEEEENS9_25RegularTileAccessIteratorISC_fNSD_37RowMajorTensorOpMultiplicandCrosswiseILi32ELi16EEELi0ESJ_Li16EEELNS_4arch14CacheOperation4KindE1ENSA_INSB_ILi16ELi64EEEfSE_Li0ENSF_INSG_ILi64ELi16EEELi128ENSG_ILi8ELi4EEELi4EEELSK_1ELSL_2ELSM_0ENSN_IfLi1ELb1EEEEENSQ_ISX_fNSD_37RowMajorTensorOpMultiplicandCongruousILi32ELi32EEELi0ES10_Li16EEELSW_0EfSE_NS4_9MmaPolicyINS1_4warp11MmaTensorOpINS6_ILi64ELi32ELi16EEEfSS_fS14_fSE_NS17_17MmaTensorOpPolicyINSU_3MmaINS6_ILi16ELi8ELi8EEELi32ENS_10tfloat32_tESE_S1D_NSD_11ColumnMajorEfSE_NSU_13OpMultiplyAddEEENSB_ILi1ELi1EEEEELi1ELb0EbEENSB_ILi0ELi0EEES1K_Li1EEELi3ELNS1_23SharedMemoryClearOptionE1EbEENS5_IS7_SP_ST_LSW_1ENSA_ISX_fS1E_Li0ENSF_INSG_ILi16ELi64EEELi128ESI_Li4EEELSK_1ELSL_1ELSM_2ES11_EENSQ_ISX_fNSD_40ColumnMajorTensorOpMultiplicandCrosswiseILi32ELi16EEELi1ES1P_Li16EEELSW_0EfSE_NS16_INS18_IS19_fSS_fS1S_fSE_S1I_Li1ELb0EbEES1K_S1K_Li1EEELi3ELS1M_1EbEENS_8epilogue11threadblock8EpilogueIS7_S1J_Li1ENS1Y_22PredicatedTileIteratorINS1Y_26OutputTileOptimalThreadMapINS1Y_15OutputTileShapeILi64ELi8ELi2ELi1ELi1EEENS22_ILi1ELi8ELi1ELi1ELi8EEELi128ELi4ELi32EEEfLb0ENSD_9NoPermuteELb0EEENS1X_4warp24FragmentIteratorTensorOpIS19_S1C_fSO_SE_EENS28_20TileIteratorTensorOpIS19_S1C_fSE_EENS1Y_18SharedLoadIteratorINS25_18CompactedThreadMapEfLi16EEENS1X_6thread17LinearCombinationIfLi4EffLNS2G_9ScaleType4KindE0ELNS_15FloatRoundStyleE2EfEENSB_ILi0ELi8EEELi2ELi1EEENS4_30GemmIdentityThreadblockSwizzleILi1EEELSK_1ELSL_2EEEEEvNT_6ParamsE,@function
        .size           _ZN7cutlass6KernelINS_4gemm6kernel13SymmUniversalINS1_11threadblock13MmaMultistageINS1_9GemmShapeILi128ELi64ELi16EEENS_9transform11threadblock44PredicatedTileAccessIteratorTriangularMatrixINS_11MatrixShapeILi128ELi16EEEfNS_6layout8RowMajorELi1ENS8_29PitchLinearWarpRakedThreadMapINS_16PitchLinearShapeILi16ELi128EEELi128ENSG_ILi4ELi8EEELi4EEELNS_8SideModeE1ELNS_8FillModeE0ELNS_8DiagTypeE3ENS_5ArrayIfLi4ELb1EEEEENS9_25RegularTileAccessIteratorISC_fNSD_37RowMajorTensorOpMultiplicandCrosswiseILi32ELi16EEELi0ESJ_Li16EEELNS_4arch14CacheOperation4KindE1ENSA_INSB_ILi16ELi64EEEfSE_Li0ENSF_INSG_ILi64ELi16EEELi128ENSG_ILi8ELi4EEELi4EEELSK_1ELSL_2ELSM_0ENSN_IfLi1ELb1EEEEENSQ_ISX_fNSD_37RowMajorTensorOpMultiplicandCongruousILi32ELi32EEELi0ES10_Li16EEELSW_0EfSE_NS4_9MmaPolicyINS1_4warp11MmaTensorOpINS6_ILi64ELi32ELi16EEEfSS_fS14_fSE_NS17_17MmaTensorOpPolicyINSU_3MmaINS6_ILi16ELi8ELi8EEELi32ENS_10tfloat32_tESE_S1D_NSD_11ColumnMajorEfSE_NSU_13OpMultiplyAddEEENSB_ILi1ELi1EEEEELi1ELb0EbEENSB_ILi0ELi0EEES1K_Li1EEELi3ELNS1_23SharedMemoryClearOptionE1EbEENS5_IS7_SP_ST_LSW_1ENSA_ISX_fS1E_Li0ENSF_INSG_ILi16ELi64EEELi128ESI_Li4EEELSK_1ELSL_1ELSM_2ES11_EENSQ_ISX_fNSD_40ColumnMajorTensorOpMultiplicandCrosswiseILi32ELi16EEELi1ES1P_Li16EEELSW_0EfSE_NS16_INS18_IS19_fSS_fS1S_fSE_S1I_Li1ELb0EbEES1K_S1K_Li1EEELi3ELS1M_1EbEENS_8epilogue11threadblock8EpilogueIS7_S1J_Li1ENS1Y_22PredicatedTileIteratorINS1Y_26OutputTileOptimalThreadMapINS1Y_15OutputTileShapeILi64ELi8ELi2ELi1ELi1EEENS22_ILi1ELi8ELi1ELi1ELi8EEELi128ELi4ELi32EEEfLb0ENSD_9NoPermuteELb0EEENS1X_4warp24FragmentIteratorTensorOpIS19_S1C_fSO_SE_EENS28_20TileIteratorTensorOpIS19_S1C_fSE_EENS1Y_18SharedLoadIteratorINS25_18CompactedThreadMapEfLi16EEENS1X_6thread17LinearCombinationIfLi4EffLNS2G_9ScaleType4KindE0ELNS_15FloatRoundStyleE2EfEENSB_ILi0ELi8EEELi2ELi1EEENS4_30GemmIdentityThreadblockSwizzleILi1EEELSK_1ELSL_2EEEEEvNT_6ParamsE,(.L_x_75 - _ZN7cutlass6KernelINS_4gemm6kernel13SymmUniversalINS1_11threadblock13MmaMultistageINS1_9GemmShapeILi128ELi64ELi16EEENS_9transform11threadblock44PredicatedTileAccessIteratorTriangularMatrixINS_11MatrixShapeILi128ELi16EEEfNS_6layout8RowMajorELi1ENS8_29PitchLinearWarpRakedThreadMapINS_16PitchLinearShapeILi16ELi128EEELi128ENSG_ILi4ELi8EEELi4EEELNS_8SideModeE1ELNS_8FillModeE0ELNS_8DiagTypeE3ENS_5ArrayIfLi4ELb1EEEEENS9_25RegularTileAccessIteratorISC_fNSD_37RowMajorTensorOpMultiplicandCrosswiseILi32ELi16EEELi0ESJ_Li16EEELNS_4arch14CacheOperation4KindE1ENSA_INSB_ILi16ELi64EEEfSE_Li0ENSF_INSG_ILi64ELi16EEELi128ENSG_ILi8ELi4EEELi4EEELSK_1ELSL_2ELSM_0ENSN_IfLi1ELb1EEEEENSQ_ISX_fNSD_37RowMajorTensorOpMultiplicandCongruousILi32ELi32EEELi0ES10_Li16EEELSW_0EfSE_NS4_9MmaPolicyINS1_4warp11MmaTensorOpINS6_ILi64ELi32ELi16EEEfSS_fS14_fSE_NS17_17MmaTensorOpPolicyINSU_3MmaINS6_ILi16ELi8ELi8EEELi32ENS_10tfloat32_tESE_S1D_NSD_11ColumnMajorEfSE_NSU_13OpMultiplyAddEEENSB_ILi1ELi1EEEEELi1ELb0EbEENSB_ILi0ELi0EEES1K_Li1EEELi3ELNS1_23SharedMemoryClearOptionE1EbEENS5_IS7_SP_ST_LSW_1ENSA_ISX_fS1E_Li0ENSF_INSG_ILi16ELi64EEELi128ESI_Li4EEELSK_1ELSL_1ELSM_2ES11_EENSQ_ISX_fNSD_40ColumnMajorTensorOpMultiplicandCrosswiseILi32ELi16EEELi1ES1P_Li16EEELSW_0EfSE_NS16_INS18_IS19_fSS_fS1S_fSE_S1I_Li1ELb0EbEES1K_S1K_Li1EEELi3ELS1M_1EbEENS_8epilogue11threadblock8EpilogueIS7_S1J_Li1ENS1Y_22PredicatedTileIteratorINS1Y_26OutputTileOptimalThreadMapINS1Y_15OutputTileShapeILi64ELi8ELi2ELi1ELi1EEENS22_ILi1ELi8ELi1ELi1ELi8EEELi128ELi4ELi32EEEfLb0ENSD_9NoPermuteELb0EEENS1X_4warp24FragmentIteratorTensorOpIS19_S1C_fSO_SE_EENS28_20TileIteratorTensorOpIS19_S1C_fSE_EENS1Y_18SharedLoadIteratorINS25_18CompactedThreadMapEfLi16EEENS1X_6thread17LinearCombinationIfLi4EffLNS2G_9ScaleType4KindE0ELNS_15FloatRoundStyleE2EfEENSB_ILi0ELi8EEELi2ELi1EEENS4_30GemmIdentityThreadblockSwizzleILi1EEELSK_1ELSL_2EEEEEvNT_6ParamsE)
        .other          _ZN7cutlass6KernelINS_4gemm6kernel13SymmUniversalINS1_11threadblock13MmaMultistageINS1_9GemmShapeILi128ELi64ELi16EEENS_9transform11threadblock44PredicatedTileAccessIteratorTriangularMatrixINS_11MatrixShapeILi128ELi16EEEfNS_6layout8RowMajorELi1ENS8_29PitchLinearWarpRakedThreadMapINS_16PitchLinearShapeILi16ELi128EEELi128ENSG_ILi4ELi8EEELi4EEELNS_8SideModeE1ELNS_8FillModeE0ELNS_8DiagTypeE3ENS_5ArrayIfLi4ELb1EEEEENS9_25RegularTileAccessIteratorISC_fNSD_37RowMajorTensorOpMultiplicandCrosswiseILi32ELi16EEELi0ESJ_Li16EEELNS_4arch14CacheOperation4KindE1ENSA_INSB_ILi16ELi64EEEfSE_Li0ENSF_INSG_ILi64ELi16EEELi128ENSG_ILi8ELi4EEELi4EEELSK_1ELSL_2ELSM_0ENSN_IfLi1ELb1EEEEENSQ_ISX_fNSD_37RowMajorTensorOpMultiplicandCongruousILi32ELi32EEELi0ES10_Li16EEELSW_0EfSE_NS4_9MmaPolicyINS1_4warp11MmaTensorOpINS6_ILi64ELi32ELi16EEEfSS_fS14_fSE_NS17_17MmaTensorOpPolicyINSU_3MmaINS6_ILi16ELi8ELi8EEELi32ENS_10tfloat32_tESE_S1D_NSD_11ColumnMajorEfSE_NSU_13OpMultiplyAddEEENSB_ILi1ELi1EEEEELi1ELb0EbEENSB_ILi0ELi0EEES1K_Li1EEELi3ELNS1_23SharedMemoryClearOptionE1EbEENS5_IS7_SP_ST_LSW_1ENSA_ISX_fS1E_Li0ENSF_INSG_ILi16ELi64EEELi128ESI_Li4EEELSK_1ELSL_1ELSM_2ES11_EENSQ_ISX_fNSD_40ColumnMajorTensorOpMultiplicandCrosswiseILi32ELi16EEELi1ES1P_Li16EEELSW_0EfSE_NS16_INS18_IS19_fSS_fS1S_fSE_S1I_Li1ELb0EbEES1K_S1K_Li1EEELi3ELS1M_1EbEENS_8epilogue11threadblock8EpilogueIS7_S1J_Li1ENS1Y_22PredicatedTileIteratorINS1Y_26OutputTileOptimalThreadMapINS1Y_15OutputTileShapeILi64ELi8ELi2ELi1ELi1EEENS22_ILi1ELi8ELi1ELi1ELi8EEELi128ELi4ELi32EEEfLb0ENSD_9NoPermuteELb0EEENS1X_4warp24FragmentIteratorTensorOpIS19_S1C_fSO_SE_EENS28_20TileIteratorTensorOpIS19_S1C_fSE_EENS1Y_18SharedLoadIteratorINS25_18CompactedThreadMapEfLi16EEENS1X_6thread17LinearCombinationIfLi4EffLNS2G_9ScaleType4KindE0ELNS_15FloatRoundStyleE2EfEENSB_ILi0ELi8EEELi2ELi1EEENS4_30GemmIdentityThreadblockSwizzleILi1EEELSK_1ELSL_2EEEEEvNT_6ParamsE,@"STO_CUDA_ENTRY STV_DEFAULT"
_ZN7cutlass6KernelINS_4gemm6kernel13SymmUniversalINS1_11threadblock13MmaMultistageINS1_9GemmShapeILi128ELi64ELi16EEENS_9transform11threadblock44PredicatedTileAccessIteratorTriangularMatrixINS_11MatrixShapeILi128ELi16EEEfNS_6layout8RowMajorELi1ENS8_29PitchLinearWarpRakedThreadMapINS_16PitchLinearShapeILi16ELi128EEELi128ENSG_ILi4ELi8EEELi4EEELNS_8SideModeE1ELNS_8FillModeE0ELNS_8DiagTypeE3ENS_5ArrayIfLi4ELb1EEEEENS9_25RegularTileAccessIteratorISC_fNSD_37RowMajorTensorOpMultiplicandCrosswiseILi32ELi16EEELi0ESJ_Li16EEELNS_4arch14CacheOperation4KindE1ENSA_INSB_ILi16ELi64EEEfSE_Li0ENSF_INSG_ILi64ELi16EEELi128ENSG_ILi8ELi4EEELi4EEELSK_1ELSL_2ELSM_0ENSN_IfLi1ELb1EEEEENSQ_ISX_fNSD_37RowMajorTensorOpMultiplicandCongruousILi32ELi32EEELi0ES10_Li16EEELSW_0EfSE_NS4_9MmaPolicyINS1_4warp11MmaTensorOpINS6_ILi64ELi32ELi16EEEfSS_fS14_fSE_NS17_17MmaTensorOpPolicyINSU_3MmaINS6_ILi16ELi8ELi8EEELi32ENS_10tfloat32_tESE_S1D_NSD_11ColumnMajorEfSE_NSU_13OpMultiplyAddEEENSB_ILi1ELi1EEEEELi1ELb0EbEENSB_ILi0ELi0EEES1K_Li1EEELi3ELNS1_23SharedMemoryClearOptionE1EbEENS5_IS7_SP_ST_LSW_1ENSA_ISX_fS1E_Li0ENSF_INSG_ILi16ELi64EEELi128ESI_Li4EEELSK_1ELSL_1ELSM_2ES11_EENSQ_ISX_fNSD_40ColumnMajorTensorOpMultiplicandCrosswiseILi32ELi16EEELi1ES1P_Li16EEELSW_0EfSE_NS16_INS18_IS19_fSS_fS1S_fSE_S1I_Li1ELb0EbEES1K_S1K_Li1EEELi3ELS1M_1EbEENS_8epilogue11threadblock8EpilogueIS7_S1J_Li1ENS1Y_22PredicatedTileIteratorINS1Y_26OutputTileOptimalThreadMapINS1Y_15OutputTileShapeILi64ELi8ELi2ELi1ELi1EEENS22_ILi1ELi8ELi1ELi1ELi8EEELi128ELi4ELi32EEEfLb0ENSD_9NoPermuteELb0EEENS1X_4warp24FragmentIteratorTensorOpIS19_S1C_fSO_SE_EENS28_20TileIteratorTensorOpIS19_S1C_fSE_EENS1Y_18SharedLoadIteratorINS25_18CompactedThreadMapEfLi16EEENS1X_6thread17LinearCombinationIfLi4EffLNS2G_9ScaleType4KindE0ELNS_15FloatRoundStyleE2EfEENSB_ILi0ELi8EEELi2ELi1EEENS4_30GemmIdentityThreadblockSwizzleILi1EEELSK_1ELSL_2EEEEEvNT_6ParamsE:
[----:B------:R-:W-:Y:S02]  /*0000*/  MOV R1, c[0x0][0x28] ;  /* 0x00000a0000017a02 */ /* 0x000fe40000000f00 */
[----:B------:R-:W1:Y:S01]  /*0010*/  S2R R2, SR_CTAID.Y ;  /* 0x0000000000027919 */ /* 0x000e620000002600 */
[----:B------:R-:W-:-:S03]  /*0020*/  IMAD.MOV.U32 R0, RZ, RZ, -0x1 ;  /* 0xffffffffff007424 */ /* 0x000fc600078e00ff */
[----:B------:R-:W2:Y:S02]  /*0030*/  S2R R4, SR_CTAID.X ;  /* 0x0000000000047919 */ /* 0x000ea40000002500 */
[----:B------:R-:W-:Y:S02]  /*0040*/  SHF.L.U32 R3, R0, c[0x0][0x178], RZ ;  /* 0x00005e0000037a19 */ /* 0x000fe400000006ff */
[----:B-1----:R-:W-:Y:S02]  /*0050*/  SHF.L.U32 R2, R2, c[0x0][0x178], RZ ;  /* 0x00005e0002027a19 */ /* 0x002fe400000006ff */
[----:B--2---:R-:W-:Y:S02]  /*0060*/  LOP3.LUT R3, R4, R3, RZ, 0x30, !PT ;  /* 0x0000000304037212 */ /* 0x004fe400078e30ff */
[----:B------:R-:W-:-:S03]  /*0070*/  SHF.R.S32.HI R4, RZ, c[0x0][0x178], R4 ;  /* 0x00005e00ff047a19 */ /* 0x000fc60000011404 */
[----:B------:R-:W-:-:S05]  /*0080*/  IMAD.IADD R13, R2, 0x1, R3 ;  /* 0x00000001020d7824 */ /* 0x000fca00078e0203 */
[----:B------:R-:W-:-:S04]  /*0090*/  ISETP.GE.AND P0, PT, R13, c[0x0][0x170], PT ;  /* 0x00005c000d007a0c */ /* 0x000fc80003f06270 */
[----:B------:R-:W-:-:S13]  /*00a0*/  ISETP.GE.OR P0, PT, R4, c[0x0][0x16c], P0 ;  /* 0x00005b0004007a0c */ /* 0x000fda0000706670 */
[----:B------:R-:W-:Y:S05]  /*00b0*/  @P0 EXIT ;  /* 0x000000000000094d */ /* 0x000fea0003800000 */
[----:B------:R-:W-:Y:S01]  /*00c0*/  ULDC UR4, c[0x0][0x2c8] ;  /* 0x0000b20000047ab9 */ /* 0x000fe20000000800 */
[----:B------:R-:W1:Y:S01]  /*00d0*/  S2R R15, SR_TID.X ;  /* 0x00000000000f7919 */ /* 0x000e620000002100 */
[----:B------:R-:W-:Y:S01]  /*00e0*/  UISETP.GT.U32.AND UP1, UPT, UR4, 0x1, UPT ;  /* 0x000000010400788c */ /* 0x000fe2000bf24070 */
[----:B------:R-:W-:Y:S01]  /*00f0*/  LOP3.LUT R122, R122, 0xfffffeff, RZ, 0xc0, !PT ;  /* 0xfffffeff7a7a7812 */ /* 0x000fe200078ec0ff */
[----:B------:R-:W-:Y:S01]  /*0100*/  ULDC UR6, c[0x0][0x2d0] ;  /* 0x0000b40000067ab9 */ /* 0x000fe20000000800 */
[----:B------:R-:W-:Y:S01]  /*0110*/  IMAD.MOV.U32 R159, RZ, RZ, c[0x0][0x1c4] ;  /* 0x00007100ff9f7624 */ /* 0x000fe200078e00ff */
[----:B------:R-:W-:Y:S01]  /*0120*/  UMOV UR4, URZ ;  /* 0x0000003f00047c82 */ /* 0x000fe20008000000 */
[----:B------:R-:W-:Y:S01]  /*0130*/  BAR.SYNC.DEFER_BLOCKING 0x0 ;  /* 0x0000000000007b1d */ /* 0x000fe20000010000 */
[----:B------:R-:W-:Y:S01]  /*0140*/  PLOP3.LUT P0, PT, PT, PT, UP1, 0x80, 0x0 ;  /* 0x000000000000781c */ /* 0x000fe20003f0f018 */
[----:B------:R-:W-:Y:S01]  /*0150*/  IMAD.SHL.U32 R123, R13, 0x4, RZ ;  /* 0x000000040d7b7824 */ /* 0x000fe200078e00ff */
[----:B------:R-:W-:Y:S01]  /*0160*/  CS2R R54, SRZ ;  /* 0x0000000000367805 */ /* 0x000fe2000001ff00 */
[----:B------:R-:W-:Y:S01]  /*0170*/  CS2R R52, SRZ ;  /* 0x0000000000347805 */ /* 0x000fe2000001ff00 */
[----:B------:R-:W-:Y:S01]  /*0180*/  CS2R R50, SRZ ;  /* 0x0000000000327805 */ /* 0x000fe2000001ff00 */
[----:B------:R-:W-:Y:S01]  /*0190*/  ULDC UR7, c[0x0][0x174] ;  /* 0x00005d0000077ab9 */ /* 0x000fe20000000800 */
[----:B------:R-:W-:Y:S01]  /*01a0*/  CS2R R48, SRZ ;  /* 0x0000000000307805 */ /* 0x000fe2000001ff00 */
[----:B------:R-:W-:Y:S01]  /*01b0*/  ULDC UR5, c[0x0][0x168] ;  /* 0x00005a0000057ab9 */ /* 0x000fe20000000800 */
[----:B------:R-:W-:Y:S01]  /*01c0*/  CS2R R58, SRZ ;  /* 0x00000000003a7805 */ /* 0x000fe2000001ff00 */
[----:B------:R-:W-:Y:S01]  /*01d0*/  ULDC UR14, c[0x0][0x168] ;  /* 0x00005a00000e7ab9 */ /* 0x000fe20000000800 */
[----:B------:R-:W-:Y:S01]  /*01e0*/  CS2R R56, SRZ ;  /* 0x0000000000387805 */ /* 0x000fe2000001ff00 */
[----:B------:R-:W-:Y:S01]  /*01f0*/  ULDC.U8 UR10, c[0x0][0x1b0] ;  /* 0x00006c00000a7ab9 */ /* 0x000fe20000000000 */
[----:B------:R-:W-:Y:S01]  /*0200*/  CS2R R46, SRZ ;  /* 0x00000000002e7805 */ /* 0x000fe2000001ff00 */
[----:B------:R-:W2:Y:S01]  /*0210*/  @!P0 S2R R0, SR_CTAID.Z ;  /* 0x0000000000008919 */ /* 0x000ea20000002700 */
[----:B------:R-:W-:Y:S01]  /*0220*/  ULDC.U8 UR11, c[0x0][0x200] ;  /* 0x00008000000b7ab9 */ /* 0x000fe20000000000 */
[----:B------:R-:W-:Y:S01]  /*0230*/  CS2R R44, SRZ ;  /* 0x00000000002c7805 */ /* 0x000fe2000001ff00 */
[----:B------:R-:W-:Y:S01]  /*0240*/  ULDC.64 UR16, c[0x0][0x118] ;  /* 0x0000460000107ab9 */ /* 0x000fe20000000a00 */
[----:B-1----:R-:W-:Y:S01]  /*0250*/  SHF.R.S32.HI R18, RZ, 0x1f, R15 ;  /* 0x0000001fff127819 */ /* 0x002fe2000001140f */
[----:B------:R-:W-:Y:S01]  /*0260*/  IMAD.SHL.U32 R137, R15, 0x8, RZ ;  /* 0x000000080f897824 */ /* 0x000fe200078e00ff */
[----:B------:R-:W-:Y:S01]  /*0270*/  CS2R R62, SRZ ;  /* 0x00000000003e7805 */ /* 0x000fe2000001ff00 */
[----:B------:R-:W-:Y:S01]  /*0280*/  CS2R R60, SRZ ;  /* 0x00000000003c7805 */ /* 0x000fe2000001ff00 */
[----:B------:R-:W-:Y:S01]  /*0290*/  LEA.HI R18, R18, R15, RZ, 0x5 ;  /* 0x0000000f12127211 */ /* 0x000fe200078f28ff */
[----:B------:R-:W-:Y:S01]  /*02a0*/  CS2R R42, SRZ ;  /* 0x00000000002a7805 */ /* 0x000fe2000001ff00 */
[----:B------:R-:W-:Y:S01]  /*02b0*/  LOP3.LUT R137, R137, 0x18, RZ, 0xc0, !PT ;  /* 0x0000001889897812 */ /* 0x000fe200078ec0ff */
[----:B------:R-:W-:Y:S01]  /*02c0*/  CS2R R40, SRZ ;  /* 0x0000000000287805 */ /* 0x000fe2000001ff00 */
[----:B------:R-:W-:Y:S01]  /*02d0*/  LOP3.LUT R29, R18, 0xffffffe0, RZ, 0xc0, !PT ;  /* 0xffffffe0121d7812 */ /* 0x000fe200078ec0ff */
[----:B------:R-:W-:Y:S01]  /*02e0*/  CS2R R66, SRZ ;  /* 0x0000000000427805 */ /* 0x000fe2000001ff00 */
[----:B------:R-:W-:Y:S01]  /*02f0*/  SHF.R.S32.HI R18, RZ, 0x5, R18 ;  /* 0x00000005ff127819 */ /* 0x000fe20000011412 */
[----:B------:R-:W-:Y:S01]  /*0300*/  CS2R R64, SRZ ;  /* 0x0000000000407805 */ /* 0x000fe2000001ff00 */
[----:B------:R-:W-:Y:S01]  /*0310*/  CS2R R38, SRZ ;  /* 0x0000000000267805 */ /* 0x000fe2000001ff00 */
[----:B------:R-:W-:Y:S01]  /*0320*/  IMAD.IADD R3, R15, 0x1, -R29 ;  /* 0x000000010f037824 */ /* 0x000fe200078e0a1d */
[----:B------:R-:W-:Y:S01]  /*0330*/  CS2R R36, SRZ ;  /* 0x0000000000247805 */ /* 0x000fe2000001ff00 */
[----:B------:R-:W-:Y:S01]  /*0340*/  IMAD.SHL.U32 R21, R18, 0x4, RZ ;  /* 0x0000000412157824 */ /* 0x000fe200078e00ff */
[----:B------:R-:W-:-:S02]  /*0350*/  CS2R R34, SRZ ;  /* 0x0000000000227805 */ /* 0x000fc4000001ff00 */
[----:B------:R-:W-:Y:S01]  /*0360*/  SHF.R.S32.HI R2, RZ, 0x1f, R3 ;  /* 0x0000001fff027819 */ /* 0x000fe20000011403 */
[----:B--2---:R1:W2:Y:S03]  /*0370*/  @!P0 R2UR UR8, R0 ;  /* 0x00000000000883c2 */ /* 0x0042a600000e0000 */
[CC--:B-1----:R-:W-:Y:S01]  /*0380*/  LEA.HI R0, R2.reuse, R3.reuse, RZ, 0x2 ;  /* 0x0000000302007211 */ /* 0x0c2fe200078f10ff */
[----:B--2---:R-:W-:Y:S01]  /*0390*/  @!UP1 UIADD3 UR9, UR8, 0x1, URZ ;  /* 0x0000000108099890 */ /* 0x004fe2000fffe03f */
[----:B------:R-:W-:Y:S01]  /*03a0*/  LEA.HI R2, R2, R3, RZ, 0x3 ;  /* 0x0000000302027211 */ /* 0x000fe200078f18ff */
[----:B------:R-:W-:Y:S01]  /*03b0*/  @!UP1 UIMAD UR4, UR8, UR6, URZ ;  /* 0x00000006080492a4 */ /* 0x000fe2000f8e023f */
[C---:B------:R-:W-:Y:S01]  /*03c0*/  LEA.HI.SX32 R29, R0.reuse, R29, 0x1e ;  /* 0x0000001d001d7211 */ /* 0x040fe200078ff2ff */
[----:B------:R-:W-:Y:S01]  /*03d0*/  @!UP1 UISETP.GE.AND UP0, UPT, UR9, UR7, UPT ;  /* 0x000000070900928c */ /* 0x000fe2000bf06270 */
[----:B------:R-:W-:Y:S01]  /*03e0*/  LOP3.LUT R0, R0, 0xfffffffc, RZ, 0xc0, !PT ;  /* 0xfffffffc00007812 */ /* 0x000fe200078ec0ff */
[----:B------:R-:W-:Y:S01]  /*03f0*/  @!UP1 UIMAD UR6, UR9, UR6, URZ ;  /* 0x00000006090692a4 */ /* 0x000fe2000f8e023f */
[----:B------:R-:W-:Y:S01]  /*0400*/  LOP3.LUT R20, R2, 0x3ffffff8, RZ, 0xc0, !PT ;  /* 0x3ffffff802147812 */ /* 0x000fe200078ec0ff */
[--C-:B------:R-:W-:Y:S01]  /*0410*/  IMAD R121, R4, 0x80, R29.reuse ;  /* 0x0000008004797824 */ /* 0x100fe200078e021d */
[----:B------:R-:W-:Y:S01]  /*0420*/  LEA.HI.SX32 R21, R2, R21, 0x1d ;  /* 0x0000001502157211 */ /* 0x000fe200078feaff */
[C---:B------:R-:W-:Y:S01]  /*0430*/  IMAD.IADD R0, R3.reuse, 0x1, -R0 ;  /* 0x0000000103007824 */ /* 0x040fe200078e0a00 */
[----:B------:R-:W-:Y:S01]  /*0440*/  @!UP1 USEL UR14, UR6, UR5, !UP0 ;  /* 0x00000005060e9287 */ /* 0x000fe2000c000000 */
[----:B------:R-:W-:Y:S01]  /*0450*/  IMAD.IADD R20, R3, 0x1, -R20 ;  /* 0x0000000103147824 */ /* 0x000fe200078e0a14 */
[C---:B------:R-:W-:Y:S01]  /*0460*/  ISETP.GE.AND P3, PT, R121.reuse, c[0x0][0x160], PT ;  /* 0x0000580079007a0c */ /* 0x040fe20003f66270 */
[----:B------:R-:W-:Y:S01]  /*0470*/  IMAD R18, R18, -0x10, R29 ;  /* 0xfffffff012127824 */ /* 0x000fe200078e021d */
[C---:B------:R-:W-:Y:S01]  /*0480*/  IADD3 R119, R121.reuse, 0x10, RZ ;  /* 0x0000001079777810 */ /* 0x040fe20007ffe0ff */
[----:B------:R-:W-:Y:S01]  /*0490*/  IMAD.SHL.U32 R20, R20, 0x4, RZ ;  /* 0x0000000414147824 */ /* 0x000fe200078e00ff */
[----:B------:R-:W-:Y:S01]  /*04a0*/  IADD3 R120, R121, 0x8, RZ ;  /* 0x0000000879787810 */ /* 0x000fe20007ffe0ff */
[----:B------:R-:W-:Y:S01]  /*04b0*/  IMAD R7, R13, 0x40, R18 ;  /* 0x000000400d077824 */ /* 0x000fe200078e0212 */
[----:B------:R-:W-:Y:S01]  /*04c0*/  ISETP.GE.AND P2, PT, R119, c[0x0][0x160], PT ;  /* 0x0000580077007a0c */ /* 0x000fe20003f46270 */
[----:B------:R-:W-:Y:S01]  /*04d0*/  IMAD R78, R13, 0x40, R20 ;  /* 0x000000400d4e7824 */ /* 0x000fe200078e0214 */
[----:B------:R-:W-:Y:S01]  /*04e0*/  ISETP.GE.AND P1, PT, R120, c[0x0][0x160], PT ;  /* 0x0000580078007a0c */ /* 0x000fe20003f26270 */
[----:B------:R-:W-:Y:S01]  /*04f0*/  UIADD3 UR5, UR14, 0xf, -UR4 ;  /* 0x0000000f0e057890 */ /* 0x000fe2000fffe804 */
[----:B------:R-:W-:Y:S01]  /*0500*/  LEA R22, R0, UR4, 0x2 ;  /* 0x0000000400167c11 */ /* 0x000fe2000f8e10ff */
[----:B------:R-:W-:Y:S01]  /*0510*/  ULDC.64 UR6, c[0x0][0x198] ;  /* 0x0000660000067ab9 */ /* 0x000fe20000000a00 */
[----:B------:R-:W-:Y:S01]  /*0520*/  IADD3 R118, R121, 0x18, RZ ;  /* 0x0000001879767810 */ /* 0x000fe20007ffe0ff */
[----:B------:R-:W-:Y:S01]  /*0530*/  ULDC.64 UR8, c[0x0][0x190] ;  /* 0x0000640000087ab9 */ /* 0x000fe20000000a00 */
[----:B------:R-:W-:Y:S01]  /*0540*/  @P3 LOP3.LUT R122, R122, 0x100, RZ, 0xfc, !PT ;  /* 0x000001007a7a3812 */ /* 0x000fe200078efcff */
[----:B------:R-:W-:Y:S01]  /*0550*/  IMAD R148, R13, 0x40, R22 ;  /* 0x000000400d947824 */ /* 0x000fe200078e0216 */
[----:B------:R-:W-:Y:S01]  /*0560*/  ISETP.LT.AND P0, PT, R22, UR14, !P3 ;  /* 0x0000000e16007c0c */ /* 0x000fe2000df01270 */
[----:B------:R-:W-:Y:S01]  /*0570*/  UIADD3 UR8, UP1, UR8, UR8, URZ ;  /* 0x0000000808087290 */ /* 0x000fe2000ff3e03f */
[----:B------:R-:W-:-:S02]  /*0580*/  LOP3.LUT R122, R122, 0xffffffbf, RZ, 0xc0, !PT ;  /* 0xffffffbf7a7a7812 */ /* 0x000fc400078ec0ff */
[----:B------:R-:W-:Y:S01]  /*0590*/  ISETP.GE.AND P3, PT, R118, c[0x0][0x160], PT ;  /* 0x0000580076007a0c */ /* 0x000fe20003f66270 */
[----:B------:R-:W-:Y:S01]  /*05a0*/  UIADD3.X UR9, UR9, UR9, URZ, UP1, !UPT ;  /* 0x0000000909097290 */ /* 0x000fe20008ffe43f */
[----:B------:R-:W-:Y:S02]  /*05b0*/  @P2 LOP3.LUT R122, R122, 0x40, RZ, 0xfc, !PT ;  /* 0x000000407a7a2812 */ /* 0x000fe400078efcff */
[----:B------:R-:W-:Y:S02]  /*05c0*/  ISETP.LT.AND P2, PT, R22, UR14, !P2 ;  /* 0x0000000e16007c0c */ /* 0x000fe4000d741270 */
[----:B------:R-:W-:Y:S02]  /*05d0*/  LOP3.LUT R122, R122, 0xffffff7f, RZ, 0xc0, !PT ;  /* 0xffffff7f7a7a7812 */ /* 0x000fe400078ec0ff */
[----:B------:R-:W-:Y:S02]  /*05e0*/  SEL R12, RZ, 0x1, !P0 ;  /* 0x00000001ff0c7807 */ /* 0x000fe40004000000 */
[----:B------:R-:W-:-:S02]  /*05f0*/  @P1 LOP3.LUT R122, R122, 0x80, RZ, 0xfc, !PT ;  /* 0x000000807a7a1812 */ /* 0x000fc400078efcff */
[----:B------:R-:W-:Y:S02]  /*0600*/  ISETP.LT.AND P1, PT, R22, UR14, !P1 ;  /* 0x0000000e16007c0c */ /* 0x000fe4000cf21270 */
[----:B------:R-:W-:Y:S02]  /*0610*/  LOP3.LUT R122, R122, 0xffffffdf, RZ, 0xc0, !PT ;  /* 0xffffffdf7a7a7812 */ /* 0x000fe400078ec0ff */
[----:B------:R-:W-:Y:S01]  /*0620*/  IADD3 R27, R21, UR4, RZ ;  /* 0x00000004151b7c10 */ /* 0x000fe2000fffe0ff */
[----:B------:R-:W-:Y:S01]  /*0630*/  USHF.R.S32.HI UR4, URZ, 0x1f, UR5 ;  /* 0x0000001f3f047899 */ /* 0x000fe20008011405 */
[----:B------:R-:W-:Y:S02]  /*0640*/  @P3 LOP3.LUT R122, R122, 0x20, RZ, 0xfc, !PT ;  /* 0x000000207a7a3812 */ /* 0x000fe400078efcff */
[----:B------:R-:W-:Y:S01]  /*0650*/  ISETP.LT.AND P3, PT, R22, UR14, !P3 ;  /* 0x0000000e16007c0c */ /* 0x000fe2000df61270 */
[----:B------:R-:W-:Y:S01]  /*0660*/  ULEA.HI UR4, UR4, UR5, URZ, 0x4 ;  /* 0x0000000504047291 */ /* 0x000fe2000f8f203f */
[----:B------:R-:W-:-:S02]  /*0670*/  ISETP.GE.AND P4, PT, R78, c[0x0][0x164], PT ;  /* 0x000059004e007a0c */ /* 0x000fc40003f86270 */
[----:B------:R-:W-:Y:S01]  /*0680*/  P2R R12, PR, R12, 0xf ;  /* 0x0000000f0c0c7803 */ /* 0x000fe20000000000 */
[----:B------:R-:W-:Y:S01]  /*0690*/  USHF.R.S32.HI UR15, URZ, 0x4, UR4 ;  /* 0x000000043f0f7899 */ /* 0x000fe20008011404 */
[----:B------:R-:W-:Y:S02]  /*06a0*/  ISETP.NE.AND P3, PT, RZ, UR10, PT ;  /* 0x0000000aff007c0c */ /* 0x000fe4000bf65270 */
[----:B------:R-:W-:Y:S01]  /*06b0*/  IADD3 R144, R78, c[0x0][0x1b4], RZ ;  /* 0x00006d004e907a10 */ /* 0x000fe20007ffe0ff */
[----:B------:R-:W-:Y:S01]  /*06c0*/  ULDC.64 UR4, c[0x0][0x1a0] ;  /* 0x0000680000047ab9 */ /* 0x000fe20000000a00 */
[C---:B------:R-:W-:Y:S01]  /*06d0*/  ISETP.LT.AND P1, PT, R27.reuse, UR14, !P4 ;  /* 0x0000000e1b007c0c */ /* 0x040fe2000e721270 */
[----:B------:R-:W-:Y:S01]  /*06e0*/  UIADD3 UR4, UP0, UR6, -UR4, URZ ;  /* 0x8000000406047290 */ /* 0x000fe2000ff1e03f */
[----:B------:R-:W-:Y:S02]  /*06f0*/  ISETP.LE.OR P0, PT, R27, R144, !P3 ;  /* 0x000000901b00720c */ /* 0x000fe40005f03670 */
[----:B------:R-:W-:Y:S01]  /*0700*/  LOP3.LUT R122, R122, 0xfffffff7, RZ, 0xc0, !PT ;  /* 0xfffffff77a7a7812 */ /* 0x000fe200078ec0ff */
[----:B------:R-:W-:Y:S01]  /*0710*/  UIADD3.X UR12, UR7, ~UR5, URZ, UP0, !UPT ;  /* 0x80000005070c7290 */ /* 0x000fe200087fe43f */
[----:B------:R-:W-:-:S02]  /*0720*/  IADD3 R2, R78, 0x1, RZ ;  /* 0x000000014e027810 */ /* 0x000fc40007ffe0ff */
[----:B------:R-:W-:Y:S01]  /*0730*/  PLOP3.LUT P5, PT, P1, P0, PT, 0x80, 0x0 ;  /* 0x000000000000781c */ /* 0x000fe20000fa1070 */
[----:B------:R-:W-:Y:S01]  /*0740*/  ULDC.64 UR6, c[0x0][0x190] ;  /* 0x0000640000067ab9 */ /* 0x000fe20000000a00 */
[----:B------:R-:W-:Y:S01]  /*0750*/  @P3 LOP3.LUT R122, R122, 0x8, RZ, 0xfc, !PT ;  /* 0x000000087a7a3812 */ /* 0x000fe200078efcff */
[----:B------:R-:W-:Y:S01]  /*0760*/  UIADD3 UR4, UP1, UP0, UR4, UR6, UR8 ;  /* 0x0000000604047290 */ /* 0x000fe2000f83e008 */
[----:B------:R-:W-:Y:S02]  /*0770*/  ISETP.GT.AND P0, PT, R144, R27, PT ;  /* 0x0000001b9000720c */ /* 0x000fe40003f04270 */
[C---:B------:R-:W-:Y:S01]  /*0780*/  IADD3 R26, R2.reuse, c[0x0][0x1b4], RZ ;  /* 0x00006d00021a7a10 */ /* 0x040fe20007ffe0ff */
[----:B------:R-:W-:Y:S01]  /*0790*/  ULDC UR6, c[0x0][0x1a0] ;  /* 0x0000680000067ab9 */ /* 0x000fe20000000800 */
[----:B------:R-:W-:Y:S01]  /*07a0*/  ISETP.GE.AND P6, PT, R2, c[0x0][0x164], PT ;  /* 0x0000590002007a0c */ /* 0x000fe20003fc6270 */
[----:B------:R-:W-:Y:S01]  /*07b0*/  UIADD3.X UR7, UR12, UR7, UR9, UP1, UP0 ;  /* 0x000000070c077290 */ /* 0x000fe20008fe0409 */
[----:B------:R-:W-:Y:S01]  /*07c0*/  IADD3 R17, R78, 0x2, RZ ;  /* 0x000000024e117810 */ /* 0x000fe20007ffe0ff */
[----:B------:R-:W-:Y:S01]  /*07d0*/  UIADD3 UR4, UP0, UR4, UR6, URZ ;  /* 0x0000000604047290 */ /* 0x000fe2000ff1e03f */
[----:B------:R-:W-:-:S02]  /*07e0*/  LOP3.LUT R122, R122, 0xffffffef, RZ, 0xc0, !PT ;  /* 0xffffffef7a7a7812 */ /* 0x000fc400078ec0ff */
[----:B------:R-:W-:Y:S01]  /*07f0*/  SEL R5, RZ, 0x1, P0 ;  /* 0x00000001ff057807 */ /* 0x000fe20000000000 */
[----:B------:R-:W-:Y:S01]  /*0800*/  UIADD3.X UR5, UR7, UR5, URZ, UP0, !UPT ;  /* 0x0000000507057290 */ /* 0x000fe200087fe43f */
[C---:B------:R-:W-:Y:S02]  /*0810*/  ISETP.LT.AND P1, PT, R27.reuse, UR14, !P6 ;  /* 0x0000000e1b007c0c */ /* 0x040fe4000f721270 */
[----:B------:R-:W-:Y:S02]  /*0820*/  ISETP.LE.OR P0, PT, R27, R26, !P3 ;  /* 0x0000001a1b00720c */ /* 0x000fe40005f03670 */
[C---:B------:R-:W-:Y:S02]  /*0830*/  IADD3 R24, R17.reuse, c[0x0][0x1b4], RZ ;  /* 0x00006d0011187a10 */ /* 0x040fe40007ffe0ff */
[----:B------:R-:W-:Y:S02]  /*0840*/  ISETP.GE.AND P2, PT, R17, c[0x0][0x164], PT ;  /* 0x0000590011007a0c */ /* 0x000fe40003f46270 */
[----:B------:R-:W-:-:S02]  /*0850*/  @P4 LOP3.LUT R122, R122, 0x10, RZ, 0xfc, !PT ;  /* 0x000000107a7a4812 */ /* 0x000fc400078efcff */
[----:B------:R-:W-:Y:S02]  /*0860*/  PLOP3.LUT P4, PT, P1, P0, PT, 0x80, 0x0 ;  /* 0x000000000000781c */ /* 0x000fe40000f81070 */
[C---:B------:R-:W-:Y:S02]  /*0870*/  ISETP.LT.AND P1, PT, R27.reuse, UR14, !P2 ;  /* 0x0000000e1b007c0c */ /* 0x040fe4000d721270 */
[----:B------:R-:W-:Y:S02]  /*0880*/  ISETP.LE.OR P0, PT, R27, R24, !P3 ;  /* 0x000000181b00720c */ /* 0x000fe40005f03670 */
[----:B------:R-:W-:Y:S02]  /*0890*/  IADD3 R16, R78, 0x3, RZ ;  /* 0x000000034e107810 */ /* 0x000fe40007ffe0ff */
[----:B------:R-:W-:Y:S02]  /*08a0*/  PLOP3.LUT P2, PT, P1, P0, PT, 0x80, 0x0 ;  /* 0x000000000000781c */ /* 0x000fe40000f41070 */
[----:B------:R-:W-:-:S02]  /*08b0*/  ISETP.GE.AND P0, PT, R16, c[0x0][0x164], PT ;  /* 0x0000590010007a0c */ /* 0x000fc40003f06270 */
[----:B------:R-:W-:Y:S02]  /*08c0*/  IADD3 R14, R16, c[0x0][0x1b4], RZ ;  /* 0x00006d00100e7a10 */ /* 0x000fe40007ffe0ff */
[C---:B------:R-:W-:Y:S02]  /*08d0*/  ISETP.LT.AND P1, PT, R27.reuse, UR14, !P0 ;  /* 0x0000000e1b007c0c */ /* 0x040fe4000c721270 */
[----:B------:R-:W-:Y:S02]  /*08e0*/  ISETP.LE.OR P0, PT, R27, R14, !P3 ;  /* 0x0000000e1b00720c */ /* 0x000fe40005f03670 */
[----:B------:R-:W-:Y:S02]  /*08f0*/  LOP3.LUT R5, R5, UR10, RZ, 0xfc, !PT ;  /* 0x0000000a05057c12 */ /* 0x000fe4000f8efcff */
[----:B------:R-:W-:Y:S02]  /*0900*/  PLOP3.LUT P3, PT, P1, P0, PT, 0x80, 0x0 ;  /* 0x000000000000781c */ /* 0x000fe40000f61070 */
[----:B------:R-:W-:-:S02]  /*0910*/  ISETP.GT.AND P0, PT, R26, R27, PT ;  /* 0x0000001b1a00720c */ /* 0x000fc40003f04270 */
[----:B------:R-:W-:Y:S02]  /*0920*/  PRMT R5, R5, 0x9910, RZ ;  /* 0x0000991005057816 */ /* 0x000fe400000000ff */
[----:B------:R-:W-:Y:S02]  /*0930*/  SEL R4, RZ, 0x1, P0 ;  /* 0x00000001ff047807 */ /* 0x000fe40000000000 */
[-C--:B------:R-:W-:Y:S02]  /*0940*/  ISETP.GT.AND P0, PT, R24, R27.reuse, PT ;  /* 0x0000001b1800720c */ /* 0x080fe40003f04270 */
[----:B------:R-:W-:Y:S02]  /*0950*/  LOP3.LUT R4, R4, UR10, RZ, 0xfc, !PT ;  /* 0x0000000a04047c12 */ /* 0x000fe4000f8efcff */
[----:B------:R-:W-:Y:S02]  /*0960*/  SEL R3, RZ, 0x1, P0 ;  /* 0x00000001ff037807 */ /* 0x000fe40000000000 */
[----:B------:R-:W-:-:S02]  /*0970*/  ISETP.GT.AND P0, PT, R14, R27, PT ;  /* 0x0000001b0e00720c */ /* 0x000fc40003f04270 */
[----:B------:R-:W-:Y:S02]  /*0980*/  LOP3.LUT R3, R3, UR10, RZ, 0xfc, !PT ;  /* 0x0000000a03037c12 */ /* 0x000fe4000f8efcff */
[----:B------:R-:W-:Y:S02]  /*0990*/  SEL R2, RZ, 0x1, P0 ;  /* 0x00000001ff027807 */ /* 0x000fe40000000000 */
[----:B------:R-:W-:Y:S02]  /*09a0*/  PRMT R4, R4, 0x9910, RZ ;  /* 0x0000991004047816 */ /* 0x000fe400000000ff */
[----:B------:R-:W-:Y:S02]  /*09b0*/  LOP3.LUT R2, R2, UR10, RZ, 0xfc, !PT ;  /* 0x0000000a02027c12 */ /* 0x000fe4000f8efcff */
        /* <DEDUP_REMOVED lines=8> */
[----:B------:R-:W-:Y:S02]  /*0a40*/  ISETP.GE.AND P4, PT, R119, c[0x0][0x160], PT ;  /* 0x0000580077007a0c */ /* 0x000fe40003f86270 */
[----:B------:R-:W-:Y:S02]  /*0a50*/  P2R R19, PR, R19, 0xf ;  /* 0x0000000f13137803 */ /* 0x000fe40000000000 */
[----:B------:R-:W-:Y:S02]  /*0a60*/  ISETP.LT.AND P0, PT, R148, UR14, !P5 ;  /* 0x0000000e94007c0c */ /* 0x000fe4000ef01270 */
[----:B------:R-:W-:Y:S02]  /*0a70*/  ISETP.GE.AND P3, PT, R120, c[0x0][0x160], PT ;  /* 0x0000580078007a0c */ /* 0x000fe40003f66270 */
[----:B------:R-:W-:Y:S02]  /*0a80*/  ISETP.GE.AND P5, PT, R118, c[0x0][0x160], PT ;  /* 0x0000580076007a0c */ /* 0x000fe40003fa6270 */
[----:B------:R-:W-:-:S02]  /*0a90*/  ISETP.LT.AND P2, PT, R148, UR14, !P4 ;  /* 0x0000000e94007c0c */ /* 0x000fc4000e741270 */
[C---:B------:R-:W-:Y:S02]  /*0aa0*/  ISETP.GE.AND P4, PT, R148.reuse, UR14, PT ;  /* 0x0000000e94007c0c */ /* 0x040fe4000bf86270 */
[C---:B------:R-:W-:Y:S02]  /*0ab0*/  ISETP.LT.AND P1, PT, R148.reuse, UR14, !P3 ;  /* 0x0000000e94007c0c */ /* 0x040fe4000df21270 */
[----:B------:R-:W-:Y:S02]  /*0ac0*/  SEL R103, RZ, 0x1, !P0 ;  /* 0x00000001ff677807 */ /* 0x000fe40004000000 */
[C---:B------:R-:W-:Y:S02]  /*0ad0*/  ISETP.LT.AND P3, PT, R148.reuse, UR14, !P5 ;  /* 0x0000000e94007c0c */ /* 0x040fe4000ef61270 */
[----:B------:R-:W-:Y:S02]  /*0ae0*/  IADD3 R2, R148, 0x1, RZ ;  /* 0x0000000194027810 */ /* 0x000fe40007ffe0ff */
[----:B------:R-:W-:-:S02]  /*0af0*/  P2R R103, PR, R103, 0xf ;  /* 0x0000000f67677803 */ /* 0x000fc40000000000 */
[----:B------:R-:W-:Y:S02]  /*0b00*/  ISETP.GE.AND P2, PT, R2, UR14, PT ;  /* 0x0000000e02007c0c */ /* 0x000fe4000bf46270 */
[----:B------:R-:W-:Y:S02]  /*0b10*/  LOP3.LUT R122, R122, 0xfffffdff, RZ, 0xc0, !PT ;  /* 0xfffffdff7a7a7812 */ /* 0x000fe400078ec0ff */
[----:B------:R-:W-:Y:S02]  /*0b20*/  IADD3 R6, R148, c[0x0][0x204], RZ ;  /* 0x0000810094067a10 */ /* 0x000fe40007ffe0ff */
[----:B------:R-:W-:Y:S02]  /*0b30*/  ISETP.NE.AND P3, PT, RZ, UR11, PT ;  /* 0x0000000bff007c0c */ /* 0x000fe4000bf65270 */
[----:B------:R-:W-:Y:S02]  /*0b40*/  @P4 LOP3.LUT R122, R122, 0x200, RZ, 0xfc, !PT ;  /* 0x000002007a7a4812 */ /* 0x000fe400078efcff */
[----:B------:R-:W-:-:S02]  /*0b50*/  ISETP.LT.AND P1, PT, R7, c[0x0][0x164], !P4 ;  /* 0x0000590007007a0c */ /* 0x000fc40006721270 */
[----:B------:R-:W-:Y:S02]  /*0b60*/  ISETP.GT.OR P0, PT, R7, R6, !P3 ;  /* 0x000000060700720c */ /* 0x000fe40005f04670 */
[----:B------:R-:W-:Y:S02]  /*0b70*/  IADD3 R5, R2, c[0x0][0x204], RZ ;  /* 0x0000810002057a10 */ /* 0x000fe40007ffe0ff */
[----:B------:R-:W-:Y:S02]  /*0b80*/  LOP3.LUT R122, R122, 0xfffffbff, RZ, 0xc0, !PT ;  /* 0xfffffbff7a7a7812 */ /* 0x000fe400078ec0ff */
[----:B------:R-:W-:Y:S02]  /*0b90*/  IADD3 R2, R148, 0x2, RZ ;  /* 0x0000000294027810 */ /* 0x000fe40007ffe0ff */
[----:B------:R-:W-:Y:S02]  /*0ba0*/  PLOP3.LUT P5, PT, P1, P0, PT, 0x80, 0x0 ;  /* 0x000000000000781c */ /* 0x000fe40000fa1070 */
[----:B------:R-:W-:-:S02]  /*0bb0*/  @P2 LOP3.LUT R122, R122, 0x400, RZ, 0xfc, !PT ;  /* 0x000004007a7a2812 */ /* 0x000fc400078efcff */
[C---:B------:R-:W-:Y:S02]  /*0bc0*/  ISETP.LT.AND P1, PT, R7.reuse, c[0x0][0x164], !P2 ;  /* 0x0000590007007a0c */ /* 0x040fe40005721270 */
[----:B------:R-:W-:Y:S02]  /*0bd0*/  ISETP.GT.AND P0, PT, R6, R7, PT ;  /* 0x000000070600720c */ /* 0x000fe40003f04270 */
[C---:B------:R-:W-:Y:S02]  /*0be0*/  ISETP.GE.AND P2, PT, R2.reuse, UR14, PT ;  /* 0x0000000e02007c0c */ /* 0x040fe4000bf46270 */
[----:B------:R-:W-:Y:S02]  /*0bf0*/  SEL R10, RZ, 0x1, !P0 ;  /* 0x00000001ff0a7807 */ /* 0x000fe40004000000 */
[----:B------:R-:W-:Y:S02]  /*0c00*/  ISETP.GT.OR P0, PT, R7, R5, !P3 ;  /* 0x000000050700720c */ /* 0x000fe40005f04670 */
[----:B------:R-:W-:-:S02]  /*0c10*/  IADD3 R3, R2, c[0x0][0x204], RZ ;  /* 0x0000810002037a10 */ /* 0x000fc40007ffe0ff */
[----:B------:R-:W-:Y:S02]  /*0c20*/  PLOP3.LUT P4, PT, P1, P0, PT, 0x80, 0x0 ;  /* 0x000000000000781c */ /* 0x000fe40000f81070 */
[----:B------:R-:W-:Y:S02]  /*0c30*/  LOP3.LUT R122, R122, 0xffffefff, RZ, 0xc0, !PT ;  /* 0xffffefff7a7a7812 */ /* 0x000fe400078ec0ff */
[C---:B------:R-:W-:Y:S02]  /*0c40*/  ISETP.LT.AND P1, PT, R7.reuse, c[0x0][0x164], !P2 ;  /* 0x0000590007007a0c */ /* 0x040fe40005721270 */
[----:B------:R-:W-:Y:S02]  /*0c50*/  ISETP.GT.OR P0, PT, R7, R3, !P3 ;  /* 0x000000030700720c */ /* 0x000fe40005f04670 */
[----:B------:R-:W-:Y:S02]  /*0c60*/  IADD3 R4, R148, 0x3, RZ ;  /* 0x0000000394047810 */ /* 0x000fe40007ffe0ff */
[----:B------:R-:W-:-:S02]  /*0c70*/  @P2 LOP3.LUT R122, R122, 0x1000, RZ, 0xfc, !PT ;  /* 0x000010007a7a2812 */ /* 0x000fc400078efcff */
[----:B------:R-:W-:Y:S02]  /*0c80*/  PLOP3.LUT P2, PT, P1, P0, PT, 0x80, 0x0 ;  /* 0x000000000000781c */ /* 0x000fe40000f41070 */
[----:B------:R-:W-:Y:S02]  /*0c90*/  ISETP.GE.AND P0, PT, R4, UR14, PT ;  /* 0x0000000e04007c0c */ /* 0x000fe4000bf06270 */
[----:B------:R-:W-:Y:S02]  /*0ca0*/  LOP3.LUT R122, R122, 0xffffdfff, RZ, 0xc0, !PT ;  /* 0xffffdfff7a7a7812 */ /* 0x000fe400078ec0ff */
[----:B------:R-:W-:Y:S02]  /*0cb0*/  IADD3 R2, R4, c[0x0][0x204], RZ ;  /* 0x0000810004027a10 */ /* 0x000fe40007ffe0ff */
[----:B------:R-:W-:Y:S02]  /*0cc0*/  ISETP.LT.AND P1, PT, R7, c[0x0][0x164], !P0 ;  /* 0x0000590007007a0c */ /* 0x000fe40004721270 */
[----:B------:R-:W-:-:S02]  /*0cd0*/  LOP3.LUT R10, R10, UR11, RZ, 0xfc, !PT ;  /* 0x0000000b0a0a7c12 */ /* 0x000fc4000f8efcff */
[----:B------:R-:W-:Y:S02]  /*0ce0*/  IADD3 R11, R27, 0x10, RZ ;  /* 0x000000101b0b7810 */ /* 0x000fe40007ffe0ff */
[----:B------:R-:W-:Y:S02]  /*0cf0*/  PRMT R10, R10, 0x9910, RZ ;  /* 0x000099100a0a7816 */ /* 0x000fe400000000ff */
[----:B------:R-:W-:Y:S02]  /*0d00*/  @P0 LOP3.LUT R122, R122, 0x2000, RZ, 0xfc, !PT ;  /* 0x000020007a7a0812 */ /* 0x000fe400078efcff */
[----:B------:R-:W-:Y:S02]  /*0d10*/  ISETP.GT.OR P0, PT, R7, R2, !P3 ;  /* 0x000000020700720c */ /* 0x000fe40005f04670 */
[----:B------:R-:W-:Y:S02]  /*0d20*/  IADD3 R134, R22, 0x20, RZ ;  /* 0x0000002016867810 */ /* 0x000fe40007ffe0ff */
[----:B------:R-:W-:-:S02]  /*0d30*/  PLOP3.LUT P3, PT, P1, P0, PT, 0x80, 0x0 ;  /* 0x000000000000781c */ /* 0x000fc40000f61070 */
[-C--:B------:R-:W-:Y:S02]  /*0d40*/  ISETP.GT.AND P0, PT, R5, R7.reuse, PT ;  /* 0x000000070500720c */ /* 0x080fe40003f04270 */
[----:B------:R-:W-:Y:S02]  /*0d50*/  IADD3 R133, R27, 0x20, RZ ;  /* 0x000000201b857810 */ /* 0x000fe40007ffe0ff */
[----:B------:R-:W-:Y:S02]  /*0d60*/  SEL R9, RZ, 0x1, !P0 ;  /* 0x00000001ff097807 */ /* 0x000fe40004000000 */
[----:B------:R-:W-:Y:S02]  /*0d70*/  ISETP.GT.AND P0, PT, R3, R7, PT ;  /* 0x000000070300720c */ /* 0x000fe40003f04270 */
[----:B------:R-:W-:Y:S02]  /*0d80*/  LOP3.LUT R9, R9, UR11, RZ, 0xfc, !PT ;  /* 0x0000000b09097c12 */ /* 0x000fe4000f8efcff */
[----:B------:R-:W-:-:S02]  /*0d90*/  SEL R8, RZ, 0x1, !P0 ;  /* 0x00000001ff087807 */ /* 0x000fc40004000000 */
[----:B------:R-:W-:Y:S02]  /*0da0*/  ISETP.GT.AND P0, PT, R2, R7, PT ;  /* 0x000000070200720c */ /* 0x000fe40003f04270 */
[----:B------:R-:W-:Y:S02]  /*0db0*/  LOP3.LUT R8, R8, UR11, RZ, 0xfc, !PT ;  /* 0x0000000b08087c12 */ /* 0x000fe4000f8efcff */
[----:B------:R-:W-:Y:S02]  /*0dc0*/  SEL R4, RZ, 0x1, !P0 ;  /* 0x00000001ff047807 */ /* 0x000fe40004000000 */
[----:B------:R-:W-:Y:S02]  /*0dd0*/  PRMT R8, R8, 0x9910, RZ ;  /* 0x0000991008087816 */ /* 0x000fe400000000ff */
[----:B------:R-:W-:Y:S02]  /*0de0*/  LOP3.LUT R4, R4, UR11, RZ, 0xfc, !PT ;  /* 0x0000000b04047c12 */ /* 0x000fe4000f8efcff */
[----:B------:R-:W-:-:S02]  /*0df0*/  PRMT R9, R9, 0x9910, RZ ;  /* 0x0000991009097816 */ /* 0x000fc400000000ff */
[----:B------:R-:W-:Y:S02]  /*0e00*/  PRMT R4, R4, 0x9910, RZ ;  /* 0x0000991004047816 */ /* 0x000fe400000000ff */
[----:B------:R-:W-:Y:S02]  /*0e10*/  ISETP.NE.AND P0, PT, R10, RZ, P5 ;  /* 0x000000ff0a00720c */ /* 0x000fe40002f05270 */
[----:B------:R-:W-:Y:S02]  /*0e20*/  ISETP.NE.AND P2, PT, R8, RZ, P2 ;  /* 0x000000ff0800720c */ /* 0x000fe40001745270 */
[----:B------:R-:W-:Y:S02]  /*0e30*/  ISETP.NE.AND P1, PT, R9, RZ, P4 ;  /* 0x000000ff0900720c */ /* 0x000fe40002725270 */
[----:B------:R-:W-:Y:S02]  /*0e40*/  ISETP.NE.AND P3, PT, R4, RZ, P3 ;  /* 0x000000ff0400720c */ /* 0x000fe40001f65270 */
[----:B------:R-:W-:-:S02]  /*0e50*/  SEL R8, RZ, 0x1, !P0 ;  /* 0x00000001ff087807 */ /* 0x000fc40004000000 */
[----:B------:R-:W-:Y:S02]  /*0e60*/  ISETP.GE.AND P4, PT, R121, c[0x0][0x160], PT ;  /* 0x0000580079007a0c */ /* 0x000fe40003f86270 */
[----:B------:R-:W-:Y:S02]  /*0e70*/  IADD3 R4, R22, 0x10, RZ ;  /* 0x0000001016047810 */ /* 0x000fe40007ffe0ff */
[----:B------:R-:W-:Y:S02]  /*0e80*/  P2R R8, PR, R8, 0xf ;  /* 0x0000000f08087803 */ /* 0x000fe40000000000 */
[----:B------:R-:W-:Y:S02]  /*0e90*/  ISETP.GE.AND P2, PT, R120, c[0x0][0x160], PT ;  /* 0x0000580078007a0c */ /* 0x000fe40003f46270 */
[----:B------:R-:W-:Y:S02]  /*0ea0*/  ISETP.LT.AND P0, PT, R4, UR14, !P4 ;  /* 0x0000000e04007c0c */ /* 0x000fe4000e701270 */
[----:B------:R-:W-:-:S02]  /*0eb0*/  ISETP.GE.AND P3, PT, R119, c[0x0][0x160], PT ;  /* 0x0000580077007a0c */ /* 0x000fc40003f66270 */
[----:B------:R-:W-:Y:S02]  /*0ec0*/  ISETP.GE.AND P4, PT, R118, c[0x0][0x160], PT ;  /* 0x0000580076007a0c */ /* 0x000fe40003f86270 */
[C---:B------:R-:W-:Y:S02]  /*0ed0*/  ISETP.LT.AND P1, PT, R4.reuse, UR14, !P2 ;  /* 0x0000000e04007c0c */ /* 0x040fe4000d721270 */
[C---:B------:R-:W-:Y:S02]  /*0ee0*/  ISETP.LT.AND P2, PT, R4.reuse, UR14, !P3 ;  /* 0x0000000e04007c0c */ /* 0x040fe4000df41270 */
[----:B------:R-:W-:Y:S02]  /*0ef0*/  SEL R10, RZ, 0x1, !P0 ;  /* 0x00000001ff0a7807 */ /* 0x000fe40004000000 */
[----:B------:R-:W-:Y:S02]  /*0f00*/  ISETP.LT.AND P3, PT, R4, UR14, !P4 ;  /* 0x0000000e04007c0c */ /* 0x000fe4000e761270 */
[----:B------:R-:W-:-:S02]  /*0f10*/  LOP3.LUT P5, RZ, R122, 0x10, RZ, 0xc0, !PT ;  /* 0x000000107aff7812 */ /* 0x000fc400078ac0ff */
[----:B------:R-:W-:Y:S02]  /*0f20*/  P2R R10, PR, R10, 0xf ;  /* 0x0000000f0a0a7803 */ /* 0x000fe40000000000 */
[----:B------:R-:W-:Y:S02]  /*0f30*/  ISETP.NE.AND P3, PT, RZ, UR10, PT ;  /* 0x0000000aff007c0c */ /* 0x000fe4000bf65270 */
[C---:B------:R-:W-:Y:S02]  /*0f40*/  ISETP.LT.AND P1, PT, R11.reuse, UR14, !P5 ;  /* 0x0000000e0b007c0c */ /* 0x040fe4000ef21270 */
[----:B------:R-:W-:Y:S02]  /*0f50*/  ISETP.LE.OR P0, PT, R11, R144, !P3 ;  /* 0x000000900b00720c */ /* 0x000fe40005f03670 */
[----:B------:R-:W-:Y:S02]  /*0f60*/  ISETP.GE.AND P2, PT, R17, c[0x0][0x164], PT ;  /* 0x0000590011007a0c */ /* 0x000fe40003f46270 */
[----:B------:R-:W-:-:S02]  /*0f70*/  PLOP3.LUT P5, PT, P1, P0, PT, 0x80, 0x0 ;  /* 0x000000000000781c */ /* 0x000fc40000fa1070 */
[----:B------:R-:W-:Y:S02]  /*0f80*/  ISETP.GT.AND P0, PT, R144, R11, PT ;  /* 0x0000000b9000720c */ /* 0x000fe40003f04270 */
[C---:B------:R-:W-:Y:S02]  /*0f90*/  ISETP.LT.AND P1, PT, R11.reuse, UR14, !P6 ;  /* 0x0000000e0b007c0c */ /* 0x040fe4000f721270 */
[----:B------:R-:W-:Y:S02]  /*0fa0*/  SEL R25, RZ, 0x1, P0 ;  /* 0x00000001ff197807 */ /* 0x000fe40000000000 */
[----:B------:R-:W-:Y:S02]  /*0fb0*/  ISETP.LE.OR P0, PT, R11, R26, !P3 ;  /* 0x0000001a0b00720c */ /* 0x000fe40005f03670 */
[----:B------:R-:W-:Y:S02]  /*0fc0*/  LOP3.LUT R25, R25, UR10, RZ, 0xfc, !PT ;  /* 0x0000000a19197c12 */ /* 0x000fe4000f8efcff */
[----:B------:R-:W-:-:S02]  /*0fd0*/  PLOP3.LUT P4, PT, P1, P0, PT, 0x80, 0x0 ;  /* 0x000000000000781c */ /* 0x000fc40000f81070 */
[C---:B------:R-:W-:Y:S02]  /*0fe0*/  ISETP.LT.AND P1, PT, R11.reuse, UR14, !P2 ;  /* 0x0000000e0b007c0c */ /* 0x040fe4000d721270 */
[----:B------:R-:W-:Y:S02]  /*0ff0*/  ISETP.LE.OR P0, PT, R11, R24, !P3 ;  /* 0x000000180b00720c */ /* 0x000fe40005f03670 */
[----:B------:R-:W-:Y:S02]  /*1000*/  PRMT R25, R25, 0x9910, RZ ;  /* 0x0000991019197816 */ /* 0x000fe400000000ff */
[----:B------:R-:W-:Y:S02]  /*1010*/  PLOP3.LUT P2, PT, P1, P0, PT, 0x80, 0x0 ;  /* 0x000000000000781c */ /* 0x000fe40000f41070 */
[----:B------:R-:W-:Y:S02]  /*1020*/  ISETP.GE.AND P0, PT, R16, c[0x0][0x164], PT ;  /* 0x0000590010007a0c */ /* 0x000fe40003f06270 */
[----:B------:R-:W-:-:S02]  /*1030*/  SHF.R.S32.HI R79, RZ, 0x1f, R78 ;  /* 0x0000001fff4f7819 */ /* 0x000fc4000001144e */
[C---:B------:R-:W-:Y:S02]  /*1040*/  ISETP.LT.AND P1, PT, R11.reuse, UR14, !P0 ;  /* 0x0000000e0b007c0c */ /* 0x040fe4000c721270 */
[----:B------:R-:W-:Y:S01]  /*1050*/  ISETP.LE.OR P0, PT, R11, R14, !P3 ;  /* 0x0000000e0b00720c */ /* 0x000fe20005f03670 */
[----:B------:R-:W-:Y:S01]  /*1060*/  IMAD.WIDE.U32 R30, R27, c[0x0][0x1a8], R78 ;  /* 0x00006a001b1e7a25 */ /* 0x000fe200078e004e */
[----:B------:R-:W-:Y:S02]  /*1070*/  SHF.R.S32.HI R149, RZ, 0x1f, R148 ;  /* 0x0000001fff957819 */ /* 0x000fe40000011494 */
[----:B------:R-:W-:Y:S02]  /*1080*/  PLOP3.LUT P3, PT, P1, P0, PT, 0x80, 0x0 ;  /* 0x000000000000781c */ /* 0x000fe40000f61070 */
[----:B------:R-:W-:-:S04]  /*1090*/  ISETP.GT.AND P0, PT, R26, R11, PT ;  /* 0x0000000b1a00720c */ /* 0x000fc80003f04270 */
        /* <DEDUP_REMOVED lines=13> */
[----:B------:R-:W-:Y:S02]  /*1170*/  ISETP.NE.AND P1, PT, R23, RZ, P4 ;  /* 0x000000ff1700720c */ /* 0x000fe40002725270 */
[----:B------:R-:W-:Y:S02]  /*1180*/  ISETP.NE.AND P3, PT, R4, RZ, P3 ;  /* 0x000000ff0400720c */ /* 0x000fe40001f65270 */
[----:B------:R-:W-:Y:S02]  /*1190*/  SEL R9, RZ, 0x1, !P0 ;  /* 0x00000001ff097807 */ /* 0x000fe40004000000 */
[----:B------:R-:W-:Y:S02]  /*11a0*/  ISETP.GE.AND P5, PT, R121, c[0x0][0x160], PT ;  /* 0x0000580079007a0c */ /* 0x000fe40003fa6270 */
[----:B------:R-:W-:-:S02]  /*11b0*/  P2R R9, PR, R9, 0xf ;  /* 0x0000000f09097803 */ /* 0x000fc40000000000 */
[----:B------:R-:W-:Y:S02]  /*11c0*/  ISETP.GE.AND P2, PT, R120, c[0x0][0x160], PT ;  /* 0x0000580078007a0c */ /* 0x000fe40003f46270 */
[----:B------:R-:W-:Y:S02]  /*11d0*/  ISETP.LT.AND P0, PT, R134, UR14, !P5 ;  /* 0x0000000e86007c0c */ /* 0x000fe4000ef01270 */
[----:B------:R-:W-:Y:S02]  /*11e0*/  ISETP.GE.AND P3, PT, R119, c[0x0][0x160], PT ;  /* 0x0000580077007a0c */ /* 0x000fe40003f66270 */
[----:B------:R-:W-:Y:S02]  /*11f0*/  ISETP.GE.AND P5, PT, R118, c[0x0][0x160], PT ;  /* 0x0000580076007a0c */ /* 0x000fe40003fa6270 */
[C---:B------:R-:W-:Y:S02]  /*1200*/  ISETP.LT.AND P1, PT, R134.reuse, UR14, !P2 ;  /* 0x0000000e86007c0c */ /* 0x040fe4000d721270 */
[----:B------:R-:W-:-:S02]  /*1210*/  ISETP.LT.AND P2, PT, R134, UR14, !P3 ;  /* 0x0000000e86007c0c */ /* 0x000fc4000df41270 */
[----:B------:R-:W-:Y:S02]  /*1220*/  SEL R131, RZ, 0x1, !P0 ;  /* 0x00000001ff837807 */ /* 0x000fe40004000000 */
[----:B------:R-:W-:Y:S02]  /*1230*/  ISETP.LT.AND P3, PT, R134, UR14, !P5 ;  /* 0x0000000e86007c0c */ /* 0x000fe4000ef61270 */
[----:B------:R-:W-:Y:S02]  /*1240*/  LOP3.LUT P4, RZ, R122, 0x10, RZ, 0xc0, !PT ;  /* 0x000000107aff7812 */ /* 0x000fe4000788c0ff */
[----:B------:R-:W-:Y:S02]  /*1250*/  ISETP.NE.AND P5, PT, RZ, UR10, PT ;  /* 0x0000000aff007c0c */ /* 0x000fe4000bfa5270 */
[----:B------:R-:W-:Y:S02]  /*1260*/  P2R R131, PR, R131, 0xf ;  /* 0x0000000f83837803 */ /* 0x000fe40000000000 */
[----:B------:R-:W-:-:S02]  /*1270*/  ISETP.LT.AND P1, PT, R133, UR14, !P4 ;  /* 0x0000000e85007c0c */ /* 0x000fc4000e721270 */
[----:B------:R-:W-:Y:S02]  /*1280*/  ISETP.LE.OR P0, PT, R133, R144, !P5 ;  /* 0x000000908500720c */ /* 0x000fe40006f03670 */
[----:B------:R-:W-:Y:S02]  /*1290*/  ISETP.GE.AND P2, PT, R17, c[0x0][0x164], PT ;  /* 0x0000590011007a0c */ /* 0x000fe40003f46270 */
[----:B------:R-:W-:Y:S02]  /*12a0*/  PLOP3.LUT P5, PT, P1, P0, PT, 0x80, 0x0 ;  /* 0x000000000000781c */ /* 0x000fe40000fa1070 */
[----:B------:R-:W-:Y:S02]  /*12b0*/  ISETP.GT.AND P0, PT, R144, R133, PT ;  /* 0x000000859000720c */ /* 0x000fe40003f04270 */
[----:B------:R-:W-:Y:S02]  /*12c0*/  ISETP.LT.AND P1, PT, R133, UR14, !P6 ;  /* 0x0000000e85007c0c */ /* 0x000fe4000f721270 */
[----:B------:R-:W-:-:S02]  /*12d0*/  ISETP.NE.AND P6, PT, RZ, UR10, PT ;  /* 0x0000000aff007c0c */ /* 0x000fc4000bfc5270 */
[----:B------:R-:W-:Y:S02]  /*12e0*/  SEL R4, RZ, 0x1, P0 ;  /* 0x00000001ff047807 */ /* 0x000fe40000000000 */
[C---:B------:R-:W-:Y:S02]  /*12f0*/  ISETP.LE.OR P0, PT, R133.reuse, R26, !P6 ;  /* 0x0000001a8500720c */ /* 0x040fe40007703670 */
[----:B------:R-:W-:Y:S02]  /*1300*/  ISETP.GE.AND P3, PT, R16, c[0x0][0x164], PT ;  /* 0x0000590010007a0c */ /* 0x000fe40003f66270 */
[----:B------:R-:W-:Y:S02]  /*1310*/  PLOP3.LUT P4, PT, P1, P0, PT, 0x80, 0x0 ;  /* 0x000000000000781c */ /* 0x000fe40000f81070 */
[C---:B------:R-:W-:Y:S02]  /*1320*/  ISETP.LT.AND P1, PT, R133.reuse, UR14, !P2 ;  /* 0x0000000e85007c0c */ /* 0x040fe4000d721270 */
[----:B------:R-:W-:-:S02]  /*1330*/  ISETP.LE.OR P0, PT, R133, R24, !P6 ;  /* 0x000000188500720c */ /* 0x000fc40007703670 */
[----:B------:R-:W-:Y:S02]  /*1340*/  LOP3.LUT R4, R4, UR10, RZ, 0xfc, !PT ;  /* 0x0000000a04047c12 */ /* 0x000fe4000f8efcff */
[----:B------:R-:W-:Y:S02]  /*1350*/  PLOP3.LUT P2, PT, P1, P0, PT, 0x80, 0x0 ;  /* 0x000000000000781c */ /* 0x000fe40000f41070 */
[C---:B------:R-:W-:Y:S02]  /*1360*/  ISETP.LT.AND P1, PT, R133.reuse, UR14, !P3 ;  /* 0x0000000e85007c0c */ /* 0x040fe4000df21270 */
[----:B------:R-:W-:Y:S02]  /*1370*/  ISETP.LE.OR P0, PT, R133, R14, !P6 ;  /* 0x0000000e8500720c */ /* 0x000fe40007703670 */
[----:B------:R-:W-:Y:S02]  /*1380*/  PRMT R4, R4, 0x9910, RZ ;  /* 0x0000991004047816 */ /* 0x000fe400000000ff */
[----:B------:R-:W-:-:S02]  /*1390*/  PLOP3.LUT P3, PT, P1, P0, PT, 0x80, 0x0 ;  /* 0x000000000000781c */ /* 0x000fc40000f61070 */
[-C--:B------:R-:W-:Y:S02]  /*13a0*/  ISETP.GT.AND P0, PT, R26, R133.reuse, PT ;  /* 0x000000851a00720c */ /* 0x080fe40003f04270 */
[----:B------:R-:W-:Y:S02]  /*13b0*/  SHF.R.S32.HI R23, RZ, 0x1f, R22 ;  /* 0x0000001fff177819 */ /* 0x000fe40000011416 */
[----:B------:R-:W-:Y:S02]  /*13c0*/  SEL R16, RZ, 0x1, P0 ;  /* 0x00000001ff107807 */ /* 0x000fe40000000000 */
[----:B------:R-:W-:Y:S02]  /*13d0*/  ISETP.GT.AND P0, PT, R24, R133, PT ;  /* 0x000000851800720c */ /* 0x000fe40003f04270 */
[----:B------:R-:W-:Y:S02]  /*13e0*/  LOP3.LUT R16, R16, UR10, RZ, 0xfc, !PT ;  /* 0x0000000a10107c12 */ /* 0x000fe4000f8efcff */
[----:B------:R-:W-:-:S02]  /*13f0*/  SEL R17, RZ, 0x1, P0 ;  /* 0x00000001ff117807 */ /* 0x000fc40000000000 */
[----:B------:R-:W-:Y:S02]  /*1400*/  ISETP.GT.AND P0, PT, R14, R133, PT ;  /* 0x000000850e00720c */ /* 0x000fe40003f04270 */
[----:B------:R-:W-:Y:S02]  /*1410*/  LOP3.LUT R17, R17, UR10, RZ, 0xfc, !PT ;  /* 0x0000000a11117c12 */ /* 0x000fe4000f8efcff */
[----:B------:R-:W-:Y:S02]  /*1420*/  SEL R14, RZ, 0x1, P0 ;  /* 0x00000001ff0e7807 */ /* 0x000fe40000000000 */
[----:B------:R-:W-:Y:S02]  /*1430*/  PRMT R17, R17, 0x9910, RZ ;  /* 0x0000991011117816 */ /* 0x000fe400000000ff */
[----:B------:R-:W-:Y:S02]  /*1440*/  LOP3.LUT R14, R14, UR10, RZ, 0xfc, !PT ;  /* 0x0000000a0e0e7c12 */ /* 0x000fe4000f8efcff */
[----:B------:R-:W-:-:S02]  /*1450*/  PRMT R16, R16, 0x9910, RZ ;  /* 0x0000991010107816 */ /* 0x000fc400000000ff */
[----:B------:R-:W-:Y:S02]  /*1460*/  PRMT R14, R14, 0x9910, RZ ;  /* 0x000099100e0e7816 */ /* 0x000fe400000000ff */
[----:B------:R-:W-:Y:S02]  /*1470*/  ISETP.NE.AND P0, PT, R4, RZ, P5 ;  /* 0x000000ff0400720c */ /* 0x000fe40002f05270 */
[----:B------:R-:W-:Y:S01]  /*1480*/  ISETP.NE.AND P2, PT, R17, RZ, P2 ;  /* 0x000000ff1100720c */ /* 0x000fe20001745270 */
[----:B------:R-:W-:Y:S01]  /*1490*/  IMAD.MOV.U32 R17, RZ, RZ, c[0x0][0x1c0] ;  /* 0x00007000ff117624 */ /* 0x000fe200078e00ff */
[----:B------:R-:W-:Y:S02]  /*14a0*/  ISETP.NE.AND P1, PT, R16, RZ, P4 ;  /* 0x000000ff1000720c */ /* 0x000fe40002725270 */
[----:B------:R-:W-:Y:S02]  /*14b0*/  ISETP.NE.AND P3, PT, R14, RZ, P3 ;  /* 0x000000ff0e00720c */ /* 0x000fe40001f65270 */
[----:B------:R-:W-:-:S02]  /*14c0*/  SEL R4, RZ, 0x1, !P0 ;  /* 0x00000001ff047807 */ /* 0x000fc40004000000 */
[----:B------:R-:W-:Y:S02]  /*14d0*/  SHF.R.S32.HI R14, RZ, 0x1f, R27 ;  /* 0x0000001fff0e7819 */ /* 0x000fe4000001141b */
[----:B------:R-:W-:Y:S02]  /*14e0*/  P2R R4, PR, R4, 0xf ;  /* 0x0000000f04047803 */ /* 0x000fe40000000000 */
[----:B------:R-:W-:Y:S01]  /*14f0*/  IADD3 R17, P0, R17, -c[0x0][0x1c8], RZ ;  /* 0x8000720011117a10 */ /* 0x000fe20007f1e0ff */
[----:B------:R-:W-:Y:S01]  /*1500*/  IMAD R14, R14, c[0x0][0x1a8], RZ ;  /* 0x00006a000e0e7a24 */ /* 0x000fe200078e02ff */
[----:B------:R-:W-:Y:S02]  /*1510*/  SHF.R.S32.HI R16, RZ, 0x1f, R121 ;  /* 0x0000001fff107819 */ /* 0x000fe40000011479 */
[----:B------:R-:W-:Y:S01]  /*1520*/  IADD3.X R159, R159, ~c[0x0][0x1cc], RZ, P0, !PT ;  /* 0x800073009f9f7a10 */ /* 0x000fe200007fe4ff */
[----:B------:R-:W-:Y:S01]  /*1530*/  IMAD R14, R27, c[0x0][0x1ac], R14 ;  /* 0x00006b001b0e7a24 */ /* 0x000fe200078e020e */
[----:B------:R-:W-:-:S02]  /*1540*/  IADD3 R17, P0, R17, c[0x0][0x1c0], RZ ;  /* 0x0000700011117a10 */ /* 0x000fc40007f1e0ff */
[----:B------:R-:W-:Y:S01]  /*1550*/  LOP3.LUT R122, R122, 0xfffffffb, RZ, 0xc0, !PT ;  /* 0xfffffffb7a7a7812 */ /* 0x000fe200078ec0ff */
[----:B------:R-:W-:Y:S01]  /*1560*/  IMAD.IADD R14, R31, 0x1, R14 ;  /* 0x000000011f0e7824 */ /* 0x000fe200078e020e */
[----:B------:R-:W-:Y:S02]  /*1570*/  IADD3.X R159, R159, c[0x0][0x1c4], RZ, P0, !PT ;  /* 0x000071009f9f7a10 */ /* 0x000fe400007fe4ff */
[----:B------:R-:W-:-:S04]  /*1580*/  LEA R24, P0, R30, c[0x0][0x2e0], 0x2 ;  /* 0x0000b8001e187a11 */ /* 0x000fc800078010ff */
[----:B------:R-:W-:Y:S01]  /*1590*/  LEA.HI.X R25, R30, c[0x0][0x2e4], R14, 0x2, P0 ;  /* 0x0000b9001e197a11 */ /* 0x000fe200000f140e */
[----:B------:R-:W-:Y:S01]  /*15a0*/  IMAD R14, R16, c[0x0][0x180], RZ ;  /* 0x00006000100e7a24 */ /* 0x000fe200078e02ff */
[----:B------:R-:W-:Y:S01]  /*15b0*/  IADD3 R158, P1, P0, R24, c[0x0][0x1c8], R17 ;  /* 0x00007200189e7a10 */ /* 0x000fe2000783e011 */
[----:B------:R-:W-:-:S03]  /*15c0*/  IMAD.WIDE.U32 R30, R121, c[0x0][0x180], R22 ;  /* 0x00006000791e7a25 */ /* 0x000fc600078e0016 */
[----:B------:R-:W-:Y:S01]  /*15d0*/  IADD3.X R159, R25, c[0x0][0x1cc], R159, P1, P0 ;  /* 0x00007300199f7a10 */ /* 0x000fe20000fe049f */
[----:B------:R-:W-:Y:S01]  /*15e0*/  IMAD R14, R121, c[0x0][0x184], R14 ;  /* 0x00006100790e7a24 */ /* 0x000fe200078e020e */
[----:B------:R-:W-:-:S03]  /*15f0*/  LEA R22, P0, R30, c[0x0][0x2d8], 0x2 ;  /* 0x0000b6001e167a11 */ /* 0x000fc600078010ff */
[----:B------:R-:W-:Y:S01]  /*1600*/  IMAD.IADD R14, R31, 0x1, R14 ;  /* 0x000000011f0e7824 */ /* 0x000fe200078e020e */
[----:B------:R-:W-:-:S04]  /*1610*/  LEA.HI R31, R29, R29, RZ, 0x1 ;  /* 0x0000001d1d1f7211 */ /* 0x000fc800078f08ff */
[----:B------:R-:W-:Y:S01]  /*1620*/  LEA.HI.X R23, R30, c[0x0][0x2dc], R14, 0x2, P0 ;  /* 0x0000b7001e177a11 */ /* 0x000fe200000f140e */
[----:B------:R-:W-:Y:S01]  /*1630*/  IMAD R14, R16, c[0x0][0x1d0], RZ ;  /* 0x00007400100e7a24 */ /* 0x000fe200078e02ff */
[----:B------:R-:W-:Y:S01]  /*1640*/  SHF.R.S32.HI R28, RZ, 0x1, R31 ;  /* 0x00000001ff1c7819 */ /* 0x000fe2000001141f */
[----:B------:R-:W-:-:S04]  /*1650*/  IMAD.WIDE.U32 R16, R121, c[0x0][0x1d0], R148 ;  /* 0x0000740079107a25 */ /* 0x000fc800078e0094 */
[----:B------:R-:W-:Y:S01]  /*1660*/  IMAD R14, R121, c[0x0][0x1d4], R14 ;  /* 0x00007500790e7a24 */ /* 0x000fe200078e020e */
[----:B------:R-:W-:-:S03]  /*1670*/  LEA R146, P0, R16, c[0x0][0x2d8], 0x2 ;  /* 0x0000b60010927a11 */ /* 0x000fc600078010ff */
[----:B------:R-:W-:-:S05]  /*1680*/  IMAD.IADD R14, R17, 0x1, R14 ;  /* 0x00000001110e7824 */ /* 0x000fca00078e020e */
[----:B------:R-:W-:Y:S01]  /*1690*/  LEA.HI.X R147, R16, c[0x0][0x2dc], R14, 0x2, P0 ;  /* 0x0000b70010937a11 */ /* 0x000fe200000f140e */
[----:B------:R-:W-:Y:S01]  /*16a0*/  IMAD.WIDE.U32 R16, R7, c[0x0][0x1f8], R148 ;  /* 0x00007e0007107a25 */ /* 0x000fe200078e0094 */
[----:B------:R-:W-:-:S04]  /*16b0*/  SHF.R.S32.HI R14, RZ, 0x1f, R7 ;  /* 0x0000001fff0e7819 */ /* 0x000fc80000011407 */
[----:B------:R-:W-:Y:S01]  /*16c0*/  LEA R126, P0, R16, c[0x0][0x2e0], 0x2 ;  /* 0x0000b800107e7a11 */ /* 0x000fe200078010ff */
[----:B------:R-:W-:-:S04]  /*16d0*/  IMAD R14, R14, c[0x0][0x1f8], RZ ;  /* 0x00007e000e0e7a24 */ /* 0x000fc800078e02ff */
[C---:B------:R-:W-:Y:S01]  /*16e0*/  IMAD R14, R7.reuse, c[0x0][0x1fc], R14 ;  /* 0x00007f00070e7a24 */ /* 0x040fe200078e020e */
[----:B------:R-:W-:-:S03]  /*16f0*/  IADD3 R7, R7, 0x8, RZ ;  /* 0x0000000807077810 */ /* 0x000fc60007ffe0ff */
[----:B------:R-:W-:Y:S01]  /*1700*/  IMAD.IADD R14, R17, 0x1, R14 ;  /* 0x00000001110e7824 */ /* 0x000fe200078e020e */
[----:B------:R-:W-:-:S04]  /*1710*/  LEA R17, R13, 0x4f, 0x6 ;  /* 0x0000004f0d117811 */ /* 0x000fc800078e30ff */
[----:B------:R-:W-:Y:S02]  /*1720*/  LEA.HI.X R127, R16, c[0x0][0x2e4], R14, 0x2, P0 ;  /* 0x0000b900107f7a11 */ /* 0x000fe400000f140e */
[----:B------:R-:W-:Y:S02]  /*1730*/  LOP3.LUT R14, R31, 0x3ffffffe, RZ, 0xc0, !PT ;  /* 0x3ffffffe1f0e7812 */ /* 0x000fe400078ec0ff */
[----:B------:R-:W-:-:S03]  /*1740*/  SHF.R.S32.HI R31, RZ, 0x1f, R31 ;  /* 0x0000001fff1f7819 */ /* 0x000fc6000001141f */
[C---:B------:R-:W-:Y:S01]  /*1750*/  IMAD.IADD R33, R29.reuse, 0x1, -R14 ;  /* 0x000000011d217824 */ /* 0x040fe200078e0a0e */
[----:B------:R-:W-:Y:S02]  /*1760*/  SHF.R.S32.HI R14, RZ, 0x1f, R17 ;  /* 0x0000001fff0e7819 */ /* 0x000fe40000011411 */
[----:B------:R-:W-:Y:S01]  /*1770*/  IADD3 R29, R29, 0x8, RZ ;  /* 0x000000081d1d7810 */ /* 0x000fe20007ffe0ff */
[----:B------:R-:W-:Y:S01]  /*1780*/  IMAD R33, R33, 0x4, R0 ;  /* 0x0000000421217824 */ /* 0x000fe200078e0200 */
[----:B------:R-:W-:Y:S02]  /*1790*/  LEA.HI R14, R14, R17, RZ, 0x4 ;  /* 0x000000110e0e7211 */ /* 0x000fe400078f20ff */
[----:B------:R-:W-:Y:S02]  /*17a0*/  LEA.HI R31, R31, R28, RZ, 0x2 ;  /* 0x0000001c1f1f7211 */ /* 0x000fe400078f10ff */
[----:B------:R-:W-:Y:S02]  /*17b0*/  SHF.R.S32.HI R14, RZ, 0x4, R14 ;  /* 0x00000004ff0e7819 */ /* 0x000fe4000001140e */
[----:B------:R-:W-:-:S02]  /*17c0*/  SHF.R.S32.HI R26, RZ, 0x1f, R33 ;  /* 0x0000001fff1a7819 */ /* 0x000fc40000011421 */
[----:B------:R-:W-:Y:S02]  /*17d0*/  IMNMX R132, R14, UR15, PT ;  /* 0x0000000f0e847c17 */ /* 0x000fe4000b800200 */
[----:B------:R-:W-:Y:S02]  /*17e0*/  LEA.HI R26, R26, R33, RZ, 0x2 ;  /* 0x000000211a1a7211 */ /* 0x000fe400078f10ff */
[----:B------:R-:W-:Y:S02]  /*17f0*/  ISETP.NE.AND P5, PT, R132, RZ, PT ;  /* 0x000000ff8400720c */ /* 0x000fe40003fa5270 */
[----:B------:R-:W-:Y:S02]  /*1800*/  LEA.HI R17, R29, R29, RZ, 0x1 ;  /* 0x0000001d1d117211 */ /* 0x000fe400078f08ff */
[----:B------:R-:W-:Y:S02]  /*1810*/  SEL R12, R12, RZ, P5 ;  /* 0x000000ff0c0c7207 */ /* 0x000fe40002800000 */
[----:B------:R-:W-:-:S02]  /*1820*/  LOP3.LUT R31, R31, 0x3ffffffc, RZ, 0xc0, !PT ;  /* 0x3ffffffc1f1f7812 */ /* 0x000fc400078ec0ff */
[----:B------:R-:W-:Y:S01]  /*1830*/  LOP3.LUT R26, R26, 0xfffffffc, RZ, 0xc0, !PT ;  /* 0xfffffffc1a1a7812 */ /* 0x000fe200078ec0ff */
[----:B------:R-:W-:Y:S02]  /*1840*/  IMAD.SHL.U32 R14, R12, 0x10, RZ ;  /* 0x000000100c0e7824 */ /* 0x000fe400078e00ff */
[----:B------:R-:W-:Y:S02]  /*1850*/  IMAD.IADD R31, R28, 0x1, -R31 ;  /* 0x000000011c1f7824 */ /* 0x000fe400078e0a1f */
[----:B------:R-:W-:Y:S01]  /*1860*/  IMAD.IADD R16, R33, 0x1, -R26 ;  /* 0x0000000121107824 */ /* 0x000fe200078e0a1a */
[----:B------:R-:W-:Y:S01]  /*1870*/  LOP3.LUT P0, RZ, R14, 0x10, RZ, 0xc0, !PT ;  /* 0x000000100eff7812 */ /* 0x000fe2000780c0ff */
[----:B------:R-:W-:Y:S01]  /*1880*/  CS2R R32, SRZ ;  /* 0x0000000000207805 */ /* 0x000fe2000001ff00 */
[----:B------:R-:W-:Y:S02]  /*1890*/  LOP3.LUT R14, R17, 0x3ffffffe, RZ, 0xc0, !PT ;  /* 0x3ffffffe110e7812 */ /* 0x000fe400078ec0ff */
[----:B------:R-:W-:-:S03]  /*18a0*/  LOP3.LUT R31, R16, R31, RZ, 0x3c, !PT ;  /* 0x0000001f101f7212 */ /* 0x000fc600078e3cff */
[----:B------:R-:W-:Y:S02]  /*18b0*/  IMAD.IADD R29, R29, 0x1, -R14 ;  /* 0x000000011d1d7824 */ /* 0x000fe400078e0a0e */
[----:B------:R-:W-:Y:S01]  /*18c0*/  IMAD.IADD R31, R26, 0x1, R31 ;  /* 0x000000011a1f7824 */ /* 0x000fe200078e021f */
[--C-:B------:R-:W-:Y:S01]  /*18d0*/  SHF.R.S32.HI R26, RZ, 0x1, R17.reuse ;  /* 0x00000001ff1a7819 */ /* 0x100fe20000011411 */
[----:B------:R-:W-:Y:S01]  /*18e0*/  IMAD R29, R29, 0x4, R0 ;  /* 0x000000041d1d7824 */ /* 0x000fe200078e0200 */
[----:B------:R-:W-:Y:S01]  /*18f0*/  SHF.R.S32.HI R17, RZ, 0x1f, R17 ;  /* 0x0000001fff117819 */ /* 0x000fe20000011411 */
[----:B------:R-:W-:-:S03]  /*1900*/  IMAD R31, R28, 0x18, R31 ;  /* 0x000000181c1f7824 */ /* 0x000fc600078e021f */
[----:B------:R-:W-:Y:S01]  /*1910*/  SHF.R.S32.HI R16, RZ, 0x1f, R29 ;  /* 0x0000001fff107819 */ /* 0x000fe2000001141d */
[----:B------:R-:W-:Y:S01]  /*1920*/  IMAD.SHL.U32 R31, R31, 0x4, RZ ;  /* 0x000000041f1f7824 */ /* 0x000fe200078e00ff */
[----:B------:R-:W-:Y:S02]  /*1930*/  LEA.HI R17, R17, R26, RZ, 0x2 ;  /* 0x0000001a11117211 */ /* 0x000fe400078f10ff */
[----:B------:R-:W-:Y:S01]  /*1940*/  LEA.HI R16, R16, R29, RZ, 0x2 ;  /* 0x0000001d10107211 */ /* 0x000fe200078f10ff */
[----:B------:R-:W-:Y:S01]  /*1950*/  IMAD.SHL.U32 R117, R31, 0x4, RZ ;  /* 0x000000041f757824 */ /* 0x000fe200078e00ff */
[----:B------:R-:W-:Y:S02]  /*1960*/  LOP3.LUT R17, R17, 0x3ffffffc, RZ, 0xc0, !PT ;  /* 0x3ffffffc11117812 */ /* 0x000fe400078ec0ff */
[----:B------:R-:W-:Y:S02]  /*1970*/  LOP3.LUT R16, R16, 0xfffffffc, RZ, 0xc0, !PT ;  /* 0xfffffffc10107812 */ /* 0x000fe400078ec0ff */
[----:B------:R-:W-:Y:S01]  /*1980*/  LOP3.LUT R117, R117, 0xfffffff0, RZ, 0xc0, !PT ;  /* 0xfffffff075757812 */ /* 0x000fe200078ec0ff */
[----:B------:R-:W-:-:S02]  /*1990*/  IMAD.IADD R17, R26, 0x1, -R17 ;  /* 0x000000011a117824 */ /* 0x000fc400078e0a11 */
[----:B------:R-:W-:Y:S02]  /*19a0*/  IMAD.IADD R14, R29, 0x1, -R16 ;  /* 0x000000011d0e7824 */ /* 0x000fe400078e0a10 */
[----:B------:R-:W-:Y:S01]  /*19b0*/  @!PT LDS RZ, [RZ] ;  /* 0x00000000fffff984 */ /* 0x000fe20000000800 */
[----:B------:R-:W-:Y:S01]  /*19c0*/  @!PT LDS RZ, [RZ] ;  /* 0x00000000fffff984 */ /* 0x000fe20000000800 */
[----:B------:R-:W-:Y:S01]  /*19d0*/  @!PT LDS RZ, [RZ] ;  /* 0x00000000fffff984 */ /* 0x000fe20000000800 */
[----:B------:R1:W-:Y:S01]  /*19e0*/  LDGSTS.E.BYPASS.LTC128B.128 [R117], [R22.64], P0 ;  /* 0x0000000016757fae */ /* 0x0003e20008101d50 */
[----:B------:R-:W-:Y:S02]  /*19f0*/  IADD3 R30, P0, R22, c[0x0][0x190], RZ ;  /* 0x00006400161e7a10 */ /* 0x000fe40007f1e0ff */
[----:B------:R-:W-:Y:S01]  /*1a00*/  LOP3.LUT R17, R14, R17, RZ, 0x3c, !PT ;  /* 0x000000110e117212 */ /* 0x000fe200078e3cff */
[----:B------:R-:W-:Y:S01]  /*1a10*/  IMAD.SHL.U32 R14, R12, 0x8, RZ ;  /* 0x000000080c0e7824 */ /* 0x000fe200078e00ff */
[----:B------:R-:W-:-:S03]  /*1a20*/  IADD3.X R31, R23, c[0x0][0x194], RZ, P0, !PT ;  /* 0x00006500171f7a10 */ /* 0x000fc600007fe4ff */
[----:B------:R-:W-:Y:S01]  /*1a30*/  IMAD.IADD R17, R16, 0x1, R17 ;  /* 0x0000000110117824 */ /* 0x000fe200078e0211 */
[----:B------:R-:W-:Y:S01]  /*1a40*/  LOP3.LUT P0, RZ, R14, 0x10, RZ, 0xc0, !PT ;  /* 0x000000100eff7812 */ /* 0x000fe2000780c0ff */
[----:B------:R-:W-:Y:S02]  /*1a50*/  IMAD.SHL.U32 R14, R12, 0x4, RZ ;  /* 0x000000040c0e7824 */ /* 0x000fe400078e00ff */
[----:B------:R-:W-:Y:S02]  /*1a60*/  IMAD R17, R26, 0x18, R17 ;  /* 0x000000181a117824 */ /* 0x000fe400078e0211 */
[----:B------:R-:W-:Y:S02]  /*1a70*/  IMAD.SHL.U32 R12, R12, 0x2, RZ ;  /* 0x000000020c0c7824 */ /* 0x000fe400078e00ff */
[----:B------:R-:W-:-:S04]  /*1a80*/  IMAD.SHL.U32 R17, R17, 0x4, RZ ;  /* 0x0000000411117824 */ /* 0x000fc800078e00ff */
[----:B------:R-:W-:-:S05]  /*1a90*/  IMAD.SHL.U32 R116, R17, 0x4, RZ ;  /* 0x0000000411747824 */ /* 0x000fca00078e00ff */
[----:B------:R-:W-:-:S05]  /*1aa0*/  LOP3.LUT R116, R116, 0xfffffff0, RZ, 0xc0, !PT ;  /* 0xfffffff074747812 */ /* 0x000fca00078ec0ff */
[----:B------:R2:W-:Y:S01]  /*1ab0*/  LDGSTS.E.BYPASS.LTC128B.128 [R116], [R30.64], P0 ;  /* 0x000000001e747fae */ /* 0x0005e20008101d50 */
[----:B------:R-:W-:-:S04]  /*1ac0*/  IADD3 R28, P0, R30, c[0x0][0x190], RZ ;  /* 0x000064001e1c7a10 */ /* 0x000fc80007f1e0ff */
[----:B------:R-:W-:Y:S02]  /*1ad0*/  IADD3.X R29, R31, c[0x0][0x194], RZ, P0, !PT ;  /* 0x000065001f1d7a10 */ /* 0x000fe400007fe4ff */
[----:B------:R-:W-:-:S04]  /*1ae0*/  IADD3 R16, P0, R28, c[0x0][0x190], RZ ;  /* 0x000064001c107a10 */ /* 0x000fc80007f1e0ff */
[----:B------:R-:W-:Y:S02]  /*1af0*/  IADD3.X R17, R29, c[0x0][0x194], RZ, P0, !PT ;  /* 0x000065001d117a10 */ /* 0x000fe400007fe4ff */
[----:B------:R-:W-:-:S13]  /*1b00*/  LOP3.LUT P0, RZ, R14, 0x10, RZ, 0xc0, !PT ;  /* 0x000000100eff7812 */ /* 0x000fda000780c0ff */
[----:B------:R3:W-:Y:S01]  /*1b10*/  LDGSTS.E.BYPASS.LTC128B.128 [R117+0xc00], [R28.64], P0 ;  /* 0x00c000001c757fae */ /* 0x0007e20008101d50 */
[----:B------:R-:W-:Y:S01]  /*1b20*/  LOP3.LUT P0, RZ, R12, 0x10, RZ, 0xc0, !PT ;  /* 0x000000100cff7812 */ /* 0x000fe2000780c0ff */
[----:B--2---:R-:W-:Y:S01]  /*1b30*/  CS2R R30, SRZ ;  /* 0x00000000001e7805 */ /* 0x004fe2000001ff00 */
[----:B------:R-:W-:-:S04]  /*1b40*/  IADD3 R12, R78, 0x20, RZ ;  /* 0x000000204e0c7810 */ /* 0x000fc80007ffe0ff */
[C---:B------:R-:W-:Y:S02]  /*1b50*/  ISETP.GE.AND P4, PT, R12.reuse, c[0x0][0x164], PT ;  /* 0x000059000c007a0c */ /* 0x040fe40003f86270 */
[----:B------:R-:W-:Y:S02]  /*1b60*/  IADD3 R142, R12, c[0x0][0x1b4], RZ ;  /* 0x00006d000c8e7a10 */ /* 0x000fe40007ffe0ff */
[----:B------:R-:W-:Y:S02]  /*1b70*/  IADD3 R12, R78, 0x21, RZ ;  /* 0x000000214e0c7810 */ /* 0x000fe40007ffe0ff */
[C---:B------:R-:W-:Y:S01]  /*1b80*/  ISETP.LT.AND P1, PT, R27.reuse, UR14, !P4 ;  /* 0x0000000e1b007c0c */ /* 0x040fe2000e721270 */
[----:B------:R2:W-:Y:S01]  /*1b90*/  LDGSTS.E.BYPASS.LTC128B.128 [R116+0xc00], [R16.64], P0 ;  /* 0x00c0000010747fae */ /* 0x0005e20008101d50 */
[----:B------:R-:W-:Y:S02]  /*1ba0*/  ISETP.GE.AND P2, PT, R12, c[0x0][0x164], PT ;  /* 0x000059000c007a0c */ /* 0x000fe40003f46270 */
[----:B------:R-:W-:-:S02]  /*1bb0*/  ISETP.LE.OR P0, PT, R27, R142, !P6 ;  /* 0x0000008e1b00720c */ /* 0x000fc40007703670 */
[----:B------:R-:W-:Y:S02]  /*1bc0*/  IADD3 R140, R12, c[0x0][0x1b4], RZ ;  /* 0x00006d000c8c7a10 */ /* 0x000fe40007ffe0ff */
[----:B------:R-:W-:Y:S02]  /*1bd0*/  @P4 LOP3.LUT R122, R122, 0x4, RZ, 0xfc, !PT ;  /* 0x000000047a7a4812 */ /* 0x000fe400078efcff */
[----:B------:R-:W-:Y:S02]  /*1be0*/  IADD3 R12, R78, 0x22, RZ ;  /* 0x000000224e0c7810 */ /* 0x000fe40007ffe0ff */
[----:B------:R-:W-:Y:S02]  /*1bf0*/  LOP3.LUT R122, R122, 0xfffffffd, RZ, 0xc0, !PT ;  /* 0xfffffffd7a7a7812 */ /* 0x000fe400078ec0ff */
[----:B------:R-:W-:Y:S01]  /*1c00*/  PLOP3.LUT P4, PT, P1, P0, PT, 0x80, 0x0 ;  /* 0x000000000000781c */ /* 0x000fe20000f81070 */
[----:B---3--:R-:W-:Y:S01]  /*1c10*/  CS2R R28, SRZ ;  /* 0x00000000001c7805 */ /* 0x008fe2000001ff00 */
[----:B------:R-:W-:-:S02]  /*1c20*/  @P2 LOP3.LUT R122, R122, 0x2, RZ, 0xfc, !PT ;  /* 0x000000027a7a2812 */ /* 0x000fc400078efcff */
[C---:B------:R-:W-:Y:S02]  /*1c30*/  ISETP.LT.AND P1, PT, R27.reuse, UR14, !P2 ;  /* 0x0000000e1b007c0c */ /* 0x040fe4000d721270 */
[C---:B------:R-:W-:Y:S02]  /*1c40*/  ISETP.GE.AND P2, PT, R12.reuse, c[0x0][0x164], PT ;  /* 0x000059000c007a0c */ /* 0x040fe40003f46270 */
[----:B------:R-:W-:Y:S02]  /*1c50*/  ISETP.LE.OR P0, PT, R27, R140, !P6 ;  /* 0x0000008c1b00720c */ /* 0x000fe40007703670 */
[----:B------:R-:W-:Y:S02]  /*1c60*/  IADD3 R138, R12, c[0x0][0x1b4], RZ ;  /* 0x00006d000c8a7a10 */ /* 0x000fe40007ffe0ff */
[----:B------:R-:W-:Y:S02]  /*1c70*/  PLOP3.LUT P3, PT, P1, P0, PT, 0x80, 0x0 ;  /* 0x000000000000781c */ /* 0x000fe40000f61070 */
[----:B------:R-:W-:-:S02]  /*1c80*/  LOP3.LUT R122, R122, 0xfffffffe, RZ, 0xc0, !PT ;  /* 0xfffffffe7a7a7812 */ /* 0x000fc400078ec0ff */
[C---:B------:R-:W-:Y:S02]  /*1c90*/  ISETP.LT.AND P1, PT, R27.reuse, UR14, !P2 ;  /* 0x0000000e1b007c0c */ /* 0x040fe4000d721270 */
[----:B------:R-:W-:Y:S02]  /*1ca0*/  ISETP.LE.OR P0, PT, R27, R138, !P6 ;  /* 0x0000008a1b00720c */ /* 0x000fe40007703670 */
[----:B------:R-:W-:Y:S02]  /*1cb0*/  IADD3 R12, R78, 0x23, RZ ;  /* 0x000000234e0c7810 */ /* 0x000fe40007ffe0ff */
[----:B------:R-:W-:Y:S02]  /*1cc0*/  @P2 LOP3.LUT R122, R122, 0x1, RZ, 0xfc, !PT ;  /* 0x000000017a7a2812 */ /* 0x000fe400078efcff */
[----:B------:R-:W-:Y:S02]  /*1cd0*/  PLOP3.LUT P2, PT, P1, P0, PT, 0x80, 0x0 ;  /* 0x000000000000781c */ /* 0x000fe40000f41070 */
[----:B------:R-:W-:-:S02]  /*1ce0*/  ISETP.NE.AND P0, PT, RZ, UR10, PT ;  /* 0x0000000aff007c0c */ /* 0x000fc4000bf05270 */
[C---:B------:R-:W-:Y:S02]  /*1cf0*/  IADD3 R136, R12.reuse, c[0x0][0x1b4], RZ ;  /* 0x00006d000c887a10 */ /* 0x040fe40007ffe0ff */
[----:B------:R-:W-:Y:S02]  /*1d00*/  ISETP.GE.AND P6, PT, R12, c[0x0][0x164], PT ;  /* 0x000059000c007a0c */ /* 0x000fe40003fc6270 */
[C---:B------:R-:W-:Y:S02]  /*1d10*/  ISETP.LE.OR P0, PT, R27.reuse, R136, !P0 ;  /* 0x000000881b00720c */ /* 0x040fe40004703670 */
[----:B------:R-:W-:-:S04]  /*1d20*/  ISETP.LT.AND P1, PT, R27, UR14, !P6 ;  /* 0x0000000e1b007c0c */ /* 0x000fc8000f721270 */
[----:B------:R-:W-:Y:S02]  /*1d30*/  PLOP3.LUT P1, PT, P1, P0, PT, 0x80, 0x0 ;  /* 0x000000000000781c */ /* 0x000fe40000f21070 */
[----:B------:R-:W-:-:S04]  /*1d40*/  ISETP.GT.AND P0, PT, R142, R27, PT ;  /* 0x0000001b8e00720c */ /* 0x000fc80003f04270 */
[----:B--2---:R-:W-:Y:S02]  /*1d50*/  SEL R17, RZ, 0x1, P0 ;  /* 0x00000001ff117807 */ /* 0x004fe40000000000 */
[-C--:B------:R-:W-:Y:S02]  /*1d60*/  ISETP.GT.AND P0, PT, R140, R27.reuse, PT ;  /* 0x0000001b8c00720c */ /* 0x080fe40003f04270 */
[----:B------:R-:W-:Y:S02]  /*1d70*/  LOP3.LUT R17, R17, UR10, RZ, 0xfc, !PT ;  /* 0x0000000a11117c12 */ /* 0x000fe4000f8efcff */
[----:B------:R-:W-:Y:S02]  /*1d80*/  SEL R16, RZ, 0x1, P0 ;  /* 0x00000001ff107807 */ /* 0x000fe40000000000 */
[----:B------:R-:W-:Y:S02]  /*1d90*/  ISETP.GT.AND P0, PT, R138, R27, PT ;  /* 0x0000001b8a00720c */ /* 0x000fe40003f04270 */
[----:B------:R-:W-:-:S02]  /*1da0*/  PRMT R17, R17, 0x9910, RZ ;  /* 0x0000991011117816 */ /* 0x000fc400000000ff */
[----:B------:R-:W-:Y:S02]  /*1db0*/  SEL R14, RZ, 0x1, P0 ;  /* 0x00000001ff0e7807 */ /* 0x000fe40000000000 */
[----:B------:R-:W-:Y:S02]  /*1dc0*/  ISETP.GT.AND P0, PT, R136, R27, PT ;  /* 0x0000001b8800720c */ /* 0x000fe40003f04270 */
[----:B------:R-:W-:Y:S02]  /*1dd0*/  LOP3.LUT R16, R16, UR10, RZ, 0xfc, !PT ;  /* 0x0000000a10107c12 */ /* 0x000fe4000f8efcff */
[----:B------:R-:W-:Y:S02]  /*1de0*/  SEL R12, RZ, 0x1, P0 ;  /* 0x00000001ff0c7807 */ /* 0x000fe40000000000 */
[----:B------:R-:W-:Y:S02]  /*1df0*/  ISETP.NE.AND P0, PT, R17, RZ, P4 ;  /* 0x000000ff1100720c */ /* 0x000fe40002705270 */
[----:B------:R-:W-:-:S02]  /*1e00*/  PRMT R16, R16, 0x9910, RZ ;  /* 0x0000991010107816 */ /* 0x000fc400000000ff */
[----:B------:R-:W-:Y:S02]  /*1e10*/  LOP3.LUT R14, R14, UR10, RZ, 0xfc, !PT ;  /* 0x0000000a0e0e7c12 */ /* 0x000fe4000f8efcff */
[----:B------:R-:W-:Y:S02]  /*1e20*/  SEL R17, RZ, 0x100, !P0 ;  /* 0x00000100ff117807 */ /* 0x000fe40004000000 */
[----:B------:R-:W-:Y:S02]  /*1e30*/  ISETP.NE.AND P0, PT, R16, RZ, P3 ;  /* 0x000000ff1000720c */ /* 0x000fe40001f05270 */
[----:B------:R-:W-:Y:S02]  /*1e40*/  PRMT R14, R14, 0x9910, RZ ;  /* 0x000099100e0e7816 */ /* 0x000fe400000000ff */
[----:B------:R-:W-:Y:S02]  /*1e50*/  LOP3.LUT R12, R12, UR10, RZ, 0xfc, !PT ;  /* 0x0000000a0c0c7c12 */ /* 0x000fe4000f8efcff */
[----:B------:R-:W-:-:S02]  /*1e60*/  SEL R16, RZ, 0x200, !P0 ;  /* 0x00000200ff107807 */ /* 0x000fc40004000000 */
[----:B------:R-:W-:Y:S02]  /*1e70*/  ISETP.NE.AND P0, PT, R14, RZ, P2 ;  /* 0x000000ff0e00720c */ /* 0x000fe40001705270 */
[----:B------:R-:W-:Y:S02]  /*1e80*/  PRMT R12, R12, 0x9910, RZ ;  /* 0x000099100c0c7816 */ /* 0x000fe400000000ff */
[----:B------:R-:W-:Y:S02]  /*1e90*/  SEL R14, RZ, 0x400, !P0 ;  /* 0x00000400ff0e7807 */ /* 0x000fe40004000000 */
[----:B------:R-:W-:Y:S02]  /*1ea0*/  ISETP.NE.AND P0, PT, R12, RZ, P1 ;  /* 0x000000ff0c00720c */ /* 0x000fe40000f05270 */
[----:B------:R-:W-:Y:S02]  /*1eb0*/  LOP3.LUT R16, R16, R17, R19, 0xfe, !PT ;  /* 0x0000001110107212 */ /* 0x000fe400078efe13 */
[----:B------:R-:W-:-:S02]  /*1ec0*/  SEL R27, RZ, 0x800, !P0 ;  /* 0x00000800ff1b7807 */ /* 0x000fc40004000000 */
[----:B------:R-:W-:Y:S02]  /*1ed0*/  SHF.R.S32.HI R17, RZ, 0x1f, R20 ;  /* 0x0000001fff117819 */ /* 0x000fe40000011414 */
[----:B------:R-:W-:Y:S02]  /*1ee0*/  LOP3.LUT R12, R27, R14, R16, 0xfe, !PT ;  /* 0x0000000e1b0c7212 */ /* 0x000fe400078efe10 */
[----:B------:R-:W-:Y:S02]  /*1ef0*/  SHF.R.S32.HI R16, RZ, 0x1f, R21 ;  /* 0x0000001fff107819 */ /* 0x000fe40000011415 */
[----:B------:R-:W-:Y:S02]  /*1f00*/  LEA.HI R17, R17, R20, RZ, 0x5 ;  /* 0x0000001411117211 */ /* 0x000fe400078f28ff */
[----:B------:R-:W-:Y:S02]  /*1f10*/  LEA.HI R16, R16, R21, RZ, 0x2 ;  /* 0x0000001510107211 */ /* 0x000fe400078f10ff */
[----:B------:R-:W-:-:S02]  /*1f20*/  LOP3.LUT R17, R17, 0xffffffe0, RZ, 0xc0, !PT ;  /* 0xffffffe011117812 */ /* 0x000fc400078ec0ff */
[C---:B------:R-:W-:Y:S01]  /*1f30*/  LOP3.LUT R14, R16.reuse, 0xfffffffc, RZ, 0xc0, !PT ;  /* 0xfffffffc100e7812 */ /* 0x040fe200078ec0ff */
[----:B------:R-:W-:Y:S01]  /*1f40*/  IMAD.SHL.U32 R16, R16, 0x10, RZ ;  /* 0x0000001010107824 */ /* 0x000fe200078e00ff */
[----:B------:R-:W-:Y:S01]  /*1f50*/  SEL R12, R12, RZ, P5 ;  /* 0x000000ff0c0c7207 */ /* 0x000fe20002800000 */
[----:B------:R-:W-:Y:S01]  /*1f60*/  IMAD.IADD R20, R20, 0x1, -R17 ;  /* 0x0000000114147824 */ /* 0x000fe200078e0a11 */
[----:B------:R-:W-:Y:S01]  /*1f70*/  ISETP.NE.AND P5, PT, R132, 0x1, PT ;  /* 0x000000018400780c */ /* 0x000fe20003fa5270 */
[----:B------:R-:W-:Y:S01]  /*1f80*/  IMAD.IADD R14, R21, 0x1, -R14 ;  /* 0x00000001150e7824 */ /* 0x000fe200078e0a0e */
[----:B------:R-:W-:Y:S02]  /*1f90*/  LOP3.LUT R16, R16, 0xfffffc0, RZ, 0xc0, !PT ;  /* 0x0fffffc010107812 */ /* 0x000fe400078ec0ff */
[----:B------:R-:W-:Y:S01]  /*1fa0*/  SHF.R.U32.HI R20, RZ, 0x2, R20 ;  /* 0x00000002ff147819 */ /* 0x000fe20000011614 */
[----:B------:R-:W-:Y:S01]  /*1fb0*/  IMAD.SHL.U32 R17, R14, 0x2, RZ ;  /* 0x000000020e117824 */ /* 0x000fe200078e00ff */
[----:B------:R-:W-:-:S02]  /*1fc0*/  SEL R10, R10, RZ, P5 ;  /* 0x000000ff0a0a7207 */ /* 0x000fc40002800000 */
[C---:B------:R-:W-:Y:S02]  /*1fd0*/  LOP3.LUT P4, RZ, R122.reuse, 0x4, RZ, 0xc0, !PT ;  /* 0x000000047aff7812 */ /* 0x040fe4000788c0ff */
[----:B------:R-:W-:Y:S02]  /*1fe0*/  LOP3.LUT R17, R17, R20, RZ, 0x3c, !PT ;  /* 0x0000001411117212 */ /* 0x000fe400078e3cff */
[----:B------:R-:W-:Y:S02]  /*1ff0*/  ISETP.NE.AND P2, PT, RZ, UR10, PT ;  /* 0x0000000aff007c0c */ /* 0x000fe4000bf45270 */
[----:B------:R-:W-:Y:S01]  /*2000*/  ISETP.LT.AND P1, PT, R11, UR14, !P4 ;  /* 0x0000000e0b007c0c */ /* 0x000fe2000e721270 */
[----:B------:R-:W-:Y:S01]  /*2010*/  IMAD.IADD R17, R17, 0x1, R16 ;  /* 0x0000000111117824 */ /* 0x000fe200078e0210 */
[----:B------:R-:W-:Y:S02]  /*2020*/  LOP3.LUT P3, RZ, R122, 0x2, RZ, 0xc0, !PT ;  /* 0x000000027aff7812 */ /* 0x000fe4000786c0ff */
[----:B------:R-:W-:Y:S01]  /*2030*/  LOP3.LUT R19, R15, 0x6, RZ, 0xc0, !PT ;  /* 0x000000060f137812 */ /* 0x000fe200078ec0ff */
[----:B------:R-:W-:-:S02]  /*2040*/  IMAD R17, R14, 0x10, R17 ;  /* 0x000000100e117824 */ /* 0x000fc400078e0211 */
[----:B------:R-:W-:Y:S01]  /*2050*/  IMAD.SHL.U32 R14, R12, 0x4, RZ ;  /* 0x000000040c0e7824 */ /* 0x000fe200078e00ff */
[----:B------:R-:W-:Y:S01]  /*2060*/  SHF.R.U32.HI R19, RZ, 0x1, R19 ;  /* 0x00000001ff137819 */ /* 0x000fe20000011613 */
[----:B------:R-:W-:-:S03]  /*2070*/  IMAD.SHL.U32 R135, R17, 0x4, RZ ;  /* 0x0000000411877824 */ /* 0x000fc600078e00ff */
[----:B------:R-:W-:Y:S01]  /*2080*/  LOP3.LUT P0, RZ, R14, 0x4, RZ, 0xc0, !PT ;  /* 0x000000040eff7812 */ /* 0x000fe2000780c0ff */
[C---:B------:R-:W-:Y:S01]  /*2090*/  IMAD.SHL.U32 R17, R135.reuse, 0x4, RZ ;  /* 0x0000000487117824 */ /* 0x040fe200078e00ff */
[----:B------:R-:W-:Y:S01]  /*20a0*/  LEA R135, R135, 0x6000, 0x2 ;  /* 0x0000600087877811 */ /* 0x000fe200078e10ff */
[----:B------:R-:W-:-:S10]  /*20b0*/  IMAD.SHL.U32 R14, R12, 0x2, RZ ;  /* 0x000000020c0e7824 */ /* 0x000fd400078e00ff */
[----:B------:R2:W-:Y:S01]  /*20c0*/  LDGSTS.E.LTC128B [R17+0x6000], [R24.64], P0 ;  /* 0x0600000018117fae */ /* 0x0005e20008121950 */
[----:B------:R-:W-:Y:S02]  /*20d0*/  LOP3.LUT P0, RZ, R14, 0x4, RZ, 0xc0, !PT ;  /* 0x000000040eff7812 */ /* 0x000fe4000780c0ff */
[----:B------:R-:W-:-:S04]  /*20e0*/  LOP3.LUT R14, R12, 0x8, RZ, 0xc0, !PT ;  /* 0x000000080c0e7812 */ /* 0x000fc800078ec0ff */
[----:B------:R-:W-:-:S07]  /*20f0*/  SHF.R.U32.HI R14, RZ, 0x1, R14 ;  /* 0x00000001ff0e7819 */ /* 0x000fce000001160e */
[----:B------:R2:W-:Y:S01]  /*2100*/  LDGSTS.E.LTC128B [R17+0x6004], [R24.64+0x4], P0 ;  /* 0x0600400418117fae */ /* 0x0005e20008121950 */
[----:B------:R-:W-:-:S13]  /*2110*/  LOP3.LUT P0, RZ, R12, 0x4, RZ, 0xc0, !PT ;  /* 0x000000040cff7812 */ /* 0x000fda000780c0ff */
[----:B------:R2:W-:Y:S01]  /*2120*/  LDGSTS.E.LTC128B [R17+0x6008], [R24.64+0x8], P0 ;  /* 0x0600800818117fae */ /* 0x0005e20008121950 */
[----:B------:R-:W-:Y:S02]  /*2130*/  ISETP.NE.U32.AND P0, PT, R14, RZ, PT ;  /* 0x000000ff0e00720c */ /* 0x000fe40003f05070 */
[----:B------:R-:W-:-:S04]  /*2140*/  LOP3.LUT R14, R12, 0x100, RZ, 0xc0, !PT ;  /* 0x000001000c0e7812 */ /* 0x000fc800078ec0ff */
[----:B------:R-:W-:-:S07]  /*2150*/  SHF.R.U32.HI R14, RZ, 0x6, R14 ;  /* 0x00000006ff0e7819 */ /* 0x000fce000001160e */
[----:B------:R2:W-:Y:S01]  /*2160*/  LDGSTS.E.LTC128B [R17+0x600c], [R24.64+0xc], P0 ;  /* 0x0600c00c18117fae */ /* 0x0005e20008121950 */
[----:B------:R-:W-:Y:S02]  /*2170*/  ISETP.NE.U32.AND P0, PT, R14, RZ, PT ;  /* 0x000000ff0e00720c */ /* 0x000fe40003f05070 */
[----:B------:R-:W-:-:S04]  /*2180*/  LOP3.LUT R14, R12, 0x200, RZ, 0xc0, !PT ;  /* 0x000002000c0e7812 */ /* 0x000fc800078ec0ff */
[----:B------:R-:W-:-:S07]  /*2190*/  SHF.R.U32.HI R14, RZ, 0x7, R14 ;  /* 0x00000007ff0e7819 */ /* 0x000fce000001160e */
[----:B------:R2:W-:Y:S01]  /*21a0*/  LDGSTS.E.LTC128B [R17+0x6080], [R24.64+0x80], P0 ;  /* 0x0608008018117fae */ /* 0x0005e20008121950 */
[----:B------:R-:W-:Y:S02]  /*21b0*/  ISETP.NE.U32.AND P0, PT, R14, RZ, PT ;  /* 0x000000ff0e00720c */ /* 0x000fe40003f05070 */
[C---:B------:R-:W-:Y:S02]  /*21c0*/  LOP3.LUT R14, R12.reuse, 0x400, RZ, 0xc0, !PT ;  /* 0x000004000c0e7812 */ /* 0x040fe400078ec0ff */
[----:B------:R-:W-:Y:S02]  /*21d0*/  LOP3.LUT R12, R12, 0x800, RZ, 0xc0, !PT ;  /* 0x000008000c0c7812 */ /* 0x000fe400078ec0ff */
[----:B------:R-:W-:Y:S02]  /*21e0*/  SHF.R.U32.HI R14, RZ, 0x8, R14 ;  /* 0x00000008ff0e7819 */ /* 0x000fe4000001160e */
[----:B------:R-:W-:-:S05]  /*21f0*/  SHF.R.U32.HI R12, RZ, 0x9, R12 ;  /* 0x00000009ff0c7819 */ /* 0x000fca000001160c */
[----:B------:R2:W-:Y:S01]  /*2200*/  LDGSTS.E.LTC128B [R17+0x6084], [R24.64+0x84], P0 ;  /* 0x0608408418117fae */ /* 0x0005e20008121950 */
[----:B------:R-:W-:-:S13]  /*2210*/  ISETP.NE.U32.AND P0, PT, R14, RZ, PT ;  /* 0x000000ff0e00720c */ /* 0x000fda0003f05070 */
[----:B------:R2:W-:Y:S01]  /*2220*/  LDGSTS.E.LTC128B [R17+0x6088], [R24.64+0x88], P0 ;  /* 0x0608808818117fae */ /* 0x0005e20008121950 */
[----:B------:R-:W-:Y:S01]  /*2230*/  ISETP.NE.U32.AND P0, PT, R12, RZ, PT ;  /* 0x000000ff0c00720c */ /* 0x000fe20003f05070 */
[----:B------:R-:W-:-:S12]  /*2240*/  IMAD.SHL.U32 R12, R10, 0x10, RZ ;  /* 0x000000100a0c7824 */ /* 0x000fd800078e00ff */
[----:B------:R2:W-:Y:S01]  /*2250*/  LDGSTS.E.LTC128B [R17+0x608c], [R24.64+0x8c], P0 ;  /* 0x0608c08c18117fae */ /* 0x0005e20008121950 */
[----:B------:R-:W-:-:S03]  /*2260*/  IADD3 R20, P0, R22, UR4, RZ ;  /* 0x0000000416147c10 */ /* 0x000fc6000ff1e0ff */
[----:B------:R-:W0:Y:S01]  /*2270*/  LDGDEPBAR ;  /* 0x00000000000079af */ /* 0x000e220000000000 */
[----:B------:R-:W-:Y:S02]  /*2280*/  IADD3.X R21, R23, UR5, RZ, P0, !PT ;  /* 0x0000000517157c10 */ /* 0x000fe400087fe4ff */
[----:B------:R-:W-:Y:S01]  /*2290*/  LOP3.LUT P0, RZ, R12, 0x10, RZ, 0xc0, !PT ;  /* 0x000000100cff7812 */ /* 0x000fe2000780c0ff */
[----:B------:R-:W-:-:S12]  /*22a0*/  IMAD.SHL.U32 R12, R10, 0x8, RZ ;  /* 0x000000080a0c7824 */ /* 0x000fd800078e00ff */
[----:B------:R3:W-:Y:S01]  /*22b0*/  LDGSTS.E.BYPASS.LTC128B.128 [R117+0x80], [R20.64], P0 ;  /* 0x0008000014757fae */ /* 0x0007e20008101d50 */
[----:B------:R-:W-:-:S04]  /*22c0*/  IADD3 R26, P0, R20, c[0x0][0x190], RZ ;  /* 0x00006400141a7a10 */ /* 0x000fc80007f1e0ff */
[----:B------:R-:W-:Y:S02]  /*22d0*/  IADD3.X R27, R21, c[0x0][0x194], RZ, P0, !PT ;  /* 0x00006500151b7a10 */ /* 0x000fe400007fe4ff */
[----:B-1----:R-:W-:-:S04]  /*22e0*/  IADD3 R22, P0, R26, c[0x0][0x190], RZ ;  /* 0x000064001a167a10 */ /* 0x002fc80007f1e0ff */
[----:B------:R-:W-:Y:S02]  /*22f0*/  IADD3.X R23, R27, c[0x0][0x194], RZ, P0, !PT ;  /* 0x000065001b177a10 */ /* 0x000fe400007fe4ff */
[----:B------:R-:W-:Y:S01]  /*2300*/  LOP3.LUT P0, RZ, R12, 0x10, RZ, 0xc0, !PT ;  /* 0x000000100cff7812 */ /* 0x000fe2000780c0ff */
[C---:B------:R-:W-:Y:S02]  /*2310*/  IMAD.SHL.U32 R12, R10.reuse, 0x4, RZ ;  /* 0x000000040a0c7824 */ /* 0x040fe400078e00ff */
[----:B------:R-:W-:-:S10]  /*2320*/  IMAD.SHL.U32 R10, R10, 0x2, RZ ;  /* 0x000000020a0a7824 */ /* 0x000fd400078e00ff */
[----:B------:R1:W-:Y:S01]  /*2330*/  LDGSTS.E.BYPASS.LTC128B.128 [R116+0x80], [R26.64], P0 ;  /* 0x000800001a747fae */ /* 0x0003e20008101d50 */
[----:B------:R-:W-:-:S13]  /*2340*/  LOP3.LUT P0, RZ, R12, 0x10, RZ, 0xc0, !PT ;  /* 0x000000100cff7812 */ /* 0x000fda000780c0ff */
[----:B------:R4:W-:Y:S01]  /*2350*/  LDGSTS.E.BYPASS.LTC128B.128 [R117+0xc80], [R22.64], P0 ;  /* 0x00c8000016757fae */ /* 0x0009e20008101d50 */
[----:B------:R-:W-:-:S04]  /*2360*/  ISETP.LE.OR P0, PT, R11, R142, !P2 ;  /* 0x0000008e0b00720c */ /* 0x000fc80005703670 */
[----:B------:R-:W-:Y:S02]  /*2370*/  PLOP3.LUT P4, PT, P1, P0, PT, 0x80, 0x0 ;  /* 0x000000000000781c */ /* 0x000fe40000f81070 */
[C---:B------:R-:W-:Y:S02]  /*2380*/  ISETP.LT.AND P1, PT, R11.reuse, UR14, !P3 ;  /* 0x0000000e0b007c0c */ /* 0x040fe4000df21270 */
[----:B------:R-:W-:-:S04]  /*2390*/  ISETP.LE.OR P0, PT, R11, R140, !P2 ;  /* 0x0000008c0b00720c */ /* 0x000fc80005703670 */
[----:B------:R-:W-:Y:S01]  /*23a0*/  PLOP3.LUT P3, PT, P1, P0, PT, 0x80, 0x0 ;  /* 0x000000000000781c */ /* 0x000fe20000f61070 */
[----:B-1----:R-:W-:Y:S01]  /*23b0*/  CS2R R26, SRZ ;  /* 0x00000000001a7805 */ /* 0x002fe2000001ff00 */
[----:B------:R-:W-:-:S04]  /*23c0*/  LOP3.LUT P0, RZ, R122, 0x1, RZ, 0xc0, !PT ;  /* 0x000000017aff7812 */ /* 0x000fc8000780c0ff */
[C---:B------:R-:W-:Y:S02]  /*23d0*/  ISETP.LT.AND P1, PT, R11.reuse, UR14, !P0 ;  /* 0x0000000e0b007c0c */ /* 0x040fe4000c721270 */
[----:B------:R-:W-:-:S04]  /*23e0*/  ISETP.LE.OR P0, PT, R11, R138, !P2 ;  /* 0x0000008a0b00720c */ /* 0x000fc80005703670 */
[----:B------:R-:W-:Y:S02]  /*23f0*/  PLOP3.LUT P2, PT, P1, P0, PT, 0x80, 0x0 ;  /* 0x000000000000781c */ /* 0x000fe40000f41070 */
[----:B------:R-:W-:Y:S02]  /*2400*/  ISETP.NE.AND P0, PT, RZ, UR10, PT ;  /* 0x0000000aff007c0c */ /* 0x000fe4000bf05270 */
[C---:B------:R-:W-:Y:S02]  /*2410*/  ISETP.LT.AND P1, PT, R11.reuse, UR14, !P6 ;  /* 0x0000000e0b007c0c */ /* 0x040fe4000f721270 */
[----:B------:R-:W-:-:S04]  /*2420*/  ISETP.LE.OR P0, PT, R11, R136, !P0 ;  /* 0x000000880b00720c */ /* 0x000fc80004703670 */
[----:B------:R-:W-:Y:S02]  /*2430*/  PLOP3.LUT P1, PT, P1, P0, PT, 0x80, 0x0 ;  /* 0x000000000000781c */ /* 0x000fe40000f21070 */
[----:B------:R-:W-:-:S04]  /*2440*/  ISETP.GT.AND P0, PT, R142, R11, PT ;  /* 0x0000000b8e00720c */ /* 0x000fc80003f04270 */
[----:B------:R-:W-:Y:S02]  /*2450*/  SEL R16, RZ, 0x1, P0 ;  /* 0x00000001ff107807 */ /* 0x000fe40000000000 */
        /* <DEDUP_REMOVED lines=9> */
[----:B--2---:R-:W-:Y:S02]  /*24f0*/  IADD3 R24, P0, R24, c[0x0][0x1c0], RZ ;  /* 0x0000700018187a10 */ /* 0x004fe40007f1e0ff */
[----:B------:R-:W-:-:S02]  /*2500*/  PRMT R14, R14, 0x9910, RZ ;  /* 0x000099100e0e7816 */ /* 0x000fc400000000ff */
[----:B------:R-:W-:Y:S02]  /*2510*/  IADD3.X R25, R25, c[0x0][0x1c4], RZ, P0, !PT ;  /* 0x0000710019197a10 */ /* 0x000fe400007fe4ff */
[----:B----4-:R-:W-:Y:S02]  /*2520*/  IADD3 R22, P0, R22, c[0x0][0x190], RZ ;  /* 0x0000640016167a10 */ /* 0x010fe40007f1e0ff */
[----:B------:R-:W-:Y:S02]  /*2530*/  LOP3.LUT R12, R12, UR10, RZ, 0xfc, !PT ;  /* 0x0000000a0c0c7c12 */ /* 0x000fe4000f8efcff */
[----:B------:R-:W-:Y:S02]  /*2540*/  IADD3.X R23, R23, c[0x0][0x194], RZ, P0, !PT ;  /* 0x0000650017177a10 */ /* 0x000fe400007fe4ff */
[----:B------:R-:W-:Y:S02]  /*2550*/  ISETP.NE.AND P0, PT, R16, RZ, P4 ;  /* 0x000000ff1000720c */ /* 0x000fe40002705270 */
[----:B------:R-:W-:-:S02]  /*2560*/  PRMT R12, R12, 0x9910, RZ ;  /* 0x000099100c0c7816 */ /* 0x000fc400000000ff */
[----:B------:R-:W-:Y:S02]  /*2570*/  SEL R16, RZ, 0x100, !P0 ;  /* 0x00000100ff107807 */ /* 0x000fe40004000000 */
[----:B------:R-:W-:Y:S02]  /*2580*/  ISETP.NE.AND P0, PT, R14, RZ, P3 ;  /* 0x000000ff0e00720c */ /* 0x000fe40001f05270 */
[----:B------:R-:W-:Y:S02]  /*2590*/  LOP3.LUT R11, R11, UR10, RZ, 0xfc, !PT ;  /* 0x0000000a0b0b7c12 */ /* 0x000fe4000f8efcff */
[----:B------:R-:W-:Y:S02]  /*25a0*/  SEL R14, RZ, 0x200, !P0 ;  /* 0x00000200ff0e7807 */ /* 0x000fe40004000000 */
[----:B------:R-:W-:Y:S02]  /*25b0*/  ISETP.NE.AND P0, PT, R12, RZ, P2 ;  /* 0x000000ff0c00720c */ /* 0x000fe40001705270 */
[----:B------:R-:W-:-:S02]  /*25c0*/  PRMT R11, R11, 0x9910, RZ ;  /* 0x000099100b0b7816 */ /* 0x000fc400000000ff */
[----:B------:R-:W-:Y:S02]  /*25d0*/  SEL R12, RZ, 0x400, !P0 ;  /* 0x00000400ff0c7807 */ /* 0x000fe40004000000 */
[----:B------:R-:W-:Y:S02]  /*25e0*/  ISETP.NE.AND P0, PT, R11, RZ, P1 ;  /* 0x000000ff0b00720c */ /* 0x000fe40000f05270 */
[----:B------:R-:W-:Y:S02]  /*25f0*/  LOP3.LUT R9, R14, R16, R9, 0xfe, !PT ;  /* 0x000000100e097212 */ /* 0x000fe400078efe09 */
[----:B------:R-:W-:Y:S02]  /*2600*/  SEL R11, RZ, 0x800, !P0 ;  /* 0x00000800ff0b7807 */ /* 0x000fe40004000000 */
[----:B------:R-:W-:Y:S02]  /*2610*/  LOP3.LUT P0, RZ, R10, 0x10, RZ, 0xc0, !PT ;  /* 0x000000100aff7812 */ /* 0x000fe4000780c0ff */
[----:B------:R-:W-:-:S02]  /*2620*/  LOP3.LUT R9, R11, R12, R9, 0xfe, !PT ;  /* 0x0000000c0b097212 */ /* 0x000fc400078efe09 */
[C---:B------:R-:W-:Y:S02]  /*2630*/  LOP3.LUT P1, RZ, R122.reuse, 0x200, RZ, 0xc0, !PT ;  /* 0x000002007aff7812 */ /* 0x040fe4000782c0ff */
[----:B------:R-:W-:Y:S02]  /*2640*/  SEL R9, R9, RZ, P5 ;  /* 0x000000ff09097207 */ /* 0x000fe40002800000 */
[----:B------:R-:W-:Y:S02]  /*2650*/  ISETP.NE.AND P5, PT, RZ, UR11, PT ;  /* 0x0000000bff007c0c */ /* 0x000fe4000bfa5270 */
[----:B------:R-:W-:Y:S01]  /*2660*/  ISETP.LT.AND P1, PT, R7, c[0x0][0x164], !P1 ;  /* 0x0000590007007a0c */ /* 0x000fe20004f21270 */
[----:B------:R-:W-:Y:S01]  /*2670*/  IMAD.SHL.U32 R10, R9, 0x4, RZ ;  /* 0x00000004090a7824 */ /* 0x000fe200078e00ff */
[C---:B------:R-:W-:Y:S01]  /*2680*/  LOP3.LUT P4, RZ, R122.reuse, 0x4, RZ, 0xc0, !PT ;  /* 0x000000047aff7812 */ /* 0x040fe2000788c0ff */
[----:B------:R1:W-:Y:S01]  /*2690*/  LDGSTS.E.BYPASS.LTC128B.128 [R116+0xc80], [R22.64], P0 ;  /* 0x00c8000016747fae */ /* 0x0003e20008101d50 */
[----:B------:R-:W-:-:S02]  /*26a0*/  LOP3.LUT P3, RZ, R122, 0x2, RZ, 0xc0, !PT ;  /* 0x000000027aff7812 */ /* 0x000fc4000786c0ff */
[----:B------:R-:W-:Y:S01]  /*26b0*/  LOP3.LUT P0, RZ, R10, 0x4, RZ, 0xc0, !PT ;  /* 0x000000040aff7812 */ /* 0x000fe2000780c0ff */
[----:B------:R-:W-:Y:S01]  /*26c0*/  IMAD.SHL.U32 R10, R9, 0x2, RZ ;  /* 0x00000002090a7824 */ /* 0x000fe200078e00ff */
[----:B------:R-:W-:Y:S02]  /*26d0*/  LOP3.LUT P2, RZ, R122, 0x2000, RZ, 0xc0, !PT ;  /* 0x000020007aff7812 */ /* 0x000fe4000784c0ff */
[C---:B------:R-:W-:Y:S02]  /*26e0*/  IADD3 R12, R18.reuse, 0x8, RZ ;  /* 0x00000008120c7810 */ /* 0x040fe40007ffe0ff */
[----:B------:R-:W-:-:S04]  /*26f0*/  LEA.HI R16, R18, R18, RZ, 0x1 ;  /* 0x0000001212107211 */ /* 0x000fc800078f08ff */
[----:B------:R-:W-:-:S03]  /*2700*/  SHF.R.S32.HI R125, RZ, 0x1, R16 ;  /* 0x00000001ff7d7819 */ /* 0x000fc60000011410 */
[----:B------:R2:W-:Y:S01]  /*2710*/  LDGSTS.E.LTC128B [R17+0x7000], [R24.64], P0 ;  /* 0x0700000018117fae */ /* 0x0005e20008121950 */
[----:B------:R-:W-:Y:S02]  /*2720*/  LOP3.LUT P0, RZ, R10, 0x4, RZ, 0xc0, !PT ;  /* 0x000000040aff7812 */ /* 0x000fe4000780c0ff */
[----:B------:R-:W-:-:S04]  /*2730*/  LOP3.LUT R10, R9, 0x8, RZ, 0xc0, !PT ;  /* 0x00000008090a7812 */ /* 0x000fc800078ec0ff */
[----:B------:R-:W-:Y:S01]  /*2740*/  SHF.R.U32.HI R10, RZ, 0x1, R10 ;  /* 0x00000001ff0a7819 */ /* 0x000fe2000001160a */
[----:B-1----:R-:W-:-:S06]  /*2750*/  CS2R R22, SRZ ;  /* 0x0000000000167805 */ /* 0x002fcc000001ff00 */
        /* <DEDUP_REMOVED lines=19> */
[----:B------:R-:W-:-:S13]  /*2890*/  ISETP.NE.U32.AND P0, PT, R9, RZ, PT ;  /* 0x000000ff0900720c */ /* 0x000fda0003f05070 */
[----:B------:R2:W-:Y:S01]  /*28a0*/  LDGSTS.E.LTC128B [R17+0x708c], [R24.64+0x8c], P0 ;  /* 0x0708c08c18117fae */ /* 0x0005e20008121950 */
[----:B------:R-:W-:-:S03]  /*28b0*/  ISETP.NE.AND P0, PT, R13, RZ, PT ;  /* 0x000000ff0d00720c */ /* 0x000fc60003f05270 */
[----:B------:R-:W0:Y:S01]  /*28c0*/  LDGDEPBAR ;  /* 0x00000000000079af */ /* 0x000e220000000000 */
[----:B------:R-:W-:Y:S02]  /*28d0*/  SEL R123, R123, RZ, P0 ;  /* 0x000000ff7b7b7207 */ /* 0x000fe40000000000 */
[----:B------:R-:W-:Y:S02]  /*28e0*/  ISETP.GT.OR P0, PT, R7, R6, !P5 ;  /* 0x000000060700720c */ /* 0x000fe40006f04670 */
[----:B------:R-:W-:Y:S02]  /*28f0*/  IADD3 R123, -R123, UR15, RZ ;  /* 0x0000000f7b7b7c10 */ /* 0x000fe4000fffe1ff */
[----:B------:R-:W-:Y:S02]  /*2900*/  PLOP3.LUT P0, PT, P1, P0, PT, 0x80, 0x0 ;  /* 0x000000000000781c */ /* 0x000fe40000f01070 */
[C---:B------:R-:W-:Y:S02]  /*2910*/  LOP3.LUT P1, RZ, R122.reuse, 0x400, RZ, 0xc0, !PT ;  /* 0x000004007aff7812 */ /* 0x040fe4000782c0ff */
[----:B------:R-:W-:-:S02]  /*2920*/  LOP3.LUT R122, R122, 0xfffff7ff, RZ, 0xc0, !PT ;  /* 0xfffff7ff7a7a7812 */ /* 0x000fc400078ec0ff */
[----:B------:R-:W-:-:S07]  /*2930*/  ISETP.LT.AND P1, PT, R7, c[0x0][0x164], !P1 ;  /* 0x0000590007007a0c */ /* 0x000fce0004f21270 */
[----:B------:R-:W-:Y:S02]  /*2940*/  @P0 LOP3.LUT R122, R122, 0x800, RZ, 0xfc, !PT ;  /* 0x000008007a7a0812 */ /* 0x000fe400078efcff */
[----:B------:R-:W-:Y:S01]  /*2950*/  ISETP.GT.AND P0, PT, R6, R7, PT ;  /* 0x000000070600720c */ /* 0x000fe20003f04270 */
[----:B--2---:R-:W-:Y:S01]  /*2960*/  CS2R R24, SRZ ;  /* 0x0000000000187805 */ /* 0x004fe2000001ff00 */
[----:B------:R-:W-:Y:S01]  /*2970*/  SHF.R.U32.HI R17, RZ, 0x5, R15 ;  /* 0x00000005ff117819 */ /* 0x000fe2000001160f */
[----:B------:R-:W-:-:S04]  /*2980*/  DEPBAR.LE SB0, 0x1 ;  /* 0x000080400000791a */ /* 0x000fc80000000000 */
[----:B------:R-:W-:Y:S01]  /*2990*/  SEL R9, RZ, 0x1, !P0 ;  /* 0x00000001ff097807 */ /* 0x000fe20004000000 */
[----:B------:R-:W1:Y:S04]  /*29a0*/  SHFL.IDX PT, R17, R17, RZ, 0x1f ;  /* 0x00001fff11117589 */ /* 0x000e6800000e0000 */
[----:B------:R-:W-:Y:S01]  /*29b0*/  BAR.SYNC.DEFER_BLOCKING 0x0 ;  /* 0x0000000000007b1d */ /* 0x000fe20000010000 */
[----:B------:R-:W-:Y:S02]  /*29c0*/  ISETP.GT.OR P0, PT, R7, R5, !P5 ;  /* 0x000000050700720c */ /* 0x000fe40006f04670 */
[----:B------:R-:W-:Y:S02]  /*29d0*/  LOP3.LUT R9, R9, UR11, RZ, 0xfc, !PT ;  /* 0x0000000b09097c12 */ /* 0x000fe4000f8efcff */
[----:B------:R-:W-:-:S02]  /*29e0*/  PLOP3.LUT P1, PT, P1, P0, PT, 0x80, 0x0 ;  /* 0x000000000000781c */ /* 0x000fc40000f21070 */
[C---:B------:R-:W-:Y:S02]  /*29f0*/  LOP3.LUT P0, RZ, R122.reuse, 0x1000, RZ, 0xc0, !PT ;  /* 0x000010007aff7812 */ /* 0x040fe4000780c0ff */
[----:B------:R-:W-:Y:S02]  /*2a00*/  LOP3.LUT R122, R122, 0xfffffbff, RZ, 0xc0, !PT ;  /* 0xfffffbff7a7a7812 */ /* 0x000fe400078ec0ff */
[----:B------:R-:W-:-:S07]  /*2a10*/  PRMT R9, R9, 0x9910, RZ ;  /* 0x0000991009097816 */ /* 0x000fce00000000ff */
[----:B------:R-:W-:Y:S02]  /*2a20*/  @P1 LOP3.LUT R122, R122, 0x400, RZ, 0xfc, !PT ;  /* 0x000004007a7a1812 */ /* 0x000fe400078efcff */
[C---:B------:R-:W-:Y:S01]  /*2a30*/  ISETP.LT.AND P1, PT, R7.reuse, c[0x0][0x164], !P0 ;  /* 0x0000590007007a0c */ /* 0x040fe20004721270 */
[----:B-1----:R-:W1:Y:S01]  /*2a40*/  R2UR UR7, R17 ;  /* 0x00000000110773c2 */ /* 0x002e6200000e0000 */
[C---:B------:R-:W-:Y:S02]  /*2a50*/  ISETP.GT.OR P0, PT, R7.reuse, R3, !P5 ;  /* 0x000000030700720c */ /* 0x040fe40006f04670 */
[----:B------:R-:W-:Y:S02]  /*2a60*/  LOP3.LUT R122, R122, 0xfffffdff, RZ, 0xc0, !PT ;  /* 0xfffffdff7a7a7812 */ /* 0x000fe400078ec0ff */
[----:B------:R-:W-:Y:S02]  /*2a70*/  PLOP3.LUT P0, PT, P1, P0, PT, 0x80, 0x0 ;  /* 0x000000000000781c */ /* 0x000fe40000f01070 */
[----:B------:R-:W-:-:S02]  /*2a80*/  ISETP.LT.AND P1, PT, R7, c[0x0][0x164], !P2 ;  /* 0x0000590007007a0c */ /* 0x000fc40005721270 */
[----:B------:R-:W-:-:S09]  /*2a90*/  ISETP.NE.AND P2, PT, RZ, UR10, PT ;  /* 0x0000000aff007c0c */ /* 0x000fd2000bf45270 */
[----:B------:R-:W-:Y:S02]  /*2aa0*/  @P0 LOP3.LUT R122, R122, 0x200, RZ, 0xfc, !PT ;  /* 0x000002007a7a0812 */ /* 0x000fe400078efcff */
[----:B------:R-:W-:-:S04]  /*2ab0*/  ISETP.GT.OR P0, PT, R7, R2, !P5 ;  /* 0x000000020700720c */ /* 0x000fc80006f04670 */
[----:B------:R-:W-:Y:S01]  /*2ac0*/  PLOP3.LUT P5, PT, P1, P0, PT, 0x80, 0x0 ;  /* 0x000000000000781c */ /* 0x000fe20000fa1070 */
[----:B-1----:R-:W-:Y:S01]  /*2ad0*/  USHF.R.S32.HI UR13, URZ, 0x1f, UR7 ;  /* 0x0000001f3f0d7899 */ /* 0x002fe20008011407 */
[C---:B------:R-:W-:Y:S02]  /*2ae0*/  ISETP.LT.AND P1, PT, R133.reuse, UR14, !P4 ;  /* 0x0000000e85007c0c */ /* 0x040fe4000e721270 */
[----:B------:R-:W-:Y:S01]  /*2af0*/  ISETP.LE.OR P0, PT, R133, R142, !P2 ;  /* 0x0000008e8500720c */ /* 0x000fe20005703670 */
[----:B------:R-:W-:-:S03]  /*2b00*/  ULEA.HI UR13, UR13, UR7, URZ, 0x2 ;  /* 0x000000070d0d7291 */ /* 0x000fc6000f8f103f */
[----:B------:R-:W-:Y:S01]  /*2b10*/  PLOP3.LUT P4, PT, P1, P0, PT, 0x80, 0x0 ;  /* 0x000000000000781c */ /* 0x000fe20000f81070 */
[----:B------:R-:W-:Y:S01]  /*2b20*/  ULOP3.LUT UR6, UR13, 0xfffffffc, URZ, 0xc0, !UPT ;  /* 0xfffffffc0d067892 */ /* 0x000fe2000f8ec03f */
[C---:B------:R-:W-:Y:S01]  /*2b30*/  ISETP.LT.AND P1, PT, R133.reuse, UR14, !P3 ;  /* 0x0000000e85007c0c */ /* 0x040fe2000df21270 */
[----:B------:R-:W-:Y:S01]  /*2b40*/  USHF.R.S32.HI UR13, URZ, 0x2, UR13 ;  /* 0x000000023f0d7899 */ /* 0x000fe2000801140d */
[----:B------:R-:W-:Y:S01]  /*2b50*/  ISETP.LE.OR P0, PT, R133, R140, !P2 ;  /* 0x0000008c8500720c */ /* 0x000fe20005703670 */
[----:B------:R-:W-:-:S03]  /*2b60*/  UIADD3 UR6, UR7, -UR6, URZ ;  /* 0x8000000607067290 */ /* 0x000fc6000fffe03f */
[----:B------:R-:W-:Y:S01]  /*2b70*/  PLOP3.LUT P3, PT, P1, P0, PT, 0x80, 0x0 ;  /* 0x000000000000781c */ /* 0x000fe20000f61070 */
[----:B------:R-:W-:Y:S01]  /*2b80*/  ULEA.HI UR12, UR6, UR6, URZ, 0x1 ;  /* 0x00000006060c7291 */ /* 0x000fe2000f8f083f */
        /* <DEDUP_REMOVED lines=9> */
[----:B------:R-:W-:Y:S02]  /*2c20*/  SEL R6, RZ, 0x1, !P0 ;  /* 0x00000001ff067807 */ /* 0x000fe40004000000 */
[-C--:B------:R-:W-:Y:S02]  /*2c30*/  ISETP.GT.AND P0, PT, R3, R7.reuse, PT ;  /* 0x000000070300720c */ /* 0x080fe40003f04270 */
[----:B------:R-:W-:Y:S02]  /*2c40*/  LOP3.LUT R6, R6, UR11, RZ, 0xfc, !PT ;  /* 0x0000000b06067c12 */ /* 0x000fe4000f8efcff */
[----:B------:R-:W-:Y:S02]  /*2c50*/  SEL R5, RZ, 0x1, !P0 ;  /* 0x00000001ff057807 */ /* 0x000fe40004000000 */
[----:B------:R-:W-:Y:S02]  /*2c60*/  ISETP.GT.AND P0, PT, R2, R7, PT ;  /* 0x000000070200720c */ /* 0x000fe40003f04270 */
[----:B------:R-:W-:-:S02]  /*2c70*/  PRMT R6, R6, 0x9910, RZ ;  /* 0x0000991006067816 */ /* 0x000fc400000000ff */
[----:B------:R-:W-:Y:S02]  /*2c80*/  SEL R11, RZ, 0x1, !P0 ;  /* 0x00000001ff0b7807 */ /* 0x000fe40004000000 */
[-C--:B------:R-:W-:Y:S02]  /*2c90*/  ISETP.GT.AND P0, PT, R142, R133.reuse, PT ;  /* 0x000000858e00720c */ /* 0x080fe40003f04270 */
[----:B------:R-:W-:Y:S02]  /*2ca0*/  LOP3.LUT R5, R5, UR11, RZ, 0xfc, !PT ;  /* 0x0000000b05057c12 */ /* 0x000fe4000f8efcff */
[----:B------:R-:W-:Y:S02]  /*2cb0*/  SEL R7, RZ, 0x1, P0 ;  /* 0x00000001ff077807 */ /* 0x000fe40000000000 */
[----:B------:R-:W-:Y:S02]  /*2cc0*/  ISETP.GT.AND P0, PT, R140, R133, PT ;  /* 0x000000858c00720c */ /* 0x000fe40003f04270 */
[----:B------:R-:W-:-:S02]  /*2cd0*/  PRMT R5, R5, 0x9910, RZ ;  /* 0x0000991005057816 */ /* 0x000fc400000000ff */
[----:B------:R-:W-:Y:S02]  /*2ce0*/  SEL R2, RZ, 0x1, P0 ;  /* 0x00000001ff027807 */ /* 0x000fe40000000000 */
[-C--:B------:R-:W-:Y:S02]  /*2cf0*/  ISETP.GT.AND P0, PT, R138, R133.reuse, PT ;  /* 0x000000858a00720c */ /* 0x080fe40003f04270 */
[----:B------:R-:W-:Y:S01]  /*2d00*/  LOP3.LUT R11, R11, UR11, RZ, 0xfc, !PT ;  /* 0x0000000b0b0b7c12 */ /* 0x000fe2000f8efcff */
[----:B------:R-:W-:Y:S01]  /*2d10*/  ULOP3.LUT UR11, UR12, 0xfffffffe, URZ, 0xc0, !UPT ;  /* 0xfffffffe0c0b7892 */ /* 0x000fe2000f8ec03f */
[----:B------:R-:W-:Y:S01]  /*2d20*/  SEL R3, RZ, 0x1, P0 ;  /* 0x00000001ff037807 */ /* 0x000fe20000000000 */
[----:B------:R-:W-:Y:S01]  /*2d30*/  USHF.R.S32.HI UR12, URZ, 0x1, UR12 ;  /* 0x000000013f0c7899 */ /* 0x000fe2000801140c */
[----:B------:R-:W-:Y:S01]  /*2d40*/  ISETP.GT.AND P0, PT, R136, R133, PT ;  /* 0x000000858800720c */ /* 0x000fe20003f04270 */
[----:B------:R-:W-:Y:S01]  /*2d50*/  UIADD3 UR11, UR6, -UR11, URZ ;  /* 0x8000000b060b7290 */ /* 0x000fe2000fffe03f */
[----:B------:R-:W-:-:S02]  /*2d60*/  PRMT R11, R11, 0x9910, RZ ;  /* 0x000099100b0b7816 */ /* 0x000fc400000000ff */
[----:B------:R-:W-:Y:S01]  /*2d70*/  SEL R10, RZ, 0x1, P0 ;  /* 0x00000001ff0a7807 */ /* 0x000fe20000000000 */
[----:B------:R-:W-:Y:S01]  /*2d80*/  UIMAD UR6, UR11, 0x60, UR13 ;  /* 0x000000600b0678a4 */ /* 0x000fe2000f8e020d */
[----:B------:R-:W-:Y:S02]  /*2d90*/  IADD3 R128, P0, R20, UR4, RZ ;  /* 0x0000000414807c10 */ /* 0x000fe4000ff1e0ff */
[----:B------:R-:W-:Y:S01]  /*2da0*/  LOP3.LUT R7, R7, UR10, RZ, 0xfc, !PT ;  /* 0x0000000a07077c12 */ /* 0x000fe2000f8efcff */
[----:B------:R-:W-:Y:S01]  /*2db0*/  USHF.L.U32 UR6, UR6, 0x3, URZ ;  /* 0x0000000306067899 */ /* 0x000fe2000800063f */
[----:B------:R-:W-:Y:S02]  /*2dc0*/  IADD3.X R129, R21, UR5, RZ, P0, !PT ;  /* 0x0000000515817c10 */ /* 0x000fe400087fe4ff */
[----:B------:R-:W-:Y:S01]  /*2dd0*/  LOP3.LUT P0, RZ, R122, 0x800, RZ, 0xc0, !PT ;  /* 0x000008007aff7812 */ /* 0x000fe2000780c0ff */
[----:B------:R-:W-:Y:S01]  /*2de0*/  USHF.L.U32 UR22, UR6, 0x4, URZ ;  /* 0x0000000406167899 */ /* 0x000fe2000800063f */
[----:B------:R-:W-:-:S02]  /*2df0*/  PRMT R7, R7, 0x9910, RZ ;  /* 0x0000991007077816 */ /* 0x000fc400000000ff */
[----:B------:R-:W-:Y:S02]  /*2e00*/  ISETP.NE.AND P0, PT, R9, RZ, P0 ;  /* 0x000000ff0900720c */ /* 0x000fe40000705270 */
[----:B------:R-:W-:Y:S02]  /*2e10*/  LOP3.LUT R2, R2, UR10, RZ, 0xfc, !PT ;  /* 0x0000000a02027c12 */ /* 0x000fe4000f8efcff */
[----:B------:R-:W-:Y:S02]  /*2e20*/  SEL R9, RZ, 0x100, !P0 ;  /* 0x00000100ff097807 */ /* 0x000fe40004000000 */
[----:B------:R-:W-:Y:S02]  /*2e30*/  LOP3.LUT P0, RZ, R122, 0x400, RZ, 0xc0, !PT ;  /* 0x000004007aff7812 */ /* 0x000fe4000780c0ff */
[----:B------:R-:W-:Y:S02]  /*2e40*/  PRMT R2, R2, 0x9910, RZ ;  /* 0x0000991002027816 */ /* 0x000fe400000000ff */
[----:B------:R-:W-:-:S02]  /*2e50*/  ISETP.NE.AND P0, PT, R6, RZ, P0 ;  /* 0x000000ff0600720c */ /* 0x000fc40000705270 */
[----:B------:R-:W-:Y:S02]  /*2e60*/  LOP3.LUT R3, R3, UR10, RZ, 0xfc, !PT ;  /* 0x0000000a03037c12 */ /* 0x000fe4000f8efcff */
[----:B------:R-:W-:Y:S02]  /*2e70*/  SEL R6, RZ, 0x200, !P0 ;  /* 0x00000200ff067807 */ /* 0x000fe40004000000 */
[----:B------:R-:W-:Y:S02]  /*2e80*/  LOP3.LUT P0, RZ, R122, 0x200, RZ, 0xc0, !PT ;  /* 0x000002007aff7812 */ /* 0x000fe4000780c0ff */
[----:B------:R-:W-:Y:S02]  /*2e90*/  PRMT R3, R3, 0x9910, RZ ;  /* 0x0000991003037816 */ /* 0x000fe400000000ff */
[----:B------:R-:W-:Y:S02]  /*2ea0*/  ISETP.NE.AND P0, PT, R5, RZ, P0 ;  /* 0x000000ff0500720c */ /* 0x000fe40000705270 */
[----:B------:R-:W-:-:S02]  /*2eb0*/  LOP3.LUT R10, R10, UR10, RZ, 0xfc, !PT ;  /* 0x0000000a0a0a7c12 */ /* 0x000fc4000f8efcff */
[----:B------:R-:W-:Y:S02]  /*2ec0*/  SEL R5, RZ, 0x400, !P0 ;  /* 0x00000400ff057807 */ /* 0x000fe40004000000 */
[----:B------:R-:W-:Y:S02]  /*2ed0*/  ISETP.NE.AND P0, PT, R11, RZ, P5 ;  /* 0x000000ff0b00720c */ /* 0x000fe40002f05270 */
[----:B------:R-:W-:Y:S02]  /*2ee0*/  PRMT R10, R10, 0x9910, RZ ;  /* 0x000099100a0a7816 */ /* 0x000fe400000000ff */
[----:B------:R-:W-:Y:S02]  /*2ef0*/  SEL R102, RZ, 0x800, !P0 ;  /* 0x00000800ff667807 */ /* 0x000fe40004000000 */
[----:B------:R-:W-:Y:S02]  /*2f00*/  ISETP.NE.AND P0, PT, R7, RZ, P4 ;  /* 0x000000ff0700720c */ /* 0x000fe40002705270 */
[----:B---3--:R-:W-:-:S02]  /*2f10*/  LEA.HI R21, R12, R12, RZ, 0x1 ;  /* 0x0000000c0c157211 */ /* 0x008fc400078f08ff */
[----:B------:R-:W-:Y:S02]  /*2f20*/  SEL R7, RZ, 0x100, !P0 ;  /* 0x00000100ff077807 */ /* 0x000fe40004000000 */
[----:B------:R-:W-:Y:S02]  /*2f30*/  ISETP.NE.AND P0, PT, R2, RZ, P3 ;  /* 0x000000ff0200720c */ /* 0x000fe40001f05270 */
[----:B------:R-:W-:Y:S02]  /*2f40*/  LOP3.LUT R11, R16, 0x3ffffffe, RZ, 0xc0, !PT ;  /* 0x3ffffffe100b7812 */ /* 0x000fe400078ec0ff */
[----:B------:R-:W-:Y:S02]  /*2f50*/  SEL R2, RZ, 0x200, !P0 ;  /* 0x00000200ff027807 */ /* 0x000fe40004000000 */
[----:B------:R-:W-:Y:S01]  /*2f60*/  ISETP.NE.AND P0, PT, R3, RZ, P2 ;  /* 0x000000ff0300720c */ /* 0x000fe20001705270 */
[----:B------:R-:W-:Y:S01]  /*2f70*/  IMAD.IADD R11, R18, 0x1, -R11 ;  /* 0x00000001120b7824 */ /* 0x000fe200078e0a0b */
[----:B------:R-:W-:-:S02]  /*2f80*/  LOP3.LUT R13, R21, 0x3ffffffe, RZ, 0xc0, !PT ;  /* 0x3ffffffe150d7812 */ /* 0x000fc400078ec0ff */
[----:B------:R-:W-:Y:S02]  /*2f90*/  SEL R3, RZ, 0x400, !P0 ;  /* 0x00000400ff037807 */ /* 0x000fe40004000000 */
[----:B------:R-:W-:Y:S01]  /*2fa0*/  ISETP.NE.AND P0, PT, R10, RZ, P1 ;  /* 0x000000ff0a00720c */ /* 0x000fe20000f05270 */
[----:B------:R-:W-:Y:S01]  /*2fb0*/  IMAD.IADD R13, R12, 0x1, -R13 ;  /* 0x000000010c0d7824 */ /* 0x000fe200078e0a0d */
[C---:B------:R-:W-:Y:S01]  /*2fc0*/  LOP3.LUT R10, R15.reuse, 0x1f, RZ, 0xc0, !PT ;  /* 0x0000001f0f0a7812 */ /* 0x040fe200078ec0ff */
[----:B------:R-:W-:Y:S01]  /*2fd0*/  IMAD.SHL.U32 R12, R15, 0x4, RZ ;  /* 0x000000040f0c7824 */ /* 0x000fe200078e00ff */
[----:B------:R-:W-:Y:S01]  /*2fe0*/  SHF.R.S32.HI R16, RZ, 0x1f, R16 ;  /* 0x0000001fff107819 */ /* 0x000fe20000011410 */
[----:B------:R-:W-:Y:S01]  /*2ff0*/  IMAD R13, R13, 0x4, R0 ;  /* 0x000000040d0d7824 */ /* 0x000fe200078e0200 */
[--C-:B------:R-:W-:Y:S02]  /*3000*/  SHF.R.U32.HI R14, RZ, 0x4, R10.reuse ;  /* 0x00000004ff0e7819 */ /* 0x100fe4000001160a */
[----:B------:R-:W-:-:S02]  /*3010*/  SHF.R.U32.HI R10, RZ, 0x2, R10 ;  /* 0x00000002ff0a7819 */ /* 0x000fc4000001160a */
[----:B------:R-:W-:Y:S01]  /*3020*/  LOP3.LUT R19, R14, R19, RZ, 0x3c, !PT ;  /* 0x000000130e137212 */ /* 0x000fe200078e3cff */
[----:B------:R-:W-:Y:S01]  /*3030*/  IMAD.SHL.U32 R14, R15, 0x40, RZ ;  /* 0x000000400f0e7824 */ /* 0x000fe200078e00ff */
[C-C-:B------:R-:W-:Y:S02]  /*3040*/  LOP3.LUT R141, R10.reuse, 0x8, R137.reuse, 0xf6, !PT ;  /* 0x000000080a8d7812 */ /* 0x140fe400078ef689 */
[----:B------:R-:W-:Y:S02]  /*3050*/  LOP3.LUT R139, R10, 0x10, R137, 0xf6, !PT ;  /* 0x000000100a8b7812 */ /* 0x000fe400078ef689 */
[----:B------:R-:W-:Y:S02]  /*3060*/  LOP3.LUT R14, R14, 0xc0, RZ, 0xc0, !PT ;  /* 0x000000c00e0e7812 */ /* 0x000fe400078ec0ff */
[----:B------:R-:W-:Y:S02]  /*3070*/  SHF.R.S32.HI R124, RZ, 0x1, R21 ;  /* 0x00000001ff7c7819 */ /* 0x000fe40000011415 */
[----:B------:R-:W-:-:S02]  /*3080*/  LOP3.LUT R143, R14, R137, R10, 0xfe, !PT ;  /* 0x000000890e8f7212 */ /* 0x000fc400078efe0a */
[----:B------:R-:W-:Y:S01]  /*3090*/  LOP3.LUT R137, R10, 0x18, R137, 0xf6, !PT ;  /* 0x000000180a897812 */ /* 0x000fe200078ef689 */
[----:B------:R-:W-:Y:S01]  /*30a0*/  IMAD R10, R11, 0x4, R0 ;  /* 0x000000040b0a7824 */ /* 0x000fe200078e0200 */
[----:B------:R-:W-:Y:S02]  /*30b0*/  SHF.R.S32.HI R21, RZ, 0x1f, R21 ;  /* 0x0000001fff157819 */ /* 0x000fe40000011415 */
[----:B------:R-:W-:Y:S02]  /*30c0*/  SHF.R.S32.HI R0, RZ, 0x1f, R13 ;  /* 0x0000001fff007819 */ /* 0x000fe4000001140d */
[----:B------:R-:W-:Y:S02]  /*30d0*/  SHF.R.S32.HI R11, RZ, 0x1f, R10 ;  /* 0x0000001fff0b7819 */ /* 0x000fe4000001140a */
[----:B------:R-:W-:Y:S02]  /*30e0*/  LEA.HI R16, R16, R125, RZ, 0x2 ;  /* 0x0000007d10107211 */ /* 0x000fe400078f10ff */
[----:B------:R-:W-:-:S02]  /*30f0*/  LEA.HI R21, R21, R124, RZ, 0x2 ;  /* 0x0000007c15157211 */ /* 0x000fc400078f10ff */
[----:B------:R-:W-:Y:S02]  /*3100*/  LEA.HI R11, R11, R10, RZ, 0x2 ;  /* 0x0000000a0b0b7211 */ /* 0x000fe400078f10ff */
[----:B------:R-:W-:Y:S02]  /*3110*/  LEA.HI R0, R0, R13, RZ, 0x2 ;  /* 0x0000000d00007211 */ /* 0x000fe400078f10ff */
[----:B------:R-:W-:Y:S02]  /*3120*/  LOP3.LUT R16, R16, 0x3ffffffc, RZ, 0xc0, !PT ;  /* 0x3ffffffc10107812 */ /* 0x000fe400078ec0ff */
[----:B------:R-:W-:Y:S02]  /*3130*/  LOP3.LUT R21, R21, 0x3ffffffc, RZ, 0xc0, !PT ;  /* 0x3ffffffc15157812 */ /* 0x000fe400078ec0ff */
[----:B------:R-:W-:Y:S01]  /*3140*/  LOP3.LUT R11, R11, 0xfffffffc, RZ, 0xc0, !PT ;  /* 0xfffffffc0b0b7812 */ /* 0x000fe200078ec0ff */
[----:B------:R-:W-:Y:S01]  /*3150*/  IMAD.IADD R17, R125, 0x1, -R16 ;  /* 0x000000017d117824 */ /* 0x000fe200078e0a10 */
[----:B------:R-:W-:Y:S01]  /*3160*/  LOP3.LUT R0, R0, 0xfffffffc, RZ, 0xc0, !PT ;  /* 0xfffffffc00007812 */ /* 0x000fe200078ec0ff */
[----:B------:R-:W-:Y:S01]  /*3170*/  IMAD.IADD R16, R124, 0x1, -R21 ;  /* 0x000000017c107824 */ /* 0x000fe200078e0a15 */
[----:B------:R-:W-:Y:S01]  /*3180*/  LOP3.LUT R15, R15, 0xe, RZ, 0xc0, !PT ;  /* 0x0000000e0f0f7812 */ /* 0x000fe200078ec0ff */
[----:B------:R-:W-:Y:S01]  /*3190*/  IMAD.IADD R10, R10, 0x1, -R11 ;  /* 0x000000010a0a7824 */ /* 0x000fe200078e0a0b */
[----:B------:R-:W-:Y:S01]  /*31a0*/  LOP3.LUT R12, R19, 0x4, R12, 0xf8, !PT ;  /* 0x00000004130c7812 */ /* 0x000fe200078ef80c */
[----:B------:R-:W-:Y:S01]  /*31b0*/  IMAD.IADD R13, R13, 0x1, -R0 ;  /* 0x000000010d0d7824 */ /* 0x000fe200078e0a00 */
[----:B------:R-:W-:Y:S01]  /*31c0*/  SHF.R.U32.HI R15, RZ, 0x1, R15 ;  /* 0x00000001ff0f7819 */ /* 0x000fe2000001160f */
[----:B------:R-:W-:Y:S01]  /*31d0*/  CS2R R20, SRZ ;  /* 0x0000000000147805 */ /* 0x000fe2000001ff00 */
[----:B------:R-:W-:Y:S01]  /*31e0*/  LOP3.LUT R10, R10, R17, RZ, 0x3c, !PT ;  /* 0x000000110a0a7212 */ /* 0x000fe200078e3cff */
[----:B------:R-:W-:Y:S01]  /*31f0*/  CS2R R18, SRZ ;  /* 0x0000000000127805 */ /* 0x000fe2000001ff00 */
[----:B------:R-:W-:-:S02]  /*3200*/  LOP3.LUT R13, R13, R16, RZ, 0x3c, !PT ;  /* 0x000000100d0d7212 */ /* 0x000fc400078e3cff */
[----:B------:R-:W-:Y:S01]  /*3210*/  SEL R130, RZ, 0x800, !P0 ;  /* 0x00000800ff827807 */ /* 0x000fe20004000000 */
[----:B------:R-:W-:Y:S01]  /*3220*/  IMAD.IADD R10, R11, 0x1, R10 ;  /* 0x000000010b0a7824 */ /* 0x000fe200078e020a */
[----:B------:R-:W-:Y:S01]  /*3230*/  ISETP.GE.AND P0, PT, R132, 0x1, PT ;  /* 0x000000018400780c */ /* 0x000fe20003f06270 */
[----:B------:R-:W-:Y:S01]  /*3240*/  IMAD.IADD R13, R0, 0x1, R13 ;  /* 0x00000001000d7824 */ /* 0x000fe200078e020d */
[----:B------:R-:W-:Y:S01]  /*3250*/  LOP3.LUT R6, R6, R9, R8, 0xfe, !PT ;  /* 0x0000000906067212 */ /* 0x000fe200078efe08 */
[----:B------:R-:W-:Y:S01]  /*3260*/  IMAD R0, R15, 0x18, R12 ;  /* 0x000000180f007824 */ /* 0x000fe200078e020c */
[----:B------:R-:W-:Y:S01]  /*3270*/  LOP3.LUT R2, R2, R7, R4, 0xfe, !PT ;  /* 0x0000000702027212 */ /* 0x000fe200078efe04 */
[----:B------:R-:W-:Y:S01]  /*3280*/  IMAD R125, R125, 0x18, R10 ;  /* 0x000000187d7d7824 */ /* 0x000fe200078e020a */
[----:B------:R-:W-:Y:S01]  /*3290*/  LOP3.LUT R141, R14, R141, RZ, 0xfc, !PT ;  /* 0x0000008d0e8d7212 */ /* 0x000fe200078efcff */
[----:B------:R-:W-:Y:S01]  /*32a0*/  IMAD R124, R124, 0x18, R13 ;  /* 0x000000187c7c7824 */ /* 0x000fe200078e020d */
[----:B------:R-:W-:Y:S01]  /*32b0*/  LOP3.LUT R139, R14, R139, RZ, 0xfc, !PT ;  /* 0x0000008b0e8b7212 */ /* 0x000fe200078efcff */
[----:B------:R-:W-:Y:S01]  /*32c0*/  IMAD.SHL.U32 R0, R0, 0x10, RZ ;  /* 0x0000001000007824 */ /* 0x000fe200078e00ff */
[----:B------:R-:W-:Y:S01]  /*32d0*/  LOP3.LUT R137, R14, R137, RZ, 0xfc, !PT ;  /* 0x000000890e897212 */ /* 0x000fe200078efcff */
[----:B------:R-:W-:Y:S01]  /*32e0*/  IMAD.SHL.U32 R125, R125, 0x4, RZ ;  /* 0x000000047d7d7824 */ /* 0x000fe200078e00ff */
[----:B------:R-:W-:Y:S01]  /*32f0*/  LOP3.LUT R102, R102, R5, R6, 0xfe, !PT ;  /* 0x0000000566667212 */ /* 0x000fe200078efe06 */
[----:B------:R-:W-:Y:S01]  /*3300*/  IMAD.SHL.U32 R124, R124, 0x4, RZ ;  /* 0x000000047c7c7824 */ /* 0x000fe200078e00ff */
[----:B------:R1:W2:Y:S01]  /*3310*/  LDSM.16.M88.4 R68, [R0+UR22] ;  /* 0x000000160044783b */ /* 0x0002a20008000200 */
[----:B------:R-:W-:Y:S01]  /*3320*/  LOP3.LUT R130, R130, R3, R2, 0xfe, !PT ;  /* 0x0000000382827212 */ /* 0x000fe200078efe02 */
[----:B------:R-:W-:Y:S01]  /*3330*/  CS2R R16, SRZ ;  /* 0x0000000000107805 */ /* 0x000fe2000001ff00 */
[----:B------:R-:W-:Y:S01]  /*3340*/  CS2R R14, SRZ ;  /* 0x00000000000e7805 */ /* 0x000fe2000001ff00 */
[----:B------:R1:W3:Y:S01]  /*3350*/  LDSM.16.M88.4 R80, [R0+UR22+0xc00] ;  /* 0x000c00160050783b */ /* 0x0002e20008000200 */
[----:B------:R-:W-:Y:S01]  /*3360*/  CS2R R12, SRZ ;  /* 0x00000000000c7805 */ /* 0x000fe2000001ff00 */
[----:B------:R-:W-:Y:S01]  /*3370*/  CS2R R10, SRZ ;  /* 0x00000000000a7805 */ /* 0x000fe2000001ff00 */
[----:B------:R-:W-:Y:S01]  /*3380*/  CS2R R8, SRZ ;  /* 0x0000000000087805 */ /* 0x000fe2000001ff00 */
[----:B------:R1:W4:Y:S01]  /*3390*/  LDSM.16.M88.4 R84, [R0+UR22+0x1800] ;  /* 0x001800160054783b */ /* 0x0003220008000200 */
[----:B------:R-:W-:Y:S01]  /*33a0*/  CS2R R6, SRZ ;  /* 0x0000000000067805 */ /* 0x000fe2000001ff00 */
[----:B------:R-:W-:Y:S01]  /*33b0*/  CS2R R4, SRZ ;  /* 0x0000000000047805 */ /* 0x000fe2000001ff00 */
[----:B------:R-:W-:Y:S01]  /*33c0*/  SHF.R.S32.HI R125, RZ, 0x2, R125 ;  /* 0x00000002ff7d7819 */ /* 0x000fe2000001147d */
[----:B------:R1:W1:Y:S01]  /*33d0*/  LDSM.16.M88.4 R88, [R0+UR22+0x2400] ;  /* 0x002400160058783b */ /* 0x0002620008000200 */
[----:B------:R-:W-:Y:S01]  /*33e0*/  SHF.R.S32.HI R124, RZ, 0x2, R124 ;  /* 0x00000002ff7c7819 */ /* 0x000fe2000001147c */
[----:B------:R-:W-:Y:S05]  /*33f0*/  @!P0 BRA `(.L_x_26) ;  /* 0x0000198000008947 */ /* 0x000fea0003800000 */
[----:B-1----:R-:W-:Y:S01]  /*3400*/  FSETP.GEU.AND P0, PT, |R91|, +INF , PT ;  /* 0x7f8000005b00780b */ /* 0x002fe20003f0e200 */
[----:B------:R-:W-:Y:S01]  /*3410*/  IMAD.MOV.U32 R55, RZ, RZ, 0x1000 ;  /* 0x00001000ff377424 */ /* 0x000fe200078e00ff */
[----:B------:R-:W-:Y:S01]  /*3420*/  ULEA UR6, UR13, UR12, 0x5 ;  /* 0x0000000c0d067291 */ /* 0x000fe2000f8e283f */
[----:B------:R-:W-:Y:S01]  /*3430*/  LEA R137, R137, 0x6000, 0x2 ;  /* 0x0000600089897811 */ /* 0x000fe200078e10ff */
[----:B------:R-:W-:Y:S01]  /*3440*/  IMAD.MOV.U32 R145, RZ, RZ, 0x1000 ;  /* 0x00001000ff917424 */ /* 0x000fe200078e00ff */
[----:B------:R-:W-:Y:S01]  /*3450*/  LEA R139, R139, 0x6000, 0x2 ;  /* 0x000060008b8b7811 */ /* 0x000fe200078e10ff */
[----:B------:R-:W-:Y:S01]  /*3460*/  USHF.L.U32 UR6, UR6, 0x5, URZ ;  /* 0x0000000506067899 */ /* 0x000fe2000800063f */
[----:B------:R-:W-:Y:S01]  /*3470*/  LEA R141, R141, 0x6000, 0x2 ;  /* 0x000060008d8d7811 */ /* 0x000fe200078e10ff */
[----:B------:R-:W-:Y:S01]  /*3480*/  UMOV UR21, URZ ;  /* 0x0000003f00157c82 */ /* 0x000fe20008000000 */
[----:B------:R-:W-:Y:S01]  /*3490*/  LEA R143, R143, 0x6000, 0x2 ;  /* 0x000060008f8f7811 */ /* 0x000fe200078e10ff */
[----:B------:R-:W-:Y:S01]  /*34a0*/  USHF.L.U32 UR20, UR6, 0x2, URZ ;  /* 0x0000000206147899 */ /* 0x000fe2000800063f */
[----:B------:R-:W-:Y:S01]  /*34b0*/  IADD3 R132, R132, -0x2, RZ ;  /* 0xfffffffe84847810 */ /* 0x000fe20007ffe0ff */
[----:B------:R-:W-:Y:S01]  /*34c0*/  UMOV UR19, 0x2 ;  /* 0x0000000200137882 */ /* 0x000fe20000000000 */
[----:B------:R-:W-:Y:S01]  /*34d0*/  @!P0 IMAD.IADD.U32 R91, R91, 0x1, R55 ;  /* 0x000000015b5b8824 */ /* 0x000fe200078e0037 */
[----:B------:R-:W-:Y:S01]  /*34e0*/  FSETP.GEU.AND P0, PT, |R90|, +INF , PT ;  /* 0x7f8000005a00780b */ /* 0x000fe20003f0e200 */
[----:B------:R-:W-:Y:S01]  /*34f0*/  UMOV UR18, 0x100 ;  /* 0x0000010000127882 */ /* 0x000fe20000000000 */
[C---:B------:R-:W-:Y:S01]  /*3500*/  IADD3 R155, R78.reuse, 0x3, RZ ;  /* 0x000000034e9b7810 */ /* 0x040fe20007ffe0ff */
[----:B------:R-:W-:Y:S01]  /*3510*/  UMOV UR15, 0x2000 ;  /* 0x00002000000f7882 */ /* 0x000fe20000000000 */
[C---:B------:R-:W-:Y:S01]  /*3520*/  IADD3 R151, R78.reuse, 0x1, RZ ;  /* 0x000000014e977810 */ /* 0x040fe20007ffe0ff */
[----:B------:R-:W1:Y:S01]  /*3530*/  LDS R77, [R137+UR20+0x400] ;  /* 0x00040014894d7984 */ /* 0x000e620008000800 */
[----:B------:R-:W-:-:S02]  /*3540*/  IADD3 R153, R78, 0x2, RZ ;  /* 0x000000024e997810 */ /* 0x000fc40007ffe0ff */
[----:B------:R-:W-:Y:S01]  /*3550*/  LOP3.LUT R157, R0, 0x20, RZ, 0x3c, !PT ;  /* 0x00000020009d7812 */ /* 0x000fe200078e3cff */
[----:B------:R-:W5:Y:S01]  /*3560*/  LDS R76, [R137+UR20] ;  /* 0x00000014894c7984 */ /* 0x000f620008000800 */
[----:B------:R-:W-:Y:S02]  /*3570*/  IADD3 R154, R151, c[0x0][0x1b4], RZ ;  /* 0x00006d00979a7a10 */ /* 0x000fe40007ffe0ff */
[----:B------:R-:W-:Y:S01]  /*3580*/  IADD3 R152, R153, c[0x0][0x1b4], RZ ;  /* 0x00006d0099987a10 */ /* 0x000fe20007ffe0ff */
[----:B------:R-:W-:Y:S01]  /*3590*/  @!P0 IMAD.IADD.U32 R90, R90, 0x1, R55 ;  /* 0x000000015a5a8824 */ /* 0x000fe200078e0037 */
[----:B------:R-:W-:Y:S01]  /*35a0*/  FSETP.GEU.AND P0, PT, |R89|, +INF , PT ;  /* 0x7f8000005900780b */ /* 0x000fe20003f0e200 */
[----:B------:R-:W4:Y:S01]  /*35b0*/  LDS R75, [R139+UR20+0x400] ;  /* 0x000400148b4b7984 */ /* 0x000f220008000800 */
[----:B------:R-:W-:-:S03]  /*35c0*/  IADD3 R150, R155, c[0x0][0x1b4], RZ ;  /* 0x00006d009b967a10 */ /* 0x000fc60007ffe0ff */
[----:B------:R-:W3:Y:S04]  /*35d0*/  LDS R74, [R139+UR20] ;  /* 0x000000148b4a7984 */ /* 0x000ee80008000800 */
[----:B------:R-:W2:Y:S04]  /*35e0*/  LDS R73, [R141+UR20+0x400] ;  /* 0x000400148d497984 */ /* 0x000ea80008000800 */
[--C-:B------:R-:W-:Y:S01]  /*35f0*/  @!P0 IMAD.IADD.U32 R89, R89, 0x1, R55.reuse ;  /* 0x0000000159598824 */ /* 0x100fe200078e0037 */
[C---:B------:R-:W-:Y:S01]  /*3600*/  FSETP.GEU.AND P0, PT, |R88|.reuse, +INF , PT ;  /* 0x7f8000005800780b */ /* 0x040fe20003f0e200 */
[----:B------:R-:W1:Y:S04]  /*3610*/  LDS R72, [R141+UR20] ;  /* 0x000000148d487984 */ /* 0x000e680008000800 */
[----:B------:R-:W1:Y:S04]  /*3620*/  LDS R3, [R143+UR20+0x400] ;  /* 0x000400148f037984 */ /* 0x000e680008000800 */
[----:B------:R-:W1:Y:S04]  /*3630*/  LDS R2, [R143+UR20] ;  /* 0x000000148f027984 */ /* 0x000e680008000800 */
[----:B------:R-:W-:Y:S01]  /*3640*/  @!P0 IMAD.IADD.U32 R88, R88, 0x1, R55 ;  /* 0x0000000158588824 */ /* 0x000fe200078e0037 */
[----:B----4-:R-:W-:-:S13]  /*3650*/  FSETP.GEU.AND P0, PT, |R87|, +INF , PT ;  /* 0x7f8000005700780b */ /* 0x010fda0003f0e200 */
[----:B------:R-:W-:Y:S01]  /*3660*/  @!P0 IMAD.IADD.U32 R87, R87, 0x1, R55 ;  /* 0x0000000157578824 */ /* 0x000fe200078e0037 */
[----:B------:R-:W-:-:S13]  /*3670*/  FSETP.GEU.AND P0, PT, |R86|, +INF , PT ;  /* 0x7f8000005600780b */ /* 0x000fda0003f0e200 */
[----:B------:R-:W-:Y:S01]  /*3680*/  @!P0 IMAD.IADD.U32 R86, R86, 0x1, R55 ;  /* 0x0000000156568824 */ /* 0x000fe200078e0037 */
[----:B------:R-:W-:-:S13]  /*3690*/  FSETP.GEU.AND P0, PT, |R85|, +INF , PT ;  /* 0x7f8000005500780b */ /* 0x000fda0003f0e200 */
[----:B------:R-:W-:Y:S01]  /*36a0*/  @!P0 IMAD.IADD.U32 R85, R85, 0x1, R55 ;  /* 0x0000000155558824 */ /* 0x000fe200078e0037 */
[----:B------:R-:W-:-:S13]  /*36b0*/  FSETP.GEU.AND P0, PT, |R84|, +INF , PT ;  /* 0x7f8000005400780b */ /* 0x000fda0003f0e200 */
[----:B------:R-:W-:Y:S01]  /*36c0*/  @!P0 IMAD.IADD.U32 R84, R84, 0x1, R55 ;  /* 0x0000000154548824 */ /* 0x000fe200078e0037 */
[----:B---3--:R-:W-:-:S13]  /*36d0*/  FSETP.GEU.AND P0, PT, |R83|, +INF , PT ;  /* 0x7f8000005300780b */ /* 0x008fda0003f0e200 */
[----:B------:R-:W-:Y:S01]  /*36e0*/  @!P0 IMAD.IADD.U32 R83, R83, 0x1, R55 ;  /* 0x0000000153538824 */ /* 0x000fe200078e0037 */
[----:B------:R-:W-:-:S13]  /*36f0*/  FSETP.GEU.AND P0, PT, |R82|, +INF , PT ;  /* 0x7f8000005200780b */ /* 0x000fda0003f0e200 */
[----:B------:R-:W-:Y:S01]  /*3700*/  @!P0 IMAD.IADD.U32 R82, R82, 0x1, R55 ;  /* 0x0000000152528824 */ /* 0x000fe200078e0037 */
[----:B------:R-:W-:-:S13]  /*3710*/  FSETP.GEU.AND P0, PT, |R81|, +INF , PT ;  /* 0x7f8000005100780b */ /* 0x000fda0003f0e200 */
[----:B------:R-:W-:Y:S01]  /*3720*/  @!P0 IMAD.IADD.U32 R81, R81, 0x1, R55 ;  /* 0x0000000151518824 */ /* 0x000fe200078e0037 */
[----:B------:R-:W-:-:S13]  /*3730*/  FSETP.GEU.AND P0, PT, |R80|, +INF , PT ;  /* 0x7f8000005000780b */ /* 0x000fda0003f0e200 */
[----:B------:R-:W-:Y:S01]  /*3740*/  @!P0 IMAD.IADD.U32 R80, R80, 0x1, R55 ;  /* 0x0000000150508824 */ /* 0x000fe200078e0037 */
[----:B--2---:R-:W-:-:S13]  /*3750*/  FSETP.GEU.AND P0, PT, |R71|, +INF , PT ;  /* 0x7f8000004700780b */ /* 0x004fda0003f0e200 */
[----:B------:R-:W-:Y:S01]  /*3760*/  @!P0 IMAD.IADD.U32 R71, R71, 0x1, R55 ;  /* 0x0000000147478824 */ /* 0x000fe200078e0037 */
[----:B------:R-:W-:-:S13]  /*3770*/  FSETP.GEU.AND P0, PT, |R70|, +INF , PT ;  /* 0x7f8000004600780b */ /* 0x000fda0003f0e200 */
[----:B------:R-:W-:Y:S01]  /*3780*/  @!P0 IMAD.IADD.U32 R70, R70, 0x1, R55 ;  /* 0x0000000146468824 */ /* 0x000fe200078e0037 */
[----:B------:R-:W-:-:S13]  /*3790*/  FSETP.GEU.AND P0, PT, |R69|, +INF , PT ;  /* 0x7f8000004500780b */ /* 0x000fda0003f0e200 */
[----:B------:R-:W-:Y:S01]  /*37a0*/  @!P0 IMAD.IADD.U32 R69, R69, 0x1, R55 ;  /* 0x0000000145458824 */ /* 0x000fe200078e0037 */
[----:B-1----:R-:W-:-:S13]  /*37b0*/  FSETP.GEU.AND P0, PT, |R77|, +INF , PT ;  /* 0x7f8000004d00780b */ /* 0x002fda0003f0e200 */
[----:B------:R-:W-:Y:S01]  /*37c0*/  @!P0 IMAD.IADD.U32 R77, R77, 0x1, R55 ;  /* 0x000000014d4d8824 */ /* 0x000fe200078e0037 */
[----:B-----5:R-:W-:-:S13]  /*37d0*/  FSETP.GEU.AND P0, PT, |R76|, +INF , PT ;  /* 0x7f8000004c00780b */ /* 0x020fda0003f0e200 */
[----:B------:R-:W-:Y:S01]  /*37e0*/  @!P0 IMAD.IADD.U32 R76, R76, 0x1, R55 ;  /* 0x000000014c4c8824 */ /* 0x000fe200078e0037 */
[----:B------:R-:W-:-:S13]  /*37f0*/  FSETP.GEU.AND P0, PT, |R75|, +INF , PT ;  /* 0x7f8000004b00780b */ /* 0x000fda0003f0e200 */
        /* <DEDUP_REMOVED lines=13> */
[----:B------:R-:W-:Y:S01]  /*38d0*/  ISETP.NE.AND P0, PT, R132, RZ, PT ;  /* 0x000000ff8400720c */ /* 0x000fe20003f05270 */
[----:B------:R-:W-:-:S03]  /*38e0*/  IMAD.MOV.U32 R55, RZ, RZ, RZ ;  /* 0x000000ffff377224 */ /* 0x000fc600078e00ff */
[----:B------:R-:W-:Y:S02]  /*38f0*/  SEL R131, R131, RZ, P0 ;  /* 0x000000ff83837207 */ /* 0x000fe40000000000 */
[----:B------:R-:W-:Y:S02]  /*3900*/  SEL R130, R130, RZ, P0 ;  /* 0x000000ff82827207 */ /* 0x000fe40000000000 */
.L_x_27:
[----:B------:R-:W-:Y:S01]  /*3910*/  ISETP.GE.AND P0, PT, R121, c[0x0][0x160], PT ;  /* 0x0000580079007a0c */ /* 0x000fe20003f06270 */
[----:B------:R-:W-:Y:S01]  /*3920*/  LDSM.16.M88.4 R92, [R157+UR22] ;  /* 0x000000169d5c783b */ /* 0x000fe20008000200 */
[----:B------:R-:W-:-:S01]  /*3930*/  IADD3 R134, R134, 0x10, RZ ;  /* 0x0000001086867810 */ /* 0x000fc20007ffe0ff */
[C---:B------:R-:W-:Y:S01]  /*3940*/  HMMA.1688.F32.TF32 R4, R68.reuse, R2, R4 ;  /* 0x000000024404723c */ /* 0x040fe20000081004 */
[----:B------:R-:W-:Y:S01]  /*3950*/  ISETP.GE.AND P1, PT, R120, c[0x0][0x160], PT ;  /* 0x0000580078007a0c */ /* 0x000fe20003f26270 */
[----:B------:R-:W-:Y:S01]  /*3960*/  UIADD3 UR6, UR20, 0x1000, URZ ;  /* 0x0000100014067890 */ /* 0x000fe2000fffe03f */
[----:B------:R-:W-:Y:S01]  /*3970*/  ISETP.LT.AND P0, PT, R134, UR14, !P0 ;  /* 0x0000000e86007c0c */ /* 0x000fe2000c701270 */
[----:B------:R-:W-:Y:S01]  /*3980*/  UIADD3 UR7, UR22, 0x80, URZ ;  /* 0x0000008016077890 */ /* 0x000fe2000fffe03f */
[----:B------:R-:W-:Y:S01]  /*3990*/  ISETP.GE.AND P2, PT, R119, c[0x0][0x160], PT ;  /* 0x0000580077007a0c */ /* 0x000fe20003f46270 */
[----:B------:R-:W-:Y:S01]  /*39a0*/  LDSM.16.M88.4 R104, [R157+UR22+0xc00] ;  /* 0x000c00169d68783b */ /* 0x000fe20008000200 */
[----:B------:R-:W-:Y:S01]  /*39b0*/  ISETP.GE.AND P3, PT, R118, c[0x0][0x160], PT ;  /* 0x0000580076007a0c */ /* 0x000fe20003f66270 */
[C---:B------:R-:W-:Y:S01]  /*39c0*/  HMMA.1688.F32.TF32 R8, R68.reuse, R72, R8 ;  /* 0x000000484408723c */ /* 0x040fe20000081008 */
[----:B------:R-:W-:Y:S01]  /*39d0*/  SEL R160, RZ, 0x1, !P0 ;  /* 0x00000001ffa07807 */ /* 0x000fe20004000000 */
[----:B------:R-:W-:Y:S01]  /*39e0*/  UIADD3 UR21, UR21, 0x1, URZ ;  /* 0x0000000115157890 */ /* 0x000fe2000fffe03f */
[C---:B------:R-:W-:Y:S01]  /*39f0*/  ISETP.LT.AND P1, PT, R134.reuse, UR14, !P1 ;  /* 0x0000000e86007c0c */ /* 0x040fe2000cf21270 */
[----:B------:R-:W-:Y:S01]  /*3a00*/  UIADD3 UR19, UR19, 0x1, URZ ;  /* 0x0000000113137890 */ /* 0x000fe2000fffe03f */
[C---:B------:R-:W-:Y:S01]  /*3a10*/  ISETP.LT.AND P2, PT, R134.reuse, UR14, !P2 ;  /* 0x0000000e86007c0c */ /* 0x040fe2000d741270 */
[----:B------:R-:W-:Y:S01]  /*3a20*/  LDSM.16.M88.4 R108, [R157+UR22+0x1800] ;  /* 0x001800169d6c783b */ /* 0x000fe20008000200 */
[----:B------:R-:W-:Y:S01]  /*3a30*/  ISETP.LT.AND P3, PT, R134, UR14, !P3 ;  /* 0x0000000e86007c0c */ /* 0x000fe2000df61270 */
[C---:B------:R-:W-:Y:S01]  /*3a40*/  HMMA.1688.F32.TF32 R12, R68.reuse, R74, R12 ;  /* 0x0000004a440c723c */ /* 0x040fe2000008100c */
[----:B------:R-:W-:Y:S01]  /*3a50*/  LOP3.LUT P4, RZ, R122, 0x10, RZ, 0xc0, !PT ;  /* 0x000000107aff7812 */ /* 0x000fe2000788c0ff */
[----:B------:R-:W-:Y:S02]  /*3a60*/  UISETP.NE.AND UP0, UPT, UR21, 0x3, UPT ;  /* 0x000000031500788c */ /* 0x000fe4000bf05270 */
[----:B------:R-:W-:Y:S01]  /*3a70*/  P2R R160, PR, R160, 0xf ;  /* 0x0000000fa0a07803 */ /* 0x000fe20000000000 */
[----:B------:R-:W-:Y:S01]  /*3a80*/  UISETP.NE.AND UP1, UPT, UR19, 0x3, UPT ;  /* 0x000000031300788c */ /* 0x000fe2000bf25270 */
[----:B------:R-:W-:Y:S01]  /*3a90*/  ISETP.NE.AND P3, PT, RZ, UR10, PT ;  /* 0x0000000aff007c0c */ /* 0x000fe2000bf65270 */
[----:B------:R-:W-:Y:S01]  /*3aa0*/  LDSM.16.M88.4 R112, [R157+UR22+0x2400] ;  /* 0x002400169d70783b */ /* 0x000fe20008000200 */
[----:B------:R-:W-:Y:S01]  /*3ab0*/  IADD3 R133, R133, 0x10, RZ ;  /* 0x0000001085857810 */ /* 0x000fe20007ffe0ff */
[-C--:B------:R-:W-:Y:S01]  /*3ac0*/  HMMA.1688.F32.TF32 R16, R68, R76.reuse, R16 ;  /* 0x0000004c4410723c */ /* 0x080fe20000081010 */
[----:B------:R-:W-:Y:S02]  /*3ad0*/  UIADD3 UR9, UR15, 0x1000, URZ ;  /* 0x000010000f097890 */ /* 0x000fe4000fffe03f */
[C---:B------:R-:W-:Y:S01]  /*3ae0*/  ISETP.LT.AND P1, PT, R133.reuse, UR14, !P4 ;  /* 0x0000000e85007c0c */ /* 0x040fe2000e721270 */
[----:B------:R-:W-:Y:S01]  /*3af0*/  @!UP0 UIADD3 UR6, UR20, -0x2000, URZ ;  /* 0xffffe00014068890 */ /* 0x000fe2000fffe03f */
[----:B------:R-:W-:Y:S01]  /*3b00*/  ISETP.LE.OR P0, PT, R133, R144, !P3 ;  /* 0x000000908500720c */ /* 0x000fe20005f03670 */
[----:B------:R-:W1:Y:S01]  /*3b10*/  LDS R78, [R143+UR20+0x800] ;  /* 0x000800148f4e7984 */ /* 0x000e620008000800 */
[----:B------:R-:W-:Y:S01]  /*3b20*/  IADD3 R165, R117, UR18, RZ ;  /* 0x0000001275a57c10 */ /* 0x000fe2000fffe0ff */
[C---:B------:R-:W-:Y:S01]  /*3b30*/  HMMA.1688.F32.TF32 R20, R80.reuse, R76, R20 ;  /* 0x0000004c5014723c */ /* 0x040fe20000081014 */
[----:B------:R-:W-:Y:S01]  /*3b40*/  PLOP3.LUT P5, PT, P1, P0, PT, 0x80, 0x0 ;  /* 0x000000000000781c */ /* 0x000fe20000fa1070 */
[----:B------:R-:W1:Y:S01]  /*3b50*/  LDS R79, [R143+UR20+0xc00] ;  /* 0x000c00148f4f7984 */ /* 0x000e620008000800 */
[-C--:B------:R-:W-:Y:S01]  /*3b60*/  ISETP.GT.AND P0, PT, R144, R133.reuse, PT ;  /* 0x000000859000720c */ /* 0x080fe20003f04270 */
[----:B------:R-:W-:Y:S01]  /*3b70*/  @!UP0 UIADD3 UR7, UR22, -0x100, URZ ;  /* 0xffffff0016078890 */ /* 0x000fe2000fffe03f */
[----:B------:R-:W-:Y:S01]  /*3b80*/  ISETP.LE.OR P1, PT, R133, R154, !P3 ;  /* 0x0000009a8500720c */ /* 0x000fe20005f23670 */
[----:B------:R-:W1:Y:S01]  /*3b90*/  LDS R96, [R141+UR20+0x800] ;  /* 0x000800148d607984 */ /* 0x000e620008000800 */
[----:B------:R-:W-:Y:S01]  /*3ba0*/  SEL R163, RZ, 0x1, P0 ;  /* 0x00000001ffa37807 */ /* 0x000fe20000000000 */
[C---:B------:R-:W-:Y:S01]  /*3bb0*/  HMMA.1688.F32.TF32 R24, R80.reuse, R74, R24 ;  /* 0x0000004a5018723c */ /* 0x040fe20000081018 */
[-C--:B------:R-:W-:Y:S01]  /*3bc0*/  ISETP.GT.AND P0, PT, R154, R133.reuse, PT ;  /* 0x000000859a00720c */ /* 0x080fe20003f04270 */
[----:B------:R-:W1:Y:S01]  /*3bd0*/  LDS R97, [R141+UR20+0xc00] ;  /* 0x000c00148d617984 */ /* 0x000e620008000800 */
[----:B------:R-:W-:Y:S01]  /*3be0*/  UIADD3 UR8, UR18, 0x80, URZ ;  /* 0x0000008012087890 */ /* 0x000fe2000fffe03f */
[----:B------:R-:W-:Y:S01]  /*3bf0*/  LOP3.LUT R163, R163, UR10, RZ, 0xfc, !PT ;  /* 0x0000000aa3a37c12 */ /* 0x000fe2000f8efcff */
[----:B------:R-:W-:Y:S01]  /*3c00*/  @!UP1 UIADD3 UR9, UR15, -0x2000, URZ ;  /* 0xffffe0000f099890 */ /* 0x000fe2000fffe03f */
[----:B------:R-:W-:Y:S01]  /*3c10*/  SEL R162, RZ, 0x1, P0 ;  /* 0x00000001ffa27807 */ /* 0x000fe20000000000 */
[----:B------:R-:W1:Y:S01]  /*3c20*/  LDS R98, [R139+UR20+0x800] ;  /* 0x000800148b627984 */ /* 0x000e620008000800 */
[-C--:B------:R-:W-:Y:S01]  /*3c30*/  ISETP.GT.AND P0, PT, R152, R133.reuse, PT ;  /* 0x000000859800720c */ /* 0x080fe20003f04270 */
[C---:B------:R-:W-:Y:S01]  /*3c40*/  HMMA.1688.F32.TF32 R28, R80.reuse, R72, R28 ;  /* 0x00000048501c723c */ /* 0x040fe2000008101c */
[----:B------:R-:W-:Y:S01]  /*3c50*/  @!UP1 UIADD3 UR8, UR18, -0x100, URZ ;  /* 0xffffff0012089890 */ /* 0x000fe2000fffe03f */
[----:B------:R-:W1:Y:S01]  /*3c60*/  LDS R99, [R139+UR20+0xc00] ;  /* 0x000c00148b637984 */ /* 0x000e620008000800 */
[----:B------:R-:W-:Y:S01]  /*3c70*/  SEL R161, RZ, 0x1, P0 ;  /* 0x00000001ffa17807 */ /* 0x000fe20000000000 */
[----:B------:R-:W-:Y:S01]  /*3c80*/  @!UP1 UMOV UR19, URZ ;  /* 0x0000003f00139c82 */ /* 0x000fe20008000000 */
[----:B------:R-:W-:Y:S01]  /*3c90*/  ISETP.GT.AND P0, PT, R150, R133, PT ;  /* 0x000000859600720c */ /* 0x000fe20003f04270 */
[----:B------:R-:W1:Y:S01]  /*3ca0*/  LDS R100, [R137+UR20+0x800] ;  /* 0x0008001489647984 */ /* 0x000e620008000800 */
[----:B------:R-:W-:Y:S01]  /*3cb0*/  LOP3.LUT R162, R162, UR10, RZ, 0xfc, !PT ;  /* 0x0000000aa2a27c12 */ /* 0x000fe2000f8efcff */
[-C--:B------:R-:W-:Y:S01]  /*3cc0*/  HMMA.1688.F32.TF32 R32, R80, R2.reuse, R32 ;  /* 0x000000025020723c */ /* 0x080fe20000081020 */
[----:B------:R-:W-:Y:S01]  /*3cd0*/  SEL R156, RZ, 0x1, P0 ;  /* 0x00000001ff9c7807 */ /* 0x000fe20000000000 */
[----:B------:R-:W1:Y:S01]  /*3ce0*/  LDS R101, [R137+UR20+0xc00] ;  /* 0x000c001489657984 */ /* 0x000e620008000800 */
[----:B------:R-:W-:Y:S01]  /*3cf0*/  ISETP.GE.AND P0, PT, R133, UR14, PT ;  /* 0x0000000e85007c0c */ /* 0x000fe2000bf06270 */
[----:B------:R-:W-:Y:S01]  /*3d00*/  @!UP0 UMOV UR21, URZ ;  /* 0x0000003f00158c82 */ /* 0x000fe20008000000 */
[----:B------:R-:W-:Y:S01]  /*3d10*/  LOP3.LUT R161, R161, UR10, RZ, 0xfc, !PT ;  /* 0x0000000aa1a17c12 */ /* 0x000fe2000f8efcff */
[----:B------:R-:W-:Y:S01]  /*3d20*/  UMOV UR22, UR7 ;  /* 0x0000000700167c82 */ /* 0x000fe20008000000 */
[----:B------:R-:W-:Y:S01]  /*3d30*/  ISETP.LT.AND P2, PT, R151, c[0x0][0x164], !P0 ;  /* 0x0000590097007a0c */ /* 0x000fe20004741270 */
[C---:B------:R-:W-:Y:S01]  /*3d40*/  HMMA.1688.F32.TF32 R36, R84.reuse, R2, R36 ;  /* 0x000000025424723c */ /* 0x040fe20000081024 */
[----:B------:R-:W-:Y:S01]  /*3d50*/  LOP3.LUT R156, R156, UR10, RZ, 0xfc, !PT ;  /* 0x0000000a9c9c7c12 */ /* 0x000fe2000f8efcff */
[----:B------:R-:W-:Y:S01]  /*3d60*/  UMOV UR20, UR6 ;  /* 0x0000000600147c82 */ /* 0x000fe20008000000 */
[----:B------:R-:W-:Y:S02]  /*3d70*/  PLOP3.LUT P4, PT, P2, P1, PT, 0x80, 0x0 ;  /* 0x000000000000781c */ /* 0x000fe40001783070 */
[----:B------:R-:W-:Y:S02]  /*3d80*/  ISETP.LE.OR P1, PT, R133, R152, !P3 ;  /* 0x000000988500720c */ /* 0x000fe40005f23670 */
[----:B------:R-:W-:Y:S01]  /*3d90*/  ISETP.LT.AND P2, PT, R153, c[0x0][0x164], !P0 ;  /* 0x0000590099007a0c */ /* 0x000fe20004741270 */
[C---:B------:R-:W-:Y:S01]  /*3da0*/  HMMA.1688.F32.TF32 R40, R84.reuse, R72, R40 ;  /* 0x000000485428723c */ /* 0x040fe20000081028 */
[----:B------:R-:W-:Y:S02]  /*3db0*/  PRMT R163, R163, 0x9910, RZ ;  /* 0x00009910a3a37816 */ /* 0x000fe400000000ff */
[----:B------:R-:W-:Y:S02]  /*3dc0*/  PLOP3.LUT P2, PT, P2, P1, PT, 0x80, 0x0 ;  /* 0x000000000000781c */ /* 0x000fe40001743070 */
[----:B------:R-:W-:Y:S02]  /*3dd0*/  ISETP.LT.AND P1, PT, R155, c[0x0][0x164], !P0 ;  /* 0x000059009b007a0c */ /* 0x000fe40004721270 */
[----:B------:R-:W-:Y:S01]  /*3de0*/  ISETP.LE.OR P0, PT, R133, R150, !P3 ;  /* 0x000000968500720c */ /* 0x000fe20005f03670 */
[C---:B------:R-:W-:Y:S01]  /*3df0*/  HMMA.1688.F32.TF32 R44, R84.reuse, R74, R44 ;  /* 0x0000004a542c723c */ /* 0x040fe2000008102c */
[----:B------:R-:W-:Y:S02]  /*3e00*/  PRMT R162, R162, 0x9910, RZ ;  /* 0x00009910a2a27816 */ /* 0x000fe400000000ff */
[----:B------:R-:W-:Y:S02]  /*3e10*/  PLOP3.LUT P3, PT, P1, P0, PT, 0x80, 0x0 ;  /* 0x000000000000781c */ /* 0x000fe40000f61070 */
[----:B------:R-:W-:Y:S02]  /*3e20*/  PRMT R161, R161, 0x9910, RZ ;  /* 0x00009910a1a17816 */ /* 0x000fe400000000ff */
[----:B------:R-:W-:Y:S01]  /*3e30*/  PRMT R156, R156, 0x9910, RZ ;  /* 0x000099109c9c7816 */ /* 0x000fe200000000ff */
[-C--:B------:R-:W-:Y:S01]  /*3e40*/  HMMA.1688.F32.TF32 R48, R84, R76.reuse, R48 ;  /* 0x0000004c5430723c */ /* 0x080fe20000081030 */
[----:B------:R-:W-:Y:S02]  /*3e50*/  ISETP.NE.AND P0, PT, R163, RZ, P5 ;  /* 0x000000ffa300720c */ /* 0x000fe40002f05270 */
[----:B------:R-:W-:Y:S02]  /*3e60*/  ISETP.NE.AND P1, PT, R162, RZ, P4 ;  /* 0x000000ffa200720c */ /* 0x000fe40002725270 */
[----:B------:R-:W-:Y:S01]  /*3e70*/  ISETP.NE.AND P2, PT, R161, RZ, P2 ;  /* 0x000000ffa100720c */ /* 0x000fe20001745270 */
[----:B------:R-:W-:Y:S01]  /*3e80*/  IMAD.SHL.U32 R161, R131, 0x10, RZ ;  /* 0x0000001083a17824 */ /* 0x000fe200078e00ff */
[----:B------:R-:W-:Y:S01]  /*3e90*/  ISETP.NE.AND P3, PT, R156, RZ, P3 ;  /* 0x000000ff9c00720c */ /* 0x000fe20001f65270 */
[C---:B------:R-:W-:Y:S01]  /*3ea0*/  HMMA.1688.F32.TF32 R52, R88.reuse, R76, R52 ;  /* 0x0000004c5834723c */ /* 0x040fe20000081034 */
[----:B------:R-:W-:Y:S02]  /*3eb0*/  SEL R156, RZ, 0x1, !P0 ;  /* 0x00000001ff9c7807 */ /* 0x000fe40004000000 */
[----:B------:R-:W-:Y:S02]  /*3ec0*/  LOP3.LUT P4, RZ, R122, 0x4, RZ, 0xc0, !PT ;  /* 0x000000047aff7812 */ /* 0x000fe4000788c0ff */
[----:B------:R-:W-:Y:S02]  /*3ed0*/  P2R R156, PR, R156, 0xf ;  /* 0x0000000f9c9c7803 */ /* 0x000fe40000000000 */
[----:B------:R-:W-:Y:S01]  /*3ee0*/  IADD3 R70, P0, R128, c[0x0][0x190], RZ ;  /* 0x0000640080467a10 */ /* 0x000fe20007f1e0ff */
[C---:B------:R-:W-:Y:S01]  /*3ef0*/  HMMA.1688.F32.TF32 R56, R88.reuse, R74, R56 ;  /* 0x0000004a5838723c */ /* 0x040fe20000081038 */
[----:B------:R-:W-:Y:S01]  /*3f00*/  IADD3 R162, R116, UR18, RZ ;  /* 0x0000001274a27c10 */ /* 0x000fe2000fffe0ff */
[----:B------:R-:W-:Y:S01]  /*3f10*/  UMOV UR18, UR8 ;  /* 0x0000000800127c82 */ /* 0x000fe20008000000 */
[----:B------:R-:W-:Y:S02]  /*3f20*/  ISETP.NE.AND P5, PT, RZ, UR10, PT ;  /* 0x0000000aff007c0c */ /* 0x000fe4000bfa5270 */
[----:B------:R-:W-:Y:S02]  /*3f30*/  IADD3.X R71, R129, c[0x0][0x194], RZ, P0, !PT ;  /* 0x0000650081477a10 */ /* 0x000fe400007fe4ff */
[----:B------:R-:W-:Y:S01]  /*3f40*/  LOP3.LUT P0, RZ, R161, 0x10, RZ, 0xc0, !PT ;  /* 0x00000010a1ff7812 */ /* 0x000fe2000780c0ff */
[----:B------:R-:W-:Y:S01]  /*3f50*/  IMAD.SHL.U32 R161, R131, 0x8, RZ ;  /* 0x0000000883a17824 */ /* 0x000fe200078e00ff */
[----:B------:R-:W-:Y:S01]  /*3f60*/  IADD3 R163, R135, UR15, RZ ;  /* 0x0000000f87a37c10 */ /* 0x000fe2000fffe0ff */
[C---:B------:R-:W-:Y:S01]  /*3f70*/  HMMA.1688.F32.TF32 R60, R88.reuse, R72, R60 ;  /* 0x00000048583c723c */ /* 0x040fe2000008103c */
[----:B------:R-:W-:Y:S01]  /*3f80*/  ISETP.LT.AND P1, PT, R133, UR14, !P4 ;  /* 0x0000000e85007c0c */ /* 0x000fe2000e721270 */
[----:B------:R-:W-:Y:S01]  /*3f90*/  UMOV UR15, UR9 ;  /* 0x00000009000f7c82 */ /* 0x000fe20008000000 */
[C---:B------:R-:W-:Y:S02]  /*3fa0*/  LOP3.LUT P3, RZ, R122.reuse, 0x2, RZ, 0xc0, !PT ;  /* 0x000000027aff7812 */ /* 0x040fe4000786c0ff */
[----:B------:R-:W-:Y:S03]  /*3fb0*/  LOP3.LUT P2, RZ, R122, 0x1, RZ, 0xc0, !PT ;  /* 0x000000017aff7812 */ /* 0x000fe6000784c0ff */
[----:B------:R-:W-:Y:S02]  /*3fc0*/  HMMA.1688.F32.TF32 R64, R88, R2, R64 ;  /* 0x000000025840723c */ /* 0x000fe40000081040 */
[----:B------:R-:W-:Y:S01]  /*3fd0*/  @!PT LDS RZ, [RZ] ;  /* 0x00000000fffff984 */ /* 0x000fe20000000800 */
[----:B------:R-:W-:Y:S01]  /*3fe0*/  @!PT LDS RZ, [RZ] ;  /* 0x00000000fffff984 */ /* 0x000fe20000000800 */
[----:B------:R-:W-:Y:S01]  /*3ff0*/  @!PT LDS RZ, [RZ] ;  /* 0x00000000fffff984 */ /* 0x000fe20000000800 */
[----:B------:R2:W-:Y:S02]  /*4000*/  LDGSTS.E.BYPASS.LTC128B.128 [R165], [R128.64], P0 ;  /* 0x0000000080a57fae */ /* 0x0005e40008101d50 */
[----:B------:R-:W-:Y:S04]  /*4010*/  IADD3 R82, P0, R70, c[0x0][0x190], RZ ;  /* 0x0000640046527a10 */ /* 0x000fe80007f1e0ff */
[----:B------:R-:W-:Y:S02]  /*4020*/  IADD3.X R83, R71, c[0x0][0x194], RZ, P0, !PT ;  /* 0x0000650047537a10 */ /* 0x000fe400007fe4ff */
[----:B------:R-:W-:Y:S02]  /*4030*/  LOP3.LUT P0, RZ, R161, 0x10, RZ, 0xc0, !PT ;  /* 0x00000010a1ff7812 */ /* 0x000fe4000780c0ff */
[----:B------:R-:W-:Y:S11]  /*4040*/  IMAD.SHL.U32 R161, R130, 0x4, RZ ;  /* 0x0000000482a17824 */ /* 0x000ff600078e00ff */
[----:B------:R3:W-:Y:S02]  /*4050*/  LDGSTS.E.BYPASS.LTC128B.128 [R162], [R70.64], P0 ;  /* 0x0000000046a27fae */ /* 0x0007e40008101d50 */
[----:B---3--:R-:W-:Y:S04]  /*4060*/  IADD3 R70, P0, R82, c[0x0][0x190], RZ ;  /* 0x0000640052467a10 */ /* 0x008fe80007f1e0ff */
[----:B------:R-:W-:Y:S02]  /*4070*/  IADD3.X R71, R83, c[0x0][0x194], RZ, P0, !PT ;  /* 0x0000650053477a10 */ /* 0x000fe400007fe4ff */
[----:B------:R-:W-:Y:S01]  /*4080*/  LOP3.LUT P0, RZ, R161, 0x4, RZ, 0xc0, !PT ;  /* 0x00000004a1ff7812 */ /* 0x000fe2000780c0ff */
[----:B------:R-:W-:-:S12]  /*4090*/  IMAD.SHL.U32 R161, R130, 0x2, RZ ;  /* 0x0000000282a17824 */ /* 0x000fd800078e00ff */
[----:B--2---:R2:W-:Y:S01]  /*40a0*/  LDGSTS.E.LTC128B [R163], [R158.64], P0 ;  /* 0x000000009ea37fae */ /* 0x0045e20008121950 */
[----:B------:R-:W-:Y:S02]  /*40b0*/  LOP3.LUT P0, RZ, R161, 0x4, RZ, 0xc0, !PT ;  /* 0x00000004a1ff7812 */ /* 0x000fe4000780c0ff */
[C---:B------:R-:W-:Y:S04]  /*40c0*/  LOP3.LUT R161, R130.reuse, 0x8, RZ, 0xc0, !PT ;  /* 0x0000000882a17812 */ /* 0x040fe800078ec0ff */
[----:B------:R-:W-:Y:S07]  /*40d0*/  SHF.R.U32.HI R161, RZ, 0x1, R161 ;  /* 0x00000001ffa17819 */ /* 0x000fee00000116a1 */
[----:B------:R2:W-:Y:S01]  /*40e0*/  LDGSTS.E.LTC128B [R163+0x4], [R158.64+0x4], P0 ;  /* 0x000040049ea37fae */ /* 0x0005e20008121950 */
[----:B------:R-:W-:-:S13]  /*40f0*/  LOP3.LUT P0, RZ, R130, 0x4, RZ, 0xc0, !PT ;  /* 0x0000000482ff7812 */ /* 0x000fda000780c0ff */
[----:B------:R2:W-:Y:S01]  /*4100*/  LDGSTS.E.LTC128B [R163+0x8], [R158.64+0x8], P0 ;  /* 0x000080089ea37fae */ /* 0x0005e20008121950 */
[----:B------:R-:W-:Y:S01]  /*4110*/  ISETP.NE.U32.AND P0, PT, R161, RZ, PT ;  /* 0x000000ffa100720c */ /* 0x000fe20003f05070 */
[C---:B------:R-:W-:Y:S02]  /*4120*/  IMAD.SHL.U32 R161, R131.reuse, 0x4, RZ ;  /* 0x0000000483a17824 */ /* 0x040fe400078e00ff */
[----:B------:R-:W-:Y:S10]  /*4130*/  IMAD.SHL.U32 R131, R131, 0x2, RZ ;  /* 0x0000000283837824 */ /* 0x000ff400078e00ff */
[----:B------:R2:W-:Y:S01]  /*4140*/  LDGSTS.E.LTC128B [R163+0xc], [R158.64+0xc], P0 ;  /* 0x0000c00c9ea37fae */ /* 0x0005e20008121950 */
[----:B------:R-:W-:-:S13]  /*4150*/  LOP3.LUT P0, RZ, R161, 0x10, RZ, 0xc0, !PT ;  /* 0x00000010a1ff7812 */ /* 0x000fda000780c0ff */
[----:B------:R3:W-:Y:S01]  /*4160*/  LDGSTS.E.BYPASS.LTC128B.128 [R165+0xc00], [R82.64], P0 ;  /* 0x00c0000052a57fae */ /* 0x0007e20008101d50 */
[----:B------:R-:W-:Y:S04]  /*4170*/  ISETP.LE.OR P0, PT, R133, R142, !P5 ;  /* 0x0000008e8500720c */ /* 0x000fe80006f03670 */
[----:B------:R-:W-:Y:S02]  /*4180*/  PLOP3.LUT P4, PT, P1, P0, PT, 0x80, 0x0 ;  /* 0x000000000000781c */ /* 0x000fe40000f81070 */
[----:B------:R-:W-:Y:S02]  /*4190*/  LOP3.LUT P0, RZ, R131, 0x10, RZ, 0xc0, !PT ;  /* 0x0000001083ff7812 */ /* 0x000fe4000780c0ff */
[C---:B------:R-:W-:Y:S02]  /*41a0*/  LOP3.LUT R131, R130.reuse, 0x100, RZ, 0xc0, !PT ;  /* 0x0000010082837812 */ /* 0x040fe400078ec0ff */
[----:B------:R-:W-:Y:S02]  /*41b0*/  ISETP.LT.AND P1, PT, R133, UR14, !P3 ;  /* 0x0000000e85007c0c */ /* 0x000fe4000df21270 */
[----:B------:R-:W-:Y:S07]  /*41c0*/  SHF.R.U32.HI R131, RZ, 0x6, R131 ;  /* 0x00000006ff837819 */ /* 0x000fee0000011683 */
[----:B--2---:R2:W-:Y:S01]  /*41d0*/  LDGSTS.E.BYPASS.LTC128B.128 [R162+0xc00], [R70.64], P0 ;  /* 0x00c0000046a27fae */ /* 0x0045e20008101d50 */
[----:B------:R-:W-:Y:S02]  /*41e0*/  ISETP.NE.U32.AND P0, PT, R131, RZ, PT ;  /* 0x000000ff8300720c */ /* 0x000fe40003f05070 */
[C---:B------:R-:W-:Y:S04]  /*41f0*/  LOP3.LUT R131, R130.reuse, 0x200, RZ, 0xc0, !PT ;  /* 0x0000020082837812 */ /* 0x040fe800078ec0ff */
[----:B------:R-:W-:Y:S07]  /*4200*/  SHF.R.U32.HI R131, RZ, 0x7, R131 ;  /* 0x00000007ff837819 */ /* 0x000fee0000011683 */
[----:B---3--:R3:W-:Y:S01]  /*4210*/  LDGSTS.E.LTC128B [R163+0x80], [R158.64+0x80], P0 ;  /* 0x000800809ea37fae */ /* 0x0087e20008121950 */
[----:B------:R-:W-:Y:S02]  /*4220*/  ISETP.NE.U32.AND P0, PT, R131, RZ, PT ;  /* 0x000000ff8300720c */ /* 0x000fe40003f05070 */
[C---:B------:R-:W-:Y:S02]  /*4230*/  LOP3.LUT R131, R130.reuse, 0x400, RZ, 0xc0, !PT ;  /* 0x0000040082837812 */ /* 0x040fe400078ec0ff */
[----:B------:R-:W-:Y:S02]  /*4240*/  LOP3.LUT R130, R130, 0x800, RZ, 0xc0, !PT ;  /* 0x0000080082827812 */ /* 0x000fe400078ec0ff */
[----:B------:R-:W-:Y:S02]  /*4250*/  SHF.R.U32.HI R131, RZ, 0x8, R131 ;  /* 0x00000008ff837819 */ /* 0x000fe40000011683 */
[----:B------:R-:W-:Y:S05]  /*4260*/  SHF.R.U32.HI R130, RZ, 0x9, R130 ;  /* 0x00000009ff827819 */ /* 0x000fea0000011682 */
[----:B------:R3:W-:Y:S01]  /*4270*/  LDGSTS.E.LTC128B [R163+0x84], [R158.64+0x84], P0 ;  /* 0x000840849ea37fae */ /* 0x0007e20008121950 */
[----:B------:R-:W-:-:S13]  /*4280*/  ISETP.NE.U32.AND P0, PT, R131, RZ, PT ;  /* 0x000000ff8300720c */ /* 0x000fda0003f05070 */
[----:B------:R3:W-:Y:S01]  /*4290*/  LDGSTS.E.LTC128B [R163+0x88], [R158.64+0x88], P0 ;  /* 0x000880889ea37fae */ /* 0x0007e20008121950 */
[----:B------:R-:W-:-:S13]  /*42a0*/  ISETP.NE.U32.AND P0, PT, R130, RZ, PT ;  /* 0x000000ff8200720c */ /* 0x000fda0003f05070 */
[----:B------:R3:W-:Y:S01]  /*42b0*/  LDGSTS.E.LTC128B [R163+0x8c], [R158.64+0x8c], P0 ;  /* 0x0008c08c9ea37fae */ /* 0x0007e20008121950 */
[C---:B------:R-:W-:Y:S03]  /*42c0*/  ISETP.LE.OR P0, PT, R133.reuse, R140, !P5 ;  /* 0x0000008c8500720c */ /* 0x040fe60006f03670 */
[----:B------:R-:W0:Y:S01]  /*42d0*/  LDGDEPBAR ;  /* 0x00000000000079af */ /* 0x000e220000000000 */
[----:B------:R-:W-:Y:S02]  /*42e0*/  PLOP3.LUT P3, PT, P1, P0, PT, 0x80, 0x0 ;  /* 0x000000000000781c */ /* 0x000fe40000f61070 */
[C---:B------:R-:W-:Y:S02]  /*42f0*/  ISETP.LT.AND P1, PT, R133.reuse, UR14, !P2 ;  /* 0x0000000e85007c0c */ /* 0x040fe4000d721270 */
[C---:B------:R-:W-:Y:S04]  /*4300*/  ISETP.LE.OR P0, PT, R133.reuse, R138, !P5 ;  /* 0x0000008a8500720c */ /* 0x040fe80006f03670 */
[----:B------:R-:W-:Y:S02]  /*4310*/  PLOP3.LUT P2, PT, P1, P0, PT, 0x80, 0x0 ;  /* 0x000000000000781c */ /* 0x000fe40000f41070 */
[C---:B------:R-:W-:Y:S02]  /*4320*/  ISETP.LT.AND P1, PT, R133.reuse, UR14, !P6 ;  /* 0x0000000e85007c0c */ /* 0x040fe4000f721270 */
[----:B------:R-:W-:Y:S04]  /*4330*/  ISETP.LE.OR P0, PT, R133, R136, !P5 ;  /* 0x000000888500720c */ /* 0x000fe80006f03670 */
[----:B------:R-:W-:Y:S02]  /*4340*/  PLOP3.LUT P1, PT, P1, P0, PT, 0x80, 0x0 ;  /* 0x000000000000781c */ /* 0x000fe40000f21070 */
[----:B------:R-:W-:Y:S04]  /*4350*/  IADD3 R128, P0, R128, UR4, RZ ;  /* 0x0000000480807c10 */ /* 0x000fe8000ff1e0ff */
[----:B------:R-:W-:Y:S01]  /*4360*/  IADD3.X R129, R129, UR5, RZ, P0, !PT ;  /* 0x0000000581817c10 */ /* 0x000fe200087fe4ff */
[----:B------:R-:W-:Y:S04]  /*4370*/  DEPBAR.LE SB0, 0x1 ;  /* 0x000080400000791a */ /* 0x000fe80000000000 */
[----:B------:R-:W-:Y:S01]  /*4380*/  BAR.SYNC.DEFER_BLOCKING 0x0 ;  /* 0x0000000000007b1d */ /* 0x000fe20000010000 */
[-C--:B------:R-:W-:Y:S04]  /*4390*/  ISETP.GT.AND P0, PT, R142, R133.reuse, PT ;  /* 0x000000858e00720c */ /* 0x080fe80003f04270 */
[----:B--2---:R-:W-:Y:S02]  /*43a0*/  SEL R162, RZ, 0x1, P0 ;  /* 0x00000001ffa27807 */ /* 0x004fe40000000000 */
[-C--:B------:R-:W-:Y:S02]  /*43b0*/  ISETP.GT.AND P0, PT, R140, R133.reuse, PT ;  /* 0x000000858c00720c */ /* 0x080fe40003f04270 */
[----:B------:R-:W-:Y:S02]  /*43c0*/  LOP3.LUT R162, R162, UR10, RZ, 0xfc, !PT ;  /* 0x0000000aa2a27c12 */ /* 0x000fe4000f8efcff */
[----:B------:R-:W-:Y:S02]  /*43d0*/  SEL R161, RZ, 0x1, P0 ;  /* 0x00000001ffa17807 */ /* 0x000fe40000000000 */
[-C--:B------:R-:W-:Y:S02]  /*43e0*/  ISETP.GT.AND P0, PT, R138, R133.reuse, PT ;  /* 0x000000858a00720c */ /* 0x080fe40003f04270 */
[----:B------:R-:W-:Y:S02]  /*43f0*/  PRMT R162, R162, 0x9910, RZ ;  /* 0x00009910a2a27816 */ /* 0x000fe400000000ff */
[----:B------:R-:W-:Y:S02]  /*4400*/  SEL R131, RZ, 0x1, P0 ;  /* 0x00000001ff837807 */ /* 0x000fe40000000000 */
[----:B------:R-:W-:Y:S02]  /*4410*/  ISETP.GT.AND P0, PT, R136, R133, PT ;  /* 0x000000858800720c */ /* 0x000fe40003f04270 */
[----:B------:R-:W-:Y:S02]  /*4420*/  LOP3.LUT R161, R161, UR10, RZ, 0xfc, !PT ;  /* 0x0000000aa1a17c12 */ /* 0x000fe4000f8efcff */
[----:B------:R-:W-:Y:S02]  /*4430*/  SEL R130, RZ, 0x1, P0 ;  /* 0x00000001ff827807 */ /* 0x000fe40000000000 */
[----:B------:R-:W-:Y:S02]  /*4440*/  ISETP.NE.AND P0, PT, R162, RZ, P4 ;  /* 0x000000ffa200720c */ /* 0x000fe40002705270 */
[----:B------:R-:W-:Y:S02]  /*4450*/  PRMT R161, R161, 0x9910, RZ ;  /* 0x00009910a1a17816 */ /* 0x000fe400000000ff */
[----:B------:R-:W-:Y:S02]  /*4460*/  LOP3.LUT R131, R131, UR10, RZ, 0xfc, !PT ;  /* 0x0000000a83837c12 */ /* 0x000fe4000f8efcff */
[----:B------:R-:W-:Y:S02]  /*4470*/  SEL R162, RZ, 0x100, !P0 ;  /* 0x00000100ffa27807 */ /* 0x000fe40004000000 */
[----:B------:R-:W-:Y:S02]  /*4480*/  ISETP.NE.AND P0, PT, R161, RZ, P3 ;  /* 0x000000ffa100720c */ /* 0x000fe40001f05270 */
[----:B------:R-:W-:Y:S01]  /*4490*/  PRMT R131, R131, 0x9910, RZ ;  /* 0x0000991083837816 */ /* 0x000fe200000000ff */
[----:B---3--:R-:W3:Y:S01]  /*44a0*/  LDS R2, [R143+UR6] ;  /* 0x000000068f027984 */ /* 0x008ee20008000800 */
[----:B------:R-:W-:Y:S02]  /*44b0*/  LOP3.LUT R130, R130, UR10, RZ, 0xfc, !PT ;  /* 0x0000000a82827c12 */ /* 0x000fe4000f8efcff */
[----:B------:R-:W-:Y:S01]  /*44c0*/  SEL R161, RZ, 0x200, !P0 ;  /* 0x00000200ffa17807 */ /* 0x000fe20004000000 */
[----:B------:R-:W3:Y:S01]  /*44d0*/  LDS R3, [R143+UR6+0x400] ;  /* 0x000400068f037984 */ /* 0x000ee20008000800 */
[----:B------:R-:W-:Y:S02]  /*44e0*/  ISETP.NE.AND P0, PT, R131, RZ, P2 ;  /* 0x000000ff8300720c */ /* 0x000fe40001705270 */
[----:B------:R-:W-:Y:S01]  /*44f0*/  PRMT R130, R130, 0x9910, RZ ;  /* 0x0000991082827816 */ /* 0x000fe200000000ff */
[----:B------:R-:W3:Y:S01]  /*4500*/  LDS R72, [R141+UR6] ;  /* 0x000000068d487984 */ /* 0x000ee20008000800 */
[----:B------:R-:W-:Y:S02]  /*4510*/  SEL R131, RZ, 0x400, !P0 ;  /* 0x00000400ff837807 */ /* 0x000fe40004000000 */
[----:B------:R-:W-:Y:S01]  /*4520*/  ISETP.NE.AND P0, PT, R130, RZ, P1 ;  /* 0x000000ff8200720c */ /* 0x000fe20000f05270 */
[----:B------:R-:W3:Y:S01]  /*4530*/  LDS R73, [R141+UR6+0x400] ;  /* 0x000400068d497984 */ /* 0x000ee20008000800 */
[----:B------:R-:W-:Y:S02]  /*4540*/  LOP3.LUT R161, R161, R162, R156, 0xfe, !PT ;  /* 0x000000a2a1a17212 */ /* 0x000fe400078efe9c */
[----:B------:R-:W-:Y:S01]  /*4550*/  SEL R130, RZ, 0x800, !P0 ;  /* 0x00000800ff827807 */ /* 0x000fe20004000000 */
[----:B------:R-:W3:Y:S01]  /*4560*/  LDS R74, [R139+UR6] ;  /* 0x000000068b4a7984 */ /* 0x000ee20008000800 */
[----:B------:R-:W-:Y:S02]  /*4570*/  IADD3 R156, R132, -0x1, RZ ;  /* 0xffffffff849c7810 */ /* 0x000fe40007ffe0ff */
[----:B------:R-:W-:Y:S01]  /*4580*/  LOP3.LUT R130, R130, R131, R161, 0xfe, !PT ;  /* 0x0000008382827212 */ /* 0x000fe200078efea1 */
[----:B------:R-:W3:Y:S01]  /*4590*/  LDS R75, [R139+UR6+0x400] ;  /* 0x000400068b4b7984 */ /* 0x000ee20008000800 */
[----:B------:R-:W-:Y:S03]  /*45a0*/  ISETP.NE.AND P0, PT, R156, RZ, PT ;  /* 0x000000ff9c00720c */ /* 0x000fe60003f05270 */
[----:B------:R-:W3:Y:S01]  /*45b0*/  LDS R76, [R137+UR6] ;  /* 0x00000006894c7984 */ /* 0x000ee20008000800 */
[----:B------:R-:W-:Y:S02]  /*45c0*/  SEL R131, R160, RZ, P0 ;  /* 0x000000ffa0837207 */ /* 0x000fe40000000000 */
[----:B------:R-:W-:Y:S01]  /*45d0*/  SEL R130, R130, RZ, P0 ;  /* 0x000000ff82827207 */ /* 0x000fe20000000000 */
[----:B------:R-:W3:Y:S01]  /*45e0*/  LDS R77, [R137+UR6+0x400] ;  /* 0x00040006894d7984 */ /* 0x000ee20008000800 */
[C---:B-1----:R-:W-:Y:S03]  /*45f0*/  FSETP.GEU.AND P0, PT, |R78|.reuse, +INF , PT ;  /* 0x7f8000004e00780b */ /* 0x042fe60003f0e200 */
[----:B------:R-:W3:Y:S08]  /*4600*/  LDSM.16.M88.4 R68, [R0+UR7] ;  /* 0x000000070044783b */ /* 0x000ef00008000200 */
[----:B------:R-:W3:Y:S02]  /*4610*/  LDSM.16.M88.4 R80, [R0+UR7+0xc00] ;  /* 0x000c00070050783b */ /* 0x000ee40008000200 */
[--C-:B------:R-:W-:Y:S01]  /*4620*/  @!P0 IMAD.IADD.U32 R78, R78, 0x1, R145.reuse ;  /* 0x000000014e4e8824 */ /* 0x100fe200078e0091 */
[C---:B------:R-:W-:Y:S05]  /*4630*/  FSETP.GEU.AND P0, PT, |R79|.reuse, +INF , PT ;  /* 0x7f8000004f00780b */ /* 0x040fea0003f0e200 */
[----:B------:R-:W1:Y:S08]  /*4640*/  LDSM.16.M88.4 R84, [R0+UR7+0x1800] ;  /* 0x001800070054783b */ /* 0x000e700008000200 */
[----:B------:R-:W-:Y:S01]  /*4650*/  @!P0 IMAD.IADD.U32 R79, R79, 0x1, R145 ;  /* 0x000000014f4f8824 */ /* 0x000fe200078e0091 */
[----:B------:R-:W-:Y:S01]  /*4660*/  FSETP.GEU.AND P0, PT, |R92|, +INF , PT ;  /* 0x7f8000005c00780b */ /* 0x000fe20003f0e200 */
[----:B------:R-:W1:-:S12]  /*4670*/  LDSM.16.M88.4 R88, [R0+UR7+0x2400] ;  /* 0x002400070058783b */ /* 0x000e580008000200 */
[----:B------:R-:W-:Y:S01]  /*4680*/  @!P0 IMAD.IADD.U32 R92, R92, 0x1, R145 ;  /* 0x000000015c5c8824 */ /* 0x000fe200078e0091 */
[----:B------:R-:W-:-:S13]  /*4690*/  FSETP.GEU.AND P0, PT, |R93|, +INF , PT ;  /* 0x7f8000005d00780b */ /* 0x000fda0003f0e200 */
[----:B------:R-:W-:Y:S01]  /*46a0*/  @!P0 IMAD.IADD.U32 R93, R93, 0x1, R145 ;  /* 0x000000015d5d8824 */ /* 0x000fe200078e0091 */
[----:B------:R-:W-:-:S13]  /*46b0*/  FSETP.GEU.AND P0, PT, |R94|, +INF , PT ;  /* 0x7f8000005e00780b */ /* 0x000fda0003f0e200 */
[----:B------:R-:W-:Y:S01]  /*46c0*/  @!P0 IMAD.IADD.U32 R94, R94, 0x1, R145 ;  /* 0x000000015e5e8824 */ /* 0x000fe200078e0091 */
[----:B------:R-:W-:-:S13]  /*46d0*/  FSETP.GEU.AND P0, PT, |R95|, +INF , PT ;  /* 0x7f8000005f00780b */ /* 0x000fda0003f0e200 */
[----:B------:R-:W-:Y:S01]  /*46e0*/  @!P0 IMAD.IADD.U32 R95, R95, 0x1, R145 ;  /* 0x000000015f5f8824 */ /* 0x000fe200078e0091 */
[----:B------:R-:W-:-:S06]  /*46f0*/  FSETP.GEU.AND P0, PT, |R96|, +INF , PT ;  /* 0x7f8000006000780b */ /* 0x000fcc0003f0e200 */
[----:B------:R-:W-:Y:S07]  /*4700*/  HMMA.1688.F32.TF32 R4, R92, R78, R4 ;  /* 0x0000004e5c04723c */ /* 0x000fee0000081004 */
[----:B------:R-:W-:Y:S01]  /*4710*/  @!P0 IMAD.IADD.U32 R96, R96, 0x1, R145 ;  /* 0x0000000160608824 */ /* 0x000fe200078e0091 */
[----:B------:R-:W-:-:S13]  /*4720*/  FSETP.GEU.AND P0, PT, |R97|, +INF , PT ;  /* 0x7f8000006100780b */ /* 0x000fda0003f0e200 */
[--C-:B------:R-:W-:Y:S01]  /*4730*/  @!P0 IMAD.IADD.U32 R97, R97, 0x1, R145.reuse ;  /* 0x0000000161618824 */ /* 0x100fe200078e0091 */
[C---:B------:R-:W-:Y:S06]  /*4740*/  FSETP.GEU.AND P0, PT, |R98|.reuse, +INF , PT ;  /* 0x7f8000006200780b */ /* 0x040fec0003f0e200 */
        /* <DEDUP_REMOVED lines=13> */
[----:B------:R-:W-:Y:S01]  /*4820*/  @!P0 IMAD.IADD.U32 R105, R105, 0x1, R145 ;  /* 0x0000000169698824 */ /* 0x000fe200078e0091 */
[----:B------:R-:W-:-:S13]  /*4830*/  FSETP.GEU.AND P0, PT, |R106|, +INF , PT ;  /* 0x7f8000006a00780b */ /* 0x000fda0003f0e200 */
[----:B------:R-:W-:Y:S01]  /*4840*/  @!P0 IMAD.IADD.U32 R106, R106, 0x1, R145 ;  /* 0x000000016a6a8824 */ /* 0x000fe200078e0091 */
[----:B------:R-:W-:-:S13]  /*4850*/  FSETP.GEU.AND P0, PT, |R107|, +INF , PT ;  /* 0x7f8000006b00780b */ /* 0x000fda0003f0e200 */
[--C-:B------:R-:W-:Y:S01]  /*4860*/  @!P0 IMAD.IADD.U32 R107, R107, 0x1, R145.reuse ;  /* 0x000000016b6b8824 */ /* 0x100fe200078e0091 */
[C---:B------:R-:W-:Y:S06]  /*4870*/  FSETP.GEU.AND P0, PT, |R108|.reuse, +INF , PT ;  /* 0x7f8000006c00780b */ /* 0x040fec0003f0e200 */
[C---:B------:R-:W-:Y:S07]  /*4880*/  HMMA.1688.F32.TF32 R20, R104.reuse, R100, R20 ;  /* 0x000000646814723c */ /* 0x040fee0000081014 */
[--C-:B------:R-:W-:Y:S01]  /*4890*/  @!P0 IMAD.IADD.U32 R108, R108, 0x1, R145.reuse ;  /* 0x000000016c6c8824 */ /* 0x100fe200078e0091 */
[C---:B------:R-:W-:Y:S01]  /*48a0*/  HMMA.1688.F32.TF32 R24, R104.reuse, R98, R24 ;  /* 0x000000626818723c */ /* 0x040fe20000081018 */
[C---:B------:R-:W-:Y:S07]  /*48b0*/  FSETP.GEU.AND P0, PT, |R109|.reuse, +INF , PT ;  /* 0x7f8000006d00780b */ /* 0x040fee0003f0e200 */
[C---:B------:R-:W-:Y:S06]  /*48c0*/  HMMA.1688.F32.TF32 R28, R104.reuse, R96, R28 ;  /* 0x00000060681c723c */ /* 0x040fec000008101c */
[----:B------:R-:W-:Y:S01]  /*48d0*/  @!P0 IMAD.IADD.U32 R109, R109, 0x1, R145 ;  /* 0x000000016d6d8824 */ /* 0x000fe200078e0091 */
[----:B------:R-:W-:Y:S01]  /*48e0*/  FSETP.GEU.AND P0, PT, |R110|, +INF , PT ;  /* 0x7f8000006e00780b */ /* 0x000fe20003f0e200 */
[----:B------:R-:W-:-:S12]  /*48f0*/  HMMA.1688.F32.TF32 R32, R104, R78, R32 ;  /* 0x0000004e6820723c */ /* 0x000fd80000081020 */
[----:B------:R-:W-:Y:S01]  /*4900*/  @!P0 IMAD.IADD.U32 R110, R110, 0x1, R145 ;  /* 0x000000016e6e8824 */ /* 0x000fe200078e0091 */
[----:B------:R-:W-:-:S13]  /*4910*/  FSETP.GEU.AND P0, PT, |R111|, +INF , PT ;  /* 0x7f8000006f00780b */ /* 0x000fda0003f0e200 */
[--C-:B------:R-:W-:Y:S01]  /*4920*/  @!P0 IMAD.IADD.U32 R111, R111, 0x1, R145.reuse ;  /* 0x000000016f6f8824 */ /* 0x100fe200078e0091 */
[C---:B------:R-:W-:Y:S06]  /*4930*/  FSETP.GEU.AND P0, PT, |R112|.reuse, +INF , PT ;  /* 0x7f8000007000780b */ /* 0x040fec0003f0e200 */
[C---:B------:R-:W-:Y:S07]  /*4940*/  HMMA.1688.F32.TF32 R36, R108.reuse, R78, R36 ;  /* 0x0000004e6c24723c */ /* 0x040fee0000081024 */
[--C-:B------:R-:W-:Y:S01]  /*4950*/  @!P0 IMAD.IADD.U32 R112, R112, 0x1, R145.reuse ;  /* 0x0000000170708824 */ /* 0x100fe200078e0091 */
[C---:B------:R-:W-:Y:S01]  /*4960*/  FSETP.GEU.AND P0, PT, |R113|.reuse, +INF , PT ;  /* 0x7f8000007100780b */ /* 0x040fe20003f0e200 */
[C---:B------:R-:W-:Y:S08]  /*4970*/  HMMA.1688.F32.TF32 R40, R108.reuse, R96, R40 ;  /* 0x000000606c28723c */ /* 0x040ff00000081028 */
[C---:B------:R-:W-:Y:S04]  /*4980*/  HMMA.1688.F32.TF32 R44, R108.reuse, R98, R44 ;  /* 0x000000626c2c723c */ /* 0x040fe8000008102c */
[----:B------:R-:W-:Y:S01]  /*4990*/  @!P0 IMAD.IADD.U32 R113, R113, 0x1, R145 ;  /* 0x0000000171718824 */ /* 0x000fe200078e0091 */
[----:B------:R-:W-:Y:S03]  /*49a0*/  FSETP.GEU.AND P0, PT, |R114|, +INF , PT ;  /* 0x7f8000007200780b */ /* 0x000fe60003f0e200 */
[----:B------:R-:W-:-:S12]  /*49b0*/  HMMA.1688.F32.TF32 R48, R108, R100, R48 ;  /* 0x000000646c30723c */ /* 0x000fd80000081030 */
[----:B------:R-:W-:Y:S01]  /*49c0*/  @!P0 IMAD.IADD.U32 R114, R114, 0x1, R145 ;  /* 0x0000000172728824 */ /* 0x000fe200078e0091 */
[----:B------:R-:W-:-:S13]  /*49d0*/  FSETP.GEU.AND P0, PT, |R115|, +INF , PT ;  /* 0x7f8000007300780b */ /* 0x000fda0003f0e200 */
[--C-:B------:R-:W-:Y:S01]  /*49e0*/  @!P0 IMAD.IADD.U32 R115, R115, 0x1, R145.reuse ;  /* 0x0000000173738824 */ /* 0x100fe200078e0091 */
[C---:B---3--:R-:W-:Y:S06]  /*49f0*/  FSETP.GEU.AND P0, PT, |R2|.reuse, +INF , PT ;  /* 0x7f8000000200780b */ /* 0x048fec0003f0e200 */
        /* <DEDUP_REMOVED lines=35> */
[----:B------:R-:W-:Y:S04]  /*4c30*/  IADD3 R158, P0, R158, c[0x0][0x1c0], RZ ;  /* 0x000070009e9e7a10 */ /* 0x000fe80007f1e0ff */
[----:B------:R-:W-:Y:S02]  /*4c40*/  IADD3.X R159, R159, c[0x0][0x1c4], RZ, P0, !PT ;  /* 0x000071009f9f7a10 */ /* 0x000fe400007fe4ff */
[----:B-1----:R-:W-:-:S13]  /*4c50*/  FSETP.GEU.AND P0, PT, |R84|, +INF , PT ;  /* 0x7f8000005400780b */ /* 0x002fda0003f0e200 */
        /* <DEDUP_REMOVED lines=15> */
[----:B------:R-:W-:Y:S01]  /*4d50*/  ISETP.GT.AND P0, PT, R132, -0x1, PT ;  /* 0xffffffff8400780c */ /* 0x000fe20003f04270 */
[----:B------:R-:W-:-:S12]  /*4d60*/  IMAD.MOV.U32 R132, RZ, RZ, R156 ;  /* 0x000000ffff847224 */ /* 0x000fd800078e009c */
[----:B------:R-:W-:-:S05]  /*4d70*/  @P0 BRA `(.L_x_27) ;  /* 0xffffeb9000000947 */ /* 0x000fca000383ffff */
.L_x_26:
[----:B------:R-:W5:Y:S01]  /*4d80*/  S2R R2, SR_TID.X ;  /* 0x0000000000027919 */ /* 0x000f620000002100 */
[----:B------:R-:W4:Y:S01]  /*4d90*/  S2UR UR6, SR_CTAID.Y ;  /* 0x00000000000679c3 */ /* 0x000f220000002600 */
[----:B------:R-:W-:Y:S01]  /*4da0*/  ULDC UR4, c[0x0][0x178] ;  /* 0x00005e0000047ab9 */ /* 0x000fe20000000800 */
[----:B------:R-:W-:Y:S01]  /*4db0*/  ISETP.GE.AND P0, PT, R121, c[0x0][0x160], PT ;  /* 0x0000580079007a0c */ /* 0x000fe20003f06270 */
[----:B------:R-:W-:Y:S01]  /*4dc0*/  ULDC.U8 UR10, c[0x0][0x200] ;  /* 0x00008000000a7ab9 */ /* 0x000fe20000000000 */
[----:B----4-:R-:W-:Y:S01]  /*4dd0*/  IADD3 R85, R148, 0x10, RZ ;  /* 0x0000001094557810 */ /* 0x010fe20007ffe0ff */
[----:B------:R-:W0:Y:S01]  /*4de0*/  LDGDEPBAR ;  /* 0x00000000000079af */ /* 0x000e220000000000 */
[----:B------:R-:W-:Y:S01]  /*4df0*/  ISETP.GE.AND P1, PT, R120, c[0x0][0x160], PT ;  /* 0x0000580078007a0c */ /* 0x000fe20003f26270 */
[----:B------:R-:W-:Y:S01]  /*4e00*/  IMAD.SHL.U32 R87, R125, 0x10, RZ ;  /* 0x000000107d577824 */ /* 0x000fe200078e00ff */
[----:B------:R-:W4:Y:S01]  /*4e10*/  S2UR UR5, SR_CTAID.X ;  /* 0x00000000000579c3 */ /* 0x000f220000002500 */
[----:B------:R-:W-:Y:S01]  /*4e20*/  ISETP.GE.AND P2, PT, R119, c[0x0][0x160], PT ;  /* 0x0000580077007a0c */ /* 0x000fe20003f46270 */
[----:B------:R-:W0:Y:S01]  /*4e30*/  LDGDEPBAR ;  /* 0x00000000000079af */ /* 0x000e220000000000 */
[C---:B------:R-:W-:Y:S01]  /*4e40*/  ISETP.LT.AND P0, PT, R85.reuse, UR14, !P0 ;  /* 0x0000000e55007c0c */ /* 0x040fe2000c701270 */
[----:B------:R-:W-:Y:S01]  /*4e50*/  ULDC.64 UR8, c[0x0][0x1e0] ;  /* 0x0000780000087ab9 */ /* 0x000fe20000000a00 */
[----:B------:R-:W-:Y:S01]  /*4e60*/  ISETP.GE.AND P3, PT, R118, c[0x0][0x160], PT ;  /* 0x0000580076007a0c */ /* 0x000fe20003f66270 */
[----:B------:R-:W-:Y:S01]  /*4e70*/  UIADD3 UR8, UP1, UR8, UR8, URZ ;  /* 0x0000000808087290 */ /* 0x000fe2000ff3e03f */
[----:B------:R-:W-:-:S02]  /*4e80*/  ISETP.LT.AND P1, PT, R85, UR14, !P1 ;  /* 0x0000000e55007c0c */ /* 0x000fc4000cf21270 */
[C---:B------:R-:W-:Y:S01]  /*4e90*/  ISETP.LT.AND P2, PT, R85.reuse, UR14, !P2 ;  /* 0x0000000e55007c0c */ /* 0x040fe2000d741270 */
[----:B------:R-:W-:Y:S01]  /*4ea0*/  UIADD3.X UR9, UR9, UR9, URZ, UP1, !UPT ;  /* 0x0000000909097290 */ /* 0x000fe20008ffe43f */
[----:B--2---:R-:W-:Y:S02]  /*4eb0*/  SEL R70, RZ, 0x1, !P0 ;  /* 0x00000001ff467807 */ /* 0x004fe40004000000 */
[----:B------:R-:W-:Y:S02]  /*4ec0*/  ISETP.LT.AND P3, PT, R85, UR14, !P3 ;  /* 0x0000000e55007c0c */ /* 0x000fe4000df61270 */
[----:B-----5:R-:W-:Y:S01]  /*4ed0*/  SHF.R.S32.HI R71, RZ, 0x1f, R2 ;  /* 0x0000001fff477819 */ /* 0x020fe20000011402 */
[----:B------:R-:W-:Y:S01]  /*4ee0*/  USHF.L.U32 UR4, UR6, UR4, URZ ;  /* 0x0000000406047299 */ /* 0x000fe2000800063f */
[----:B------:R-:W-:Y:S02]  /*4ef0*/  P2R R70, PR, R70, 0xf ;  /* 0x0000000f46467803 */ /* 0x000fe40000000000 */
[----:B------:R-:W-:Y:S01]  /*4f00*/  LEA.HI R71, R71, R2, RZ, 0x5 ;  /* 0x0000000247477211 */ /* 0x000fe200078f28ff */
[----:B------:R-:W-:Y:S01]  /*4f10*/  ULDC.64 UR6, c[0x0][0x1e8] ;  /* 0x00007a0000067ab9 */ /* 0x000fe20000000a00 */
[----:B------:R-:W-:-:S02]  /*4f20*/  ISETP.GE.AND P6, PT, R85, UR14, PT ;  /* 0x0000000e55007c0c */ /* 0x000fc4000bfc6270 */
[----:B------:R-:W-:Y:S02]  /*4f30*/  LOP3.LUT R69, R71, 0xffffffe0, RZ, 0xc0, !PT ;  /* 0xffffffe047457812 */ /* 0x000fe400078ec0ff */
[----:B------:R-:W-:Y:S01]  /*4f40*/  SHF.R.S32.HI R71, RZ, 0x5, R71 ;  /* 0x00000005ff477819 */ /* 0x000fe20000011447 */
[----:B------:R-:W-:-:S04]  /*4f50*/  DEPBAR.LE SB0, 0x0 ;  /* 0x000080000000791a */ /* 0x000fc80000000000 */
[----:B------:R-:W-:Y:S01]  /*4f60*/  IMAD.IADD R68, R2, 0x1, -R69 ;  /* 0x0000000102447824 */ /* 0x000fe200078e0a45 */
[----:B------:R-:W-:Y:S02]  /*4f70*/  IADD3 R85, R85, c[0x0][0x204], RZ ;  /* 0x0000810055557a10 */ /* 0x000fe40007ffe0ff */
[----:B------:R-:W-:Y:S02]  /*4f80*/  ISETP.NE.AND P3, PT, RZ, UR10, PT ;  /* 0x0000000aff007c0c */ /* 0x000fe4000bf65270 */
[----:B------:R-:W-:Y:S02]  /*4f90*/  SHF.R.S32.HI R3, RZ, 0x1f, R68 ;  /* 0x0000001fff037819 */ /* 0x000fe40000011444 */
[----:B------:R-:W-:Y:S02]  /*4fa0*/  IADD3 R84, R148, 0x11, RZ ;  /* 0x0000001194547810 */ /* 0x000fe40007ffe0ff */
[----:B------:R-:W-:Y:S01]  /*4fb0*/  LEA.HI R68, R3, R68, RZ, 0x2 ;  /* 0x0000004403447211 */ /* 0x000fe200078f10ff */
[----:B------:R-:W-:Y:S01]  /*4fc0*/  IMAD.MOV.U32 R3, RZ, RZ, -0x1 ;  /* 0xffffffffff037424 */ /* 0x000fe200078e00ff */
[----:B---3--:R-:W-:-:S02]  /*4fd0*/  IADD3 R83, R84, c[0x0][0x204], RZ ;  /* 0x0000810054537a10 */ /* 0x008fc40007ffe0ff */
[----:B------:R-:W-:Y:S02]  /*4fe0*/  LEA.HI.SX32 R68, R68, R69, 0x1e ;  /* 0x0000004544447211 */ /* 0x000fe400078ff2ff */
[----:B------:R-:W-:Y:S02]  /*4ff0*/  SHF.L.U32 R3, R3, c[0x0][0x178], RZ ;  /* 0x00005e0003037a19 */ /* 0x000fe400000006ff */
[----:B------:R-:W-:Y:S01]  /*5000*/  ISETP.GE.AND P4, PT, R84, UR14, PT ;  /* 0x0000000e54007c0c */ /* 0x000fe2000bf86270 */
[----:B------:R-:W-:Y:S01]  /*5010*/  IMAD R68, R71, -0x10, R68 ;  /* 0xfffffff047447824 */ /* 0x000fe200078e0244 */
[----:B----4-:R-:W-:Y:S02]  /*5020*/  LOP3.LUT R3, R3, UR5, RZ, 0xc, !PT ;  /* 0x0000000503037c12 */ /* 0x010fe4000f8e0cff */
[----:B------:R-:W-:Y:S02]  /*5030*/  IADD3 R82, R148, 0x12, RZ ;  /* 0x0000001294527810 */ /* 0x000fe40007ffe0ff */
[----:B------:R-:W-:Y:S01]  /*5040*/  IADD3 R3, R3, UR4, RZ ;  /* 0x0000000403037c10 */ /* 0x000fe2000fffe0ff */
[----:B------:R-:W-:Y:S01]  /*5050*/  ULDC.64 UR4, c[0x0][0x1f0] ;  /* 0x00007c0000047ab9 */ /* 0x000fe20000000a00 */
[C---:B------:R-:W-:Y:S01]  /*5060*/  IADD3 R81, R82.reuse, c[0x0][0x204], RZ ;  /* 0x0000810052517a10 */ /* 0x040fe20007ffe0ff */
[----:B------:R-:W-:Y:S01]  /*5070*/  UIADD3 UR6, UP0, UR6, -UR4, URZ ;  /* 0x8000000406067290 */ /* 0x000fe2000ff1e03f */
[----:B------:R-:W-:Y:S01]  /*5080*/  ISETP.GE.AND P2, PT, R82, UR14, PT ;  /* 0x0000000e52007c0c */ /* 0x000fe2000bf46270 */
[----:B------:R-:W-:Y:S01]  /*5090*/  IMAD R3, R3, 0x40, R68 ;  /* 0x0000004003037824 */ /* 0x000fe200078e0244 */
[----:B------:R-:W-:Y:S01]  /*50a0*/  IADD3 R80, R148, 0x13, RZ ;  /* 0x0000001394507810 */ /* 0x000fe20007ffe0ff */
[----:B------:R-:W-:Y:S01]  /*50b0*/  UIADD3.X UR7, UR7, ~UR5, URZ, UP0, !UPT ;  /* 0x8000000507077290 */ /* 0x000fe200087fe43f */
[----:B------:R-:W-:-:S02]  /*50c0*/  LOP3.LUT R122, R122, 0xfffffffb, RZ, 0xc0, !PT ;  /* 0xfffffffb7a7a7812 */ /* 0x000fc400078ec0ff */
[C---:B------:R-:W-:Y:S01]  /*50d0*/  ISETP.LT.AND P1, PT, R3.reuse, c[0x0][0x164], !P6 ;  /* 0x0000590003007a0c */ /* 0x040fe20007721270 */
[----:B------:R-:W-:Y:S01]  /*50e0*/  ULDC.64 UR4, c[0x0][0x1e0] ;  /* 0x0000780000047ab9 */ /* 0x000fe20000000a00 */
[C---:B------:R-:W-:Y:S01]  /*50f0*/  ISETP.GT.OR P0, PT, R3.reuse, R85, !P3 ;  /* 0x000000550300720c */ /* 0x040fe20005f04670 */
[----:B------:R-:W-:Y:S01]  /*5100*/  UIADD3 UR4, UP1, UP0, UR6, UR4, UR8 ;  /* 0x0000000406047290 */ /* 0x000fe2000f83e008 */
[----:B------:R-:W-:Y:S02]  /*5110*/  IADD3 R79, R80, c[0x0][0x204], RZ ;  /* 0x00008100504f7a10 */ /* 0x000fe40007ffe0ff */
[----:B------:R-:W-:Y:S01]  /*5120*/  PLOP3.LUT P5, PT, P1, P0, PT, 0x80, 0x0 ;  /* 0x000000000000781c */ /* 0x000fe20000fa1070 */
[----:B------:R-:W-:Y:S01]  /*5130*/  UIADD3.X UR5, UR7, UR5, UR9, UP1, UP0 ;  /* 0x0000000507057290 */ /* 0x000fe20008fe0409 */
[C---:B------:R-:W-:Y:S01]  /*5140*/  ISETP.LT.AND P1, PT, R3.reuse, c[0x0][0x164], !P4 ;  /* 0x0000590003007a0c */ /* 0x040fe20006721270 */
[----:B------:R-:W-:Y:S01]  /*5150*/  ULDC UR8, c[0x0][0x1f4] ;  /* 0x00007d0000087ab9 */ /* 0x000fe20000000800 */
[----:B------:R-:W-:Y:S01]  /*5160*/  ISETP.GT.OR P0, PT, R3, R83, !P3 ;  /* 0x000000530300720c */ /* 0x000fe20005f04670 */
[----:B------:R-:W-:Y:S01]  /*5170*/  ULDC UR9, c[0x0][0x1f0] ;  /* 0x00007c0000097ab9 */ /* 0x000fe20000000800 */
[----:B------:R-:W-:Y:S01]  /*5180*/  @P3 LOP3.LUT R122, R122, 0x4, RZ, 0xfc, !PT ;  /* 0x000000047a7a3812 */ /* 0x000fe200078efcff */
[----:B------:R-:W-:Y:S01]  /*5190*/  UIADD3 UR9, UP0, UR4, UR9, URZ ;  /* 0x0000000904097290 */ /* 0x000fe2000ff1e03f */
[----:B------:R-:W-:Y:S01]  /*51a0*/  BAR.SYNC.DEFER_BLOCKING 0x0 ;  /* 0x0000000000007b1d */ /* 0x000fe20000010000 */
[----:B------:R-:W-:-:S02]  /*51b0*/  PLOP3.LUT P4, PT, P1, P0, PT, 0x80, 0x0 ;  /* 0x000000000000781c */ /* 0x000fc40000f81070 */
[C---:B------:R-:W-:Y:S01]  /*51c0*/  ISETP.LT.AND P1, PT, R3.reuse, c[0x0][0x164], !P2 ;  /* 0x0000590003007a0c */ /* 0x040fe20005721270 */
[----:B------:R-:W-:Y:S01]  /*51d0*/  UIADD3.X UR8, UR5, UR8, URZ, UP0, !UPT ;  /* 0x0000000805087290 */ /* 0x000fe200087fe43f */
[C---:B------:R-:W-:Y:S01]  /*51e0*/  ISETP.GT.OR P0, PT, R3.reuse, R81, !P3 ;  /* 0x000000510300720c */ /* 0x040fe20005f04670 */
[----:B------:R-:W-:Y:S01]  /*51f0*/  ULDC.64 UR6, c[0x0][0x210] ;  /* 0x0000840000067ab9 */ /* 0x000fe20000000a00 */
[----:B------:R-:W-:Y:S01]  /*5200*/  IADD3 R140, R148, 0x20, RZ ;  /* 0x00000020948c7810 */ /* 0x000fe20007ffe0ff */
[----:B------:R-:W-:Y:S01]  /*5210*/  ULDC.64 UR4, c[0x0][0x218] ;  /* 0x0000860000047ab9 */ /* 0x000fe20000000a00 */
[----:B------:R-:W-:Y:S01]  /*5220*/  PLOP3.LUT P2, PT, P1, P0, PT, 0x80, 0x0 ;  /* 0x000000000000781c */ /* 0x000fe20000f41070 */
[----:B------:R-:W-:Y:S01]  /*5230*/  UIADD3 UR6, UP0, UR6, -UR4, URZ ;  /* 0x8000000406067290 */ /* 0x000fe2000ff1e03f */
[----:B------:R-:W-:Y:S02]  /*5240*/  ISETP.GE.AND P0, PT, R80, UR14, PT ;  /* 0x0000000e50007c0c */ /* 0x000fe4000bf06270 */
[----:B------:R-:W-:Y:S01]  /*5250*/  IADD3 R77, R140, c[0x0][0x204], RZ ;  /* 0x000081008c4d7a10 */ /* 0x000fe20007ffe0ff */
[----:B------:R-:W-:Y:S01]  /*5260*/  UIADD3.X UR7, UR7, ~UR5, URZ, UP0, !UPT ;  /* 0x8000000507077290 */ /* 0x000fe200087fe43f */
[----:B------:R-:W-:-:S02]  /*5270*/  ISETP.LT.AND P1, PT, R3, c[0x0][0x164], !P0 ;  /* 0x0000590003007a0c */ /* 0x000fc40004721270 */
[----:B------:R-:W-:Y:S01]  /*5280*/  ISETP.GT.OR P0, PT, R3, R79, !P3 ;  /* 0x0000004f0300720c */ /* 0x000fe20005f04670 */
[----:B------:R-:W-:Y:S01]  /*5290*/  ULDC.64 UR4, c[0x0][0x208] ;  /* 0x0000820000047ab9 */ /* 0x000fe20000000a00 */
[----:B------:R-:W-:Y:S01]  /*52a0*/  IADD3 R76, R148, 0x21, RZ ;  /* 0x00000021944c7810 */ /* 0x000fe20007ffe0ff */
[----:B------:R-:W-:Y:S01]  /*52b0*/  UIADD3 UR6, UP0, UR6, UR4, URZ ;  /* 0x0000000406067290 */ /* 0x000fe2000ff1e03f */
[----:B------:R-:W-:Y:S02]  /*52c0*/  PLOP3.LUT P3, PT, P1, P0, PT, 0x80, 0x0 ;  /* 0x000000000000781c */ /* 0x000fe40000f61070 */
[-C--:B------:R-:W-:Y:S01]  /*52d0*/  ISETP.GT.AND P0, PT, R85, R3.reuse, PT ;  /* 0x000000035500720c */ /* 0x080fe20003f04270 */
[----:B------:R-:W-:Y:S01]  /*52e0*/  UIADD3.X UR7, UR7, UR5, URZ, UP0, !UPT ;  /* 0x0000000507077290 */ /* 0x000fe200087fe43f */
[----:B------:R-:W-:Y:S02]  /*52f0*/  IADD3 R75, R76, c[0x0][0x204], RZ ;  /* 0x000081004c4b7a10 */ /* 0x000fe40007ffe0ff */
[----:B------:R-:W-:Y:S01]  /*5300*/  SEL R72, RZ, 0x1, !P0 ;  /* 0x00000001ff487807 */ /* 0x000fe20004000000 */
[----:B------:R-:W-:Y:S01]  /*5310*/  ULDC.64 UR4, c[0x0][0x218] ;  /* 0x0000860000047ab9 */ /* 0x000fe20000000a00 */
[-C--:B------:R-:W-:Y:S01]  /*5320*/  ISETP.GT.AND P0, PT, R83, R3.reuse, PT ;  /* 0x000000035300720c */ /* 0x080fe20003f04270 */
[----:B------:R-:W-:Y:S01]  /*5330*/  UIADD3 UR4, UP0, UR6, UR4, URZ ;  /* 0x0000000406047290 */ /* 0x000fe2000ff1e03f */
[----:B------:R-:W-:Y:S01]  /*5340*/  LOP3.LUT R72, R72, UR10, RZ, 0xfc, !PT ;  /* 0x0000000a48487c12 */ /* 0x000fe2000f8efcff */
[----:B------:R-:W-:Y:S01]  /*5350*/  USHF.L.U32 UR6, UR13, 0x3, URZ ;  /* 0x000000030d067899 */ /* 0x000fe2000800063f */
[----:B------:R-:W-:Y:S01]  /*5360*/  SEL R71, RZ, 0x1, !P0 ;  /* 0x00000001ff477807 */ /* 0x000fe20004000000 */
[----:B------:R-:W-:Y:S01]  /*5370*/  UIADD3.X UR5, UR7, UR5, URZ, UP0, !UPT ;  /* 0x0000000507057290 */ /* 0x000fe200087fe43f */
[-C--:B------:R-:W-:Y:S01]  /*5380*/  ISETP.GT.AND P0, PT, R81, R3.reuse, PT ;  /* 0x000000035100720c */ /* 0x080fe20003f04270 */
[----:B------:R-:W-:Y:S01]  /*5390*/  UIMAD UR24, UR11, 0x300, UR6 ;  /* 0x000003000b1878a4 */ /* 0x000fe2000f8e0206 */
[----:B------:R-:W-:Y:S01]  /*53a0*/  LOP3.LUT R71, R71, UR10, RZ, 0xfc, !PT ;  /* 0x0000000a47477c12 */ /* 0x000fe2000f8efcff */
[----:B------:R-:W-:Y:S01]  /*53b0*/  UIMAD UR21, UR12, 0x180, UR6 ;  /* 0x000001800c1578a4 */ /* 0x000fe2000f8e0206 */
[----:B------:R-:W-:Y:S01]  /*53c0*/  SEL R69, RZ, 0x1, !P0 ;  /* 0x00000001ff457807 */ /* 0x000fe20004000000 */
[----:B------:R-:W-:Y:S01]  /*53d0*/  USHF.L.U32 UR24, UR24, 0x4, URZ ;  /* 0x0000000418187899 */ /* 0x000fe2000800063f */
[----:B------:R-:W-:Y:S01]  /*53e0*/  ISETP.GT.AND P0, PT, R79, R3, PT ;  /* 0x000000034f00720c */ /* 0x000fe20003f04270 */
[----:B------:R-:W-:Y:S01]  /*53f0*/  ULEA UR21, UR21, 0x6000, 0x4 ;  /* 0x0000600015157891 */ /* 0x000fe2000f8e203f */
        /* <DEDUP_REMOVED lines=13> */
[----:B------:R-:W-:Y:S02]  /*54d0*/  P2R R78, PR, R78, 0xf ;  /* 0x0000000f4e4e7803 */ /* 0x000fe40000000000 */
[----:B------:R-:W-:Y:S02]  /*54e0*/  ISETP.LT.AND P0, PT, R140, UR14, !P5 ;  /* 0x0000000e8c007c0c */ /* 0x000fe4000ef01270 */
[----:B------:R-:W-:Y:S02]  /*54f0*/  ISETP.GE.AND P3, PT, R120, c[0x0][0x160], PT ;  /* 0x0000580078007a0c */ /* 0x000fe40003f66270 */
[----:B------:R-:W-:Y:S02]  /*5500*/  ISETP.GE.AND P4, PT, R119, c[0x0][0x160], PT ;  /* 0x0000580077007a0c */ /* 0x000fe40003f86270 */
[----:B------:R-:W-:Y:S02]  /*5510*/  ISETP.GE.AND P5, PT, R118, c[0x0][0x160], PT ;  /* 0x0000580076007a0c */ /* 0x000fe40003fa6270 */
[----:B------:R-:W-:-:S02]  /*5520*/  ISETP.LT.AND P1, PT, R140, UR14, !P3 ;  /* 0x0000000e8c007c0c */ /* 0x000fc4000df21270 */
[----:B------:R-:W-:Y:S02]  /*5530*/  SEL R139, RZ, 0x1, !P0 ;  /* 0x00000001ff8b7807 */ /* 0x000fe40004000000 */
[C---:B------:R-:W-:Y:S02]  /*5540*/  ISETP.LT.AND P2, PT, R140.reuse, UR14, !P4 ;  /* 0x0000000e8c007c0c */ /* 0x040fe4000e741270 */
[C---:B------:R-:W-:Y:S02]  /*5550*/  ISETP.LT.AND P3, PT, R140.reuse, UR14, !P5 ;  /* 0x0000000e8c007c0c */ /* 0x040fe4000ef61270 */
[----:B------:R-:W-:Y:S02]  /*5560*/  ISETP.GE.AND P4, PT, R140, UR14, PT ;  /* 0x0000000e8c007c0c */ /* 0x000fe4000bf86270 */
[----:B------:R-:W-:Y:S02]  /*5570*/  P2R R139, PR, R139, 0xf ;  /* 0x0000000f8b8b7803 */ /* 0x000fe40000000000 */
[----:B------:R-:W-:-:S02]  /*5580*/  ISETP.NE.AND P3, PT, RZ, UR10, PT ;  /* 0x0000000aff007c0c */ /* 0x000fc4000bf65270 */
[C---:B------:R-:W-:Y:S02]  /*5590*/  ISETP.LT.AND P1, PT, R3.reuse, c[0x0][0x164], !P4 ;  /* 0x0000590003007a0c */ /* 0x040fe40006721270 */
[C---:B------:R-:W-:Y:S02]  /*55a0*/  ISETP.GT.OR P0, PT, R3.reuse, R77, !P3 ;  /* 0x0000004d0300720c */ /* 0x040fe40005f04670 */
[----:B------:R-:W-:Y:S02]  /*55b0*/  ISETP.GE.AND P2, PT, R76, UR14, PT ;  /* 0x0000000e4c007c0c */ /* 0x000fe4000bf46270 */
[----:B------:R-:W-:Y:S02]  /*55c0*/  IADD3 R74, R148, 0x22, RZ ;  /* 0x00000022944a7810 */ /* 0x000fe40007ffe0ff */
[----:B------:R-:W-:Y:S02]  /*55d0*/  PLOP3.LUT P5, PT, P1, P0, PT, 0x80, 0x0 ;  /* 0x000000000000781c */ /* 0x000fe40000fa1070 */
[----:B------:R-:W-:-:S02]  /*55e0*/  ISETP.LT.AND P1, PT, R3, c[0x0][0x164], !P2 ;  /* 0x0000590003007a0c */ /* 0x000fc40005721270 */
[C---:B------:R-:W-:Y:S02]  /*55f0*/  ISETP.GT.OR P0, PT, R3.reuse, R75, !P3 ;  /* 0x0000004b0300720c */ /* 0x040fe40005f04670 */
[C---:B------:R-:W-:Y:S02]  /*5600*/  IADD3 R69, R74.reuse, c[0x0][0x204], RZ ;  /* 0x000081004a457a10 */ /* 0x040fe40007ffe0ff */
[----:B------:R-:W-:Y:S02]  /*5610*/  ISETP.GE.AND P2, PT, R74, UR14, PT ;  /* 0x0000000e4a007c0c */ /* 0x000fe4000bf46270 */
[----:B------:R-:W-:Y:S02]  /*5620*/  PLOP3.LUT P4, PT, P1, P0, PT, 0x80, 0x0 ;  /* 0x000000000000781c */ /* 0x000fe40000f81070 */
[C---:B------:R-:W-:Y:S02]  /*5630*/  ISETP.LT.AND P1, PT, R3.reuse, c[0x0][0x164], !P2 ;  /* 0x0000590003007a0c */ /* 0x040fe40005721270 */
[----:B------:R-:W-:-:S02]  /*5640*/  ISETP.GT.OR P0, PT, R3, R69, !P3 ;  /* 0x000000450300720c */ /* 0x000fc40005f04670 */
[----:B------:R-:W-:Y:S02]  /*5650*/  IADD3 R148, R148, 0x23, RZ ;  /* 0x0000002394947810 */ /* 0x000fe40007ffe0ff */
[----:B------:R-:W-:Y:S02]  /*5660*/  PLOP3.LUT P2, PT, P1, P0, PT, 0x80, 0x0 ;  /* 0x000000000000781c */ /* 0x000fe40000f41070 */
[C---:B------:R-:W-:Y:S02]  /*5670*/  ISETP.GE.AND P0, PT, R148.reuse, UR14, PT ;  /* 0x0000000e94007c0c */ /* 0x040fe4000bf06270 */
[----:B------:R-:W-:Y:S02]  /*5680*/  IADD3 R86, R148, c[0x0][0x204], RZ ;  /* 0x0000810094567a10 */ /* 0x000fe40007ffe0ff */
[C---:B------:R-:W-:Y:S02]  /*5690*/  ISETP.LT.AND P1, PT, R3.reuse, c[0x0][0x164], !P0 ;  /* 0x0000590003007a0c */ /* 0x040fe40004721270 */
[----:B------:R-:W-:-:S02]  /*56a0*/  ISETP.GT.OR P0, PT, R3, R86, !P3 ;  /* 0x000000560300720c */ /* 0x000fc40005f04670 */
[----:B------:R-:W-:Y:S02]  /*56b0*/  LEA R125, R125, 0x6000, 0x4 ;  /* 0x000060007d7d7811 */ /* 0x000fe400078e20ff */
[----:B------:R-:W-:Y:S02]  /*56c0*/  PLOP3.LUT P3, PT, P1, P0, PT, 0x80, 0x0 ;  /* 0x000000000000781c */ /* 0x000fe40000f61070 */
[----:B------:R-:W-:-:S04]  /*56d0*/  ISETP.GT.AND P0, PT, R77, R3, PT ;  /* 0x000000034d00720c */ /* 0x000fc80003f04270 */
[----:B------:R-:W-:Y:S02]  /*56e0*/  SEL R73, RZ, 0x1, !P0 ;  /* 0x00000001ff497807 */ /* 0x000fe40004000000 */
[-C--:B------:R-:W-:Y:S02]  /*56f0*/  ISETP.GT.AND P0, PT, R75, R3.reuse, PT ;  /* 0x000000034b00720c */ /* 0x080fe40003f04270 */
        /* <DEDUP_REMOVED lines=18> */
[C---:B------:R-:W-:Y:S02]  /*5820*/  ISETP.NE.AND P5, PT, R123.reuse, 0x1, PT ;  /* 0x000000017b00780c */ /* 0x040fe40003fa5270 */
[----:B------:R-:W-:Y:S02]  /*5830*/  P2R R68, PR, R68, 0xf ;  /* 0x0000000f44447803 */ /* 0x000fe40000000000 */
[----:B-1----:R-:W-:Y:S02]  /*5840*/  IADD3 R90, P0, R146, c[0x0][0x1e0], RZ ;  /* 0x00007800925a7a10 */ /* 0x002fe40007f1e0ff */
[----:B------:R-:W-:-:S02]  /*5850*/  ISETP.NE.AND P1, PT, R123, RZ, PT ;  /* 0x000000ff7b00720c */ /* 0x000fc40003f25270 */
[----:B------:R-:W-:Y:S02]  /*5860*/  IADD3.X R91, R147, c[0x0][0x1e4], RZ, P0, !PT ;  /* 0x00007900935b7a10 */ /* 0x000fe400007fe4ff */
[----:B------:R-:W-:Y:S02]  /*5870*/  IADD3 R88, P0, R90, c[0x0][0x1e0], RZ ;  /* 0x000078005a587a10 */ /* 0x000fe40007f1e0ff */
[----:B------:R-:W-:Y:S02]  /*5880*/  SEL R103, R103, RZ, P1 ;  /* 0x000000ff67677207 */ /* 0x000fe40000800000 */
[----:B------:R-:W-:Y:S02]  /*5890*/  IADD3.X R89, R91, c[0x0][0x1e4], RZ, P0, !PT ;  /* 0x000079005b597a10 */ /* 0x000fe400007fe4ff */
[----:B------:R-:W-:Y:S01]  /*58a0*/  IADD3 R72, P0, R88, c[0x0][0x1e0], RZ ;  /* 0x0000780058487a10 */ /* 0x000fe20007f1e0ff */
[----:B------:R-:W-:Y:S01]  /*58b0*/  IMAD.SHL.U32 R71, R103, 0x10, RZ ;  /* 0x0000001067477824 */ /* 0x000fe200078e00ff */
[----:B------:R-:W-:-:S02]  /*58c0*/  SEL R102, R102, RZ, P1 ;  /* 0x000000ff66667207 */ /* 0x000fc40000800000 */
[----:B------:R-:W-:Y:S02]  /*58d0*/  IADD3.X R73, R89, c[0x0][0x1e4], RZ, P0, !PT ;  /* 0x0000790059497a10 */ /* 0x000fe400007fe4ff */
[----:B------:R-:W-:Y:S01]  /*58e0*/  LOP3.LUT P0, RZ, R71, 0x10, RZ, 0xc0, !PT ;  /* 0x0000001047ff7812 */ /* 0x000fe2000780c0ff */
[----:B------:R-:W-:Y:S01]  /*58f0*/  IMAD.SHL.U32 R71, R103, 0x8, RZ ;  /* 0x0000000867477824 */ /* 0x000fe200078e00ff */
[----:B------:R-:W-:Y:S02]  /*5900*/  ISETP.GE.AND P3, PT, R84, UR14, PT ;  /* 0x0000000e54007c0c */ /* 0x000fe4000bf66270 */
[----:B------:R-:W-:-:S09]  /*5910*/  ISETP.GE.AND P2, PT, R82, UR14, PT ;  /* 0x0000000e52007c0c */ /* 0x000fd2000bf46270 */
[----:B------:R-:W-:Y:S01]  /*5920*/  @!PT LDS RZ, [RZ] ;  /* 0x00000000fffff984 */ /* 0x000fe20000000800 */
[----:B------:R-:W-:Y:S01]  /*5930*/  @!PT LDS RZ, [RZ] ;  /* 0x00000000fffff984 */ /* 0x000fe20000000800 */
[----:B------:R-:W-:Y:S01]  /*5940*/  @!PT LDS RZ, [RZ] ;  /* 0x00000000fffff984 */ /* 0x000fe20000000800 */
[----:B------:R1:W-:Y:S01]  /*5950*/  LDGSTS.E.BYPASS.LTC128B.128 [R117], [R146.64], P0 ;  /* 0x0000000092757fae */ /* 0x0003e20008101d50 */
[----:B------:R-:W-:Y:S01]  /*5960*/  LOP3.LUT P0, RZ, R71, 0x10, RZ, 0xc0, !PT ;  /* 0x0000001047ff7812 */ /* 0x000fe2000780c0ff */
[C---:B------:R-:W-:Y:S02]  /*5970*/  IMAD.SHL.U32 R71, R103.reuse, 0x4, RZ ;  /* 0x0000000467477824 */ /* 0x040fe400078e00ff */
[----:B------:R-:W-:-:S10]  /*5980*/  IMAD.SHL.U32 R103, R103, 0x2, RZ ;  /* 0x0000000267677824 */ /* 0x000fd400078e00ff */
[----:B------:R2:W-:Y:S01]  /*5990*/  LDGSTS.E.BYPASS.LTC128B.128 [R116], [R90.64], P0 ;  /* 0x000000005a747fae */ /* 0x0005e20008101d50 */
[----:B------:R-:W-:Y:S01]  /*59a0*/  LOP3.LUT P0, RZ, R71, 0x10, RZ, 0xc0, !PT ;  /* 0x0000001047ff7812 */ /* 0x000fe2000780c0ff */
[----:B------:R-:W-:-:S12]  /*59b0*/  IMAD.SHL.U32 R71, R102, 0x4, RZ ;  /* 0x0000000466477824 */ /* 0x000fd800078e00ff */
[----:B------:R3:W-:Y:S01]  /*59c0*/  LDGSTS.E.BYPASS.LTC128B.128 [R117+0xc00], [R88.64], P0 ;  /* 0x00c0000058757fae */ /* 0x0007e20008101d50 */
[----:B------:R-:W-:-:S13]  /*59d0*/  LOP3.LUT P0, RZ, R103, 0x10, RZ, 0xc0, !PT ;  /* 0x0000001067ff7812 */ /* 0x000fda000780c0ff */
[----:B------:R4:W-:Y:S01]  /*59e0*/  LDGSTS.E.BYPASS.LTC128B.128 [R116+0xc00], [R72.64], P0 ;  /* 0x00c0000048747fae */ /* 0x0009e20008101d50 */
[----:B------:R-:W-:-:S04]  /*59f0*/  IADD3 R92, P0, R126, c[0x0][0x208], RZ ;  /* 0x000082007e5c7a10 */ /* 0x000fc80007f1e0ff */
[----:B------:R-:W-:Y:S02]  /*5a00*/  IADD3.X R93, R127, c[0x0][0x20c], RZ, P0, !PT ;  /* 0x000083007f5d7a10 */ /* 0x000fe400007fe4ff */
[----:B------:R-:W-:Y:S01]  /*5a10*/  LOP3.LUT P0, RZ, R71, 0x4, RZ, 0xc0, !PT ;  /* 0x0000000447ff7812 */ /* 0x000fe2000780c0ff */
[----:B------:R-:W-:Y:S02]  /*5a20*/  IMAD.SHL.U32 R71, R102, 0x2, RZ ;  /* 0x0000000266477824 */ /* 0x000fe400078e00ff */
[----:B---3--:R-:W-:Y:S01]  /*5a30*/  IMAD.SHL.U32 R88, R124, 0x10, RZ ;  /* 0x000000107c587824 */ /* 0x008fe200078e00ff */
[----:B------:R-:W-:Y:S02]  /*5a40*/  SEL R89, R70, RZ, P5 ;  /* 0x000000ff46597207 */ /* 0x000fe40002800000 */
[----:B------:R-:W-:-:S03]  /*5a50*/  LEA R124, R124, 0x6000, 0x4 ;  /* 0x000060007c7c7811 */ /* 0x000fc600078e20ff */
[----:B------:R-:W-:-:S04]  /*5a60*/  IMAD.SHL.U32 R70, R89, 0x10, RZ ;  /* 0x0000001059467824 */ /* 0x000fc800078e00ff */
        /* <DEDUP_REMOVED lines=11> */
[----:B----4-:R-:W-:-:S04]  /*5b20*/  IADD3 R72, P0, R146, UR9, RZ ;  /* 0x0000000992487c10 */ /* 0x010fc8000ff1e0ff */
[----:B------:R-:W-:Y:S02]  /*5b30*/  IADD3.X R73, R147, UR8, RZ, P0, !PT ;  /* 0x0000000893497c10 */ /* 0x000fe400087fe4ff */
[----:B------:R-:W-:-:S04]  /*5b40*/  IADD3 R96, P0, R72, c[0x0][0x1e0], RZ ;  /* 0x0000780048607a10 */ /* 0x000fc80007f1e0ff */
[----:B------:R-:W-:Y:S02]  /*5b50*/  IADD3.X R97, R73, c[0x0][0x1e4], RZ, P0, !PT ;  /* 0x0000790049617a10 */ /* 0x000fe400007fe4ff */
[----:B------:R-:W-:-:S04]  /*5b60*/  IADD3 R94, P0, R96, c[0x0][0x1e0], RZ ;  /* 0x00007800605e7a10 */ /* 0x000fc80007f1e0ff */
[----:B------:R-:W-:Y:S02]  /*5b70*/  IADD3.X R95, R97, c[0x0][0x1e4], RZ, P0, !PT ;  /* 0x00007900615f7a10 */ /* 0x000fe400007fe4ff */
[----:B--2---:R-:W-:-:S04]  /*5b80*/  IADD3 R90, P0, R94, c[0x0][0x1e0], RZ ;  /* 0x000078005e5a7a10 */ /* 0x004fc80007f1e0ff */
[----:B------:R-:W-:Y:S02]  /*5b90*/  IADD3.X R91, R95, c[0x0][0x1e4], RZ, P0, !PT ;  /* 0x000079005f5b7a10 */ /* 0x000fe400007fe4ff */
[----:B------:R-:W-:Y:S02]  /*5ba0*/  ISETP.NE.U32.AND P0, PT, R71, RZ, PT ;  /* 0x000000ff4700720c */ /* 0x000fe40003f05070 */
[----:B------:R-:W-:-:S04]  /*5bb0*/  LOP3.LUT R71, R102, 0x200, RZ, 0xc0, !PT ;  /* 0x0000020066477812 */ /* 0x000fc800078ec0ff */
[----:B------:R-:W-:-:S07]  /*5bc0*/  SHF.R.U32.HI R71, RZ, 0x7, R71 ;  /* 0x00000007ff477819 */ /* 0x000fce0000011647 */
[----:B------:R2:W-:Y:S01]  /*5bd0*/  LDGSTS.E.LTC128B [R88+0x6000], [R92.64], P0 ;  /* 0x060000005c587fae */ /* 0x0005e20008121950 */
        /* <DEDUP_REMOVED lines=8> */
[----:B------:R-:W-:-:S13]  /*5c60*/  ISETP.NE.U32.AND P0, PT, R71, RZ, PT ;  /* 0x000000ff4700720c */ /* 0x000fda0003f05070 */
[----:B------:R2:W-:Y:S01]  /*5c70*/  LDGSTS.E.LTC128B [R88+0x600c], [R92.64+0xc], P0 ;  /* 0x0600c00c5c587fae */ /* 0x0005e20008121950 */
[----:B------:R-:W-:Y:S01]  /*5c80*/  LOP3.LUT P0, RZ, R70, 0x10, RZ, 0xc0, !PT ;  /* 0x0000001046ff7812 */ /* 0x000fe2000780c0ff */
[C---:B------:R-:W-:Y:S02]  /*5c90*/  IMAD.SHL.U32 R70, R89.reuse, 0x8, RZ ;  /* 0x0000000859467824 */ /* 0x040fe400078e00ff */
[----:B------:R-:W0:Y:S10]  /*5ca0*/  LDGDEPBAR ;  /* 0x00000000000079af */ /* 0x000e340000000000 */
[----:B------:R1:W-:Y:S01]  /*5cb0*/  LDGSTS.E.BYPASS.LTC128B.128 [R117+0x80], [R72.64], P0 ;  /* 0x0008000048757fae */ /* 0x0003e20008101d50 */
[----:B------:R-:W-:Y:S01]  /*5cc0*/  LOP3.LUT P0, RZ, R70, 0x10, RZ, 0xc0, !PT ;  /* 0x0000001046ff7812 */ /* 0x000fe2000780c0ff */
[----:B------:R-:W-:-:S02]  /*5cd0*/  IMAD.SHL.U32 R70, R89, 0x4, RZ ;  /* 0x0000000459467824 */ /* 0x000fc400078e00ff */
[----:B------:R-:W-:-:S10]  /*5ce0*/  IMAD.SHL.U32 R89, R89, 0x2, RZ ;  /* 0x0000000259597824 */ /* 0x000fd400078e00ff */
[----:B------:R4:W-:Y:S01]  /*5cf0*/  LDGSTS.E.BYPASS.LTC128B.128 [R116+0x80], [R96.64], P0 ;  /* 0x0008000060747fae */ /* 0x0009e20008101d50 */
[----:B------:R-:W-:-:S13]  /*5d00*/  LOP3.LUT P0, RZ, R70, 0x10, RZ, 0xc0, !PT ;  /* 0x0000001046ff7812 */ /* 0x000fda000780c0ff */
[----:B------:R2:W-:Y:S01]  /*5d10*/  LDGSTS.E.BYPASS.LTC128B.128 [R117+0xc80], [R94.64], P0 ;  /* 0x00c800005e757fae */ /* 0x0005e20008101d50 */
[----:B------:R-:W-:Y:S02]  /*5d20*/  IADD3 R70, P0, R126, UR4, RZ ;  /* 0x000000047e467c10 */ /* 0x000fe4000ff1e0ff */
[----:B---3--:R-:W-:Y:S02]  /*5d30*/  IADD3 R126, R3, 0x8, RZ ;  /* 0x00000008037e7810 */ /* 0x008fe40007ffe0ff */
[----:B------:R-:W-:Y:S02]  /*5d40*/  IADD3.X R71, R127, UR5, RZ, P0, !PT ;  /* 0x000000057f477c10 */ /* 0x000fe400087fe4ff */
[----:B------:R-:W-:Y:S02]  /*5d50*/  LOP3.LUT P0, RZ, R89, 0x10, RZ, 0xc0, !PT ;  /* 0x0000001059ff7812 */ /* 0x000fe4000780c0ff */
[----:B------:R-:W-:Y:S02]  /*5d60*/  ISETP.LT.AND P1, PT, R126, c[0x0][0x164], !P6 ;  /* 0x000059007e007a0c */ /* 0x000fe40007721270 */
[----:B------:R-:W-:-:S09]  /*5d70*/  ISETP.NE.AND P6, PT, RZ, UR10, PT ;  /* 0x0000000aff007c0c */ /* 0x000fd2000bfc5270 */
[----:B------:R1:W-:Y:S01]  /*5d80*/  LDGSTS.E.BYPASS.LTC128B.128 [R116+0xc80], [R90.64], P0 ;  /* 0x00c800005a747fae */ /* 0x0003e20008101d50 */
        /* <DEDUP_REMOVED lines=8> */
[----:B------:R-:W-:-:S04]  /*5e10*/  ISETP.GE.AND P0, PT, R80, UR14, PT ;  /* 0x0000000e50007c0c */ /* 0x000fc8000bf06270 */
[C---:B------:R-:W-:Y:S02]  /*5e20*/  ISETP.LT.AND P1, PT, R126.reuse, c[0x0][0x164], !P0 ;  /* 0x000059007e007a0c */ /* 0x040fe40004721270 */
[----:B------:R-:W-:-:S04]  /*5e30*/  ISETP.GT.OR P0, PT, R126, R79, !P6 ;  /* 0x0000004f7e00720c */ /* 0x000fc80007704670 */
        /* <DEDUP_REMOVED lines=9> */
[----:B------:R-:W-:Y:S02]  /*5ed0*/  ISETP.GT.AND P0, PT, R79, R126, PT ;  /* 0x0000007e4f00720c */ /* 0x000fe40003f04270 */
[----:B------:R-:W-:Y:S02]  /*5ee0*/  LOP3.LUT R81, R81, UR10, RZ, 0xfc, !PT ;  /* 0x0000000a51517c12 */ /* 0x000fe4000f8efcff */
[----:B------:R-:W-:Y:S02]  /*5ef0*/  SEL R79, RZ, 0x1, !P0 ;  /* 0x00000001ff4f7807 */ /* 0x000fe40004000000 */
[----:B------:R-:W-:Y:S02]  /*5f00*/  ISETP.NE.AND P0, PT, R80, RZ, P4 ;  /* 0x000000ff5000720c */ /* 0x000fe40002705270 */
[----:B------:R-:W-:-:S02]  /*5f10*/  LOP3.LUT R80, R82, UR10, RZ, 0xfc, !PT ;  /* 0x0000000a52507c12 */ /* 0x000fc4000f8efcff */
[----:B------:R-:W-:Y:S02]  /*5f20*/  SEL R83, RZ, 0x100, !P0 ;  /* 0x00000100ff537807 */ /* 0x000fe40004000000 */
[----:B------:R-:W-:Y:S02]  /*5f30*/  PRMT R80, R80, 0x9910, RZ ;  /* 0x0000991050507816 */ /* 0x000fe400000000ff */
[----:B------:R-:W-:Y:S02]  /*5f40*/  PRMT R81, R81, 0x9910, RZ ;  /* 0x0000991051517816 */ /* 0x000fe400000000ff */
[----:B------:R-:W-:Y:S02]  /*5f50*/  ISETP.NE.AND P0, PT, R80, RZ, P3 ;  /* 0x000000ff5000720c */ /* 0x000fe40001f05270 */
        /* <DEDUP_REMOVED lines=8> */
[----:B------:R-:W-:Y:S02]  /*5fe0*/  IADD3 R80, P0, R70, c[0x0][0x208], RZ ;  /* 0x0000820046507a10 */ /* 0x000fe40007f1e0ff */
[----:B------:R-:W-:Y:S02]  /*5ff0*/  LOP3.LUT R78, R82, R81, R78, 0xfe, !PT ;  /* 0x00000051524e7212 */ /* 0x000fe400078efe4e */
[----:B------:R-:W-:Y:S02]  /*6000*/  IADD3.X R81, R71, c[0x0][0x20c], RZ, P0, !PT ;  /* 0x0000830047517a10 */ /* 0x000fe400007fe4ff */
[----:B------:R-:W-:Y:S02]  /*6010*/  SEL R79, R78, RZ, P5 ;  /* 0x000000ff4e4f7207 */ /* 0x000fe40002800000 */
[----:B------:R-:W-:Y:S02]  /*6020*/  ISETP.GE.AND P4, PT, R140, UR14, PT ;  /* 0x0000000e8c007c0c */ /* 0x000fe4000bf86270 */
[----:B------:R-:W-:Y:S01]  /*6030*/  ISETP.GE.AND P3, PT, R76, UR14, PT ;  /* 0x0000000e4c007c0c */ /* 0x000fe2000bf66270 */
[----:B------:R-:W-:Y:S01]  /*6040*/  IMAD.SHL.U32 R78, R79, 0x4, RZ ;  /* 0x000000044f4e7824 */ /* 0x000fe200078e00ff */
[----:B------:R-:W-:-:S02]  /*6050*/  ISETP.LT.AND P1, PT, R126, c[0x0][0x164], !P4 ;  /* 0x000059007e007a0c */ /* 0x000fc40006721270 */
[----:B------:R-:W-:Y:S02]  /*6060*/  ISETP.GE.AND P2, PT, R74, UR14, PT ;  /* 0x0000000e4a007c0c */ /* 0x000fe4000bf46270 */
[----:B------:R-:W-:Y:S01]  /*6070*/  LOP3.LUT P0, RZ, R78, 0x4, RZ, 0xc0, !PT ;  /* 0x000000044eff7812 */ /* 0x000fe2000780c0ff */
[----:B------:R-:W-:Y:S01]  /*6080*/  IMAD.SHL.U32 R78, R79, 0x2, RZ ;  /* 0x000000024f4e7824 */ /* 0x000fe200078e00ff */
[----:B------:R-:W-:-:S11]  /*6090*/  ISETP.GE.AND P5, PT, R148, UR14, PT ;  /* 0x0000000e94007c0c */ /* 0x000fd6000bfa6270 */
        /* <DEDUP_REMOVED lines=11> */
[----:B------:R-:W-:-:S04]  /*6150*/  ISETP.GT.OR P0, PT, R126, R77, !P6 ;  /* 0x0000004d7e00720c */ /* 0x000fc80007704670 */
[----:B------:R-:W-:Y:S02]  /*6160*/  PLOP3.LUT P4, PT, P1, P0, PT, 0x80, 0x0 ;  /* 0x000000000000781c */ /* 0x000fe40000f81070 */
[----:B------:R-:W-:Y:S02]  /*6170*/  ISETP.NE.U32.AND P0, PT, R78, RZ, PT ;  /* 0x000000ff4e00720c */ /* 0x000fe40003f05070 */
[----:B------:R-:W-:Y:S02]  /*6180*/  LOP3.LUT R78, R79, 0x200, RZ, 0xc0, !PT ;  /* 0x000002004f4e7812 */ /* 0x000fe400078ec0ff */
[----:B------:R-:W-:Y:S02]  /*6190*/  ISETP.LT.AND P1, PT, R126, c[0x0][0x164], !P3 ;  /* 0x000059007e007a0c */ /* 0x000fe40005f21270 */
[----:B------:R-:W-:-:S07]  /*61a0*/  SHF.R.U32.HI R78, RZ, 0x7, R78 ;  /* 0x00000007ff4e7819 */ /* 0x000fce000001164e */
[----:B------:R3:W-:Y:S01]  /*61b0*/  LDGSTS.E.LTC128B [R88+0x6080], [R80.64], P0 ;  /* 0x0608000050587fae */ /* 0x0007e20008121950 */
[----:B------:R-:W-:Y:S02]  /*61c0*/  ISETP.NE.U32.AND P0, PT, R78, RZ, PT ;  /* 0x000000ff4e00720c */ /* 0x000fe40003f05070 */
[C---:B------:R-:W-:Y:S02]  /*61d0*/  LOP3.LUT R78, R79.reuse, 0x400, RZ, 0xc0, !PT ;  /* 0x000004004f4e7812 */ /* 0x040fe400078ec0ff */
[----:B------:R-:W-:Y:S02]  /*61e0*/  LOP3.LUT R79, R79, 0x800, RZ, 0xc0, !PT ;  /* 0x000008004f4f7812 */ /* 0x000fe400078ec0ff */
[----:B------:R-:W-:Y:S02]  /*61f0*/  SHF.R.U32.HI R78, RZ, 0x8, R78 ;  /* 0x00000008ff4e7819 */ /* 0x000fe4000001164e */
[----:B------:R-:W-:-:S05]  /*6200*/  SHF.R.U32.HI R79, RZ, 0x9, R79 ;  /* 0x00000009ff4f7819 */ /* 0x000fca000001164f */
[----:B------:R3:W-:Y:S01]  /*6210*/  LDGSTS.E.LTC128B [R88+0x6084], [R80.64+0x4], P0 ;  /* 0x0608400450587fae */ /* 0x0007e20008121950 */
[----:B------:R-:W-:Y:S02]  /*6220*/  ISETP.NE.U32.AND P0, PT, R78, RZ, PT ;  /* 0x000000ff4e00720c */ /* 0x000fe40003f05070 */
[----:B------:R-:W-:-:S04]  /*6230*/  LOP3.LUT R78, R2, 0x1f, RZ, 0xc0, !PT ;  /* 0x0000001f024e7812 */ /* 0x000fc800078ec0ff */
[----:B------:R-:W-:-:S05]  /*6240*/  SHF.R.U32.HI R78, RZ, 0x4, R78 ;  /* 0x00000004ff4e7819 */ /* 0x000fca000001164e */
[----:B------:R-:W-:Y:S02]  /*6250*/  IMAD.SHL.U32 R78, R78, 0x8, RZ ;  /* 0x000000084e4e7824 */ /* 0x000fe400078e00ff */
[----:B------:R3:W-:Y:S01]  /*6260*/  LDGSTS.E.LTC128B [R88+0x6088], [R80.64+0x8], P0 ;  /* 0x0608800850587fae */ /* 0x0007e20008121950 */
[----:B------:R-:W-:-:S13]  /*6270*/  ISETP.NE.U32.AND P0, PT, R79, RZ, PT ;  /* 0x000000ff4f00720c */ /* 0x000fda0003f05070 */
[----:B------:R3:W-:Y:S01]  /*6280*/  LDGSTS.E.LTC128B [R88+0x608c], [R80.64+0xc], P0 ;  /* 0x0608c00c50587fae */ /* 0x0007e20008121950 */
[----:B------:R-:W-:-:S03]  /*6290*/  ISETP.GT.OR P0, PT, R126, R75, !P6 ;  /* 0x0000004b7e00720c */ /* 0x000fc60007704670 */
[----:B------:R-:W0:Y:S01]  /*62a0*/  LDGDEPBAR ;  /* 0x00000000000079af */ /* 0x000e220000000000 */
        /* <DEDUP_REMOVED lines=8> */
[----:B------:R-:W-:Y:S01]  /*6330*/  SEL R74, RZ, 0x1, !P0 ;  /* 0x00000001ff4a7807 */ /* 0x000fe20004000000 */
[----:B------:R-:W-:-:S04]  /*6340*/  DEPBAR.LE SB0, 0x1 ;  /* 0x000080400000791a */ /* 0x000fc80000000000 */
[----:B------:R-:W-:Y:S01]  /*6350*/  BAR.SYNC.DEFER_BLOCKING 0x0 ;  /* 0x0000000000007b1d */ /* 0x000fe20000010000 */
[-C--:B------:R-:W-:Y:S02]  /*6360*/  ISETP.GT.AND P0, PT, R75, R126.reuse, PT ;  /* 0x0000007e4b00720c */ /* 0x080fe40003f04270 */
[----:B---3--:R-:W-:Y:S02]  /*6370*/  LOP3.LUT R81, R2, 0x7, RZ, 0xc0, !PT ;  /* 0x0000000702517812 */ /* 0x008fe400078ec0ff */
[----:B------:R-:W-:Y:S02]  /*6380*/  SEL R77, RZ, 0x1, !P0 ;  /* 0x00000001ff4d7807 */ /* 0x000fe40004000000 */
[----:B------:R-:W-:Y:S02]  /*6390*/  ISETP.GT.AND P0, PT, R69, R126, PT ;  /* 0x0000007e4500720c */ /* 0x000fe40003f04270 */
[----:B------:R-:W-:Y:S02]  /*63a0*/  LOP3.LUT R69, R74, UR10, RZ, 0xfc, !PT ;  /* 0x0000000a4a457c12 */ /* 0x000fe4000f8efcff */
[----:B------:R-:W-:-:S02]  /*63b0*/  SEL R76, RZ, 0x1, !P0 ;  /* 0x00000001ff4c7807 */ /* 0x000fc40004000000 */
[----:B------:R-:W-:Y:S02]  /*63c0*/  ISETP.GT.AND P0, PT, R86, R126, PT ;  /* 0x0000007e5600720c */ /* 0x000fe40003f04270 */
[----:B------:R-:W-:Y:S02]  /*63d0*/  PRMT R69, R69, 0x9910, RZ ;  /* 0x0000991045457816 */ /* 0x000fe400000000ff */
[----:B------:R-:W-:Y:S01]  /*63e0*/  LOP3.LUT R79, R78, 0xfffffff8, R81, 0xe2, !PT ;  /* 0xfffffff84e4f7812 */ /* 0x000fe200078ee251 */
[----:B------:R-:W-:Y:S01]  /*63f0*/  IMAD.SHL.U32 R78, R2, 0x4, RZ ;  /* 0x00000004024e7824 */ /* 0x000fe200078e00ff */
[----:B------:R-:W-:Y:S02]  /*6400*/  SEL R75, RZ, 0x1, !P0 ;  /* 0x00000001ff4b7807 */ /* 0x000fe40004000000 */
[----:B------:R-:W-:Y:S02]  /*6410*/  ISETP.NE.AND P0, PT, R69, RZ, P4 ;  /* 0x000000ff4500720c */ /* 0x000fe40002705270 */
[----:B------:R-:W-:Y:S01]  /*6420*/  LOP3.LUT R69, R77, UR10, RZ, 0xfc, !PT ;  /* 0x0000000a4d457c12 */ /* 0x000fe2000f8efcff */
[----:B------:R-:W-:Y:S01]  /*6430*/  IMAD.U32 R77, RZ, RZ, UR12 ;  /* 0x0000000cff4d7e24 */ /* 0x000fe2000f8e00ff */
[----:B------:R-:W-:Y:S01]  /*6440*/  SHF.R.U32.HI R79, RZ, 0x1, R79 ;  /* 0x00000001ff4f7819 */ /* 0x000fe2000001164f */
[----:B------:R1:W3:Y:S01]  /*6450*/  LDSM.16.M88.4 R100, [R0+UR24] ;  /* 0x000000180064783b */ /* 0x0002e20008000200 */
[----:B------:R-:W-:-:S02]  /*6460*/  SHF.R.U32.HI R80, RZ, 0x3, R2 ;  /* 0x00000003ff507819 */ /* 0x000fc40000011602 */
[----:B------:R-:W-:Y:S01]  /*6470*/  SHF.R.U32.HI R81, RZ, 0x1, R81 ;  /* 0x00000001ff517819 */ /* 0x000fe20000011651 */
[----:B------:R-:W-:Y:S01]  /*6480*/  IMAD R79, R79, 0x18, RZ ;  /* 0x000000184f4f7824 */ /* 0x000fe200078e02ff */
[----:B------:R-:W-:Y:S01]  /*6490*/  PRMT R69, R69, 0x9910, RZ ;  /* 0x0000991045457816 */ /* 0x000fe200000000ff */
[----:B------:R1:W1:Y:S01]  /*64a0*/  LDSM.16.M88.4 R104, [R0+UR24+0xc00] ;  /* 0x000c00180068783b */ /* 0x0002620008000200 */
[----:B------:R-:W-:Y:S02]  /*64b0*/  LOP3.LUT R75, R75, UR10, RZ, 0xfc, !PT ;  /* 0x0000000a4b4b7c12 */ /* 0x000fe4000f8efcff */
[----:B------:R-:W-:Y:S01]  /*64c0*/  LOP3.LUT R81, R81, 0x1, R80, 0x78, !PT ;  /* 0x0000000151517812 */ /* 0x000fe200078e7850 */
[----:B------:R1:W1:Y:S01]  /*64d0*/  LDSM.16.M88.4 R108, [R0+UR24+0x1800] ;  /* 0x00180018006c783b */ /* 0x0002620008000200 */
[----:B------:R-:W-:Y:S02]  /*64e0*/  LOP3.LUT R78, R78, 0x4, RZ, 0xc0, !PT ;  /* 0x000000044e4e7812 */ /* 0x000fe400078ec0ff */
[----:B------:R-:W-:Y:S01]  /*64f0*/  SEL R74, RZ, 0x100, !P0 ;  /* 0x00000100ff4a7807 */ /* 0x000fe20004000000 */
[----:B------:R1:W1:Y:S01]  /*6500*/  LDSM.16.M88.4 R112, [R0+UR24+0x2400] ;  /* 0x002400180070783b */ /* 0x0002620008000200 */
[----:B------:R-:W-:-:S02]  /*6510*/  ISETP.NE.AND P0, PT, R69, RZ, P3 ;  /* 0x000000ff4500720c */ /* 0x000fc40001f05270 */
[----:B------:R-:W-:Y:S02]  /*6520*/  LOP3.LUT R76, R76, UR10, RZ, 0xfc, !PT ;  /* 0x0000000a4c4c7c12 */ /* 0x000fe4000f8efcff */
[----:B------:R-:W-:Y:S02]  /*6530*/  PRMT R75, R75, 0x9910, RZ ;  /* 0x000099104b4b7816 */ /* 0x000fe400000000ff */
[----:B------:R-:W-:Y:S02]  /*6540*/  LOP3.LUT R80, R81, R79, R78, 0xfe, !PT ;  /* 0x0000004f51507212 */ /* 0x000fe400078efe4e */
[----:B------:R-:W-:Y:S02]  /*6550*/  SEL R69, RZ, 0x200, !P0 ;  /* 0x00000200ff457807 */ /* 0x000fe40004000000 */
[----:B------:R-:W-:Y:S01]  /*6560*/  PRMT R76, R76, 0x9910, RZ ;  /* 0x000099104c4c7816 */ /* 0x000fe200000000ff */
[----:B------:R-:W-:Y:S01]  /*6570*/  IMAD R77, R77, 0x180, R80 ;  /* 0x000001804d4d7824 */ /* 0x000fe200078e0250 */
[----:B------:R-:W-:-:S02]  /*6580*/  ISETP.NE.AND P1, PT, R75, RZ, P1 ;  /* 0x000000ff4b00720c */ /* 0x000fc40000f25270 */
[----:B------:R-:W-:Y:S02]  /*6590*/  ISETP.NE.AND P0, PT, R76, RZ, P2 ;  /* 0x000000ff4c00720c */ /* 0x000fe40001705270 */
[----:B------:R-:W-:Y:S02]  /*65a0*/  LOP3.LUT R68, R69, R74, R68, 0xfe, !PT ;  /* 0x0000004a45447212 */ /* 0x000fe400078efe44 */
[----:B------:R-:W-:Y:S02]  /*65b0*/  SEL R69, RZ, 0x800, !P1 ;  /* 0x00000800ff457807 */ /* 0x000fe40004800000 */
[----:B------:R-:W-:Y:S02]  /*65c0*/  ISETP.GE.AND P1, PT, R123, 0x1, PT ;  /* 0x000000017b00780c */ /* 0x000fe40003f26270 */
[----:B------:R-:W-:Y:S02]  /*65d0*/  LOP3.LUT R127, R79, R81, R78, 0xfe, !PT ;  /* 0x000000514f7f7212 */ /* 0x000fe400078efe4e */
[----:B------:R-:W-:-:S02]  /*65e0*/  IADD3 R77, R77, UR6, RZ ;  /* 0x000000064d4d7c10 */ /* 0x000fc4000fffe0ff */
[----:B------:R-:W-:Y:S01]  /*65f0*/  SEL R138, RZ, 0x400, !P0 ;  /* 0x00000400ff8a7807 */ /* 0x000fe20004000000 */
[----:B------:R-:W-:Y:S01]  /*6600*/  IMAD.SHL.U32 R127, R127, 0x10, RZ ;  /* 0x000000107f7f7824 */ /* 0x000fe200078e00ff */
[----:B------:R-:W-:Y:S01]  /*6610*/  IADD3 R128, P0, R72, UR9, RZ ;  /* 0x0000000948807c10 */ /* 0x000fe2000ff1e0ff */
[----:B------:R-:W-:Y:S01]  /*6620*/  IMAD.SHL.U32 R77, R77, 0x10, RZ ;  /* 0x000000104d4d7824 */ /* 0x000fe200078e00ff */
[----:B------:R-:W-:Y:S02]  /*6630*/  LOP3.LUT R138, R69, R138, R68, 0xfe, !PT ;  /* 0x0000008a458a7212 */ /* 0x000fe400078efe44 */
[----:B------:R-:W-:Y:S01]  /*6640*/  IADD3.X R129, R73, UR8, RZ, P0, !PT ;  /* 0x0000000849817c10 */ /* 0x000fe200087fe4ff */
[----:B--2---:R2:W1:Y:S01]  /*6650*/  LDSM.16.M88.4 R92, [R127+UR21] ;  /* 0x000000157f5c783b */ /* 0x0044620008000200 */
[----:B------:R-:W-:-:S03]  /*6660*/  IADD3 R130, P0, R70, UR4, RZ ;  /* 0x0000000446827c10 */ /* 0x000fc6000ff1e0ff */
[----:B----4-:R2:W4:Y:S01]  /*6670*/  LDSM.16.M88.4 R96, [R77+0x6c00] ;  /* 0x006c00004d60783b */ /* 0x0105220000000200 */
[----:B------:R-:W-:Y:S01]  /*6680*/  IADD3.X R131, R71, UR5, RZ, P0, !PT ;  /* 0x0000000547837c10 */ /* 0x000fe200087fe4ff */
[----:B------:R-:W-:Y:S05]  /*6690*/  @!P1 BRA `(.L_x_28) ;  /* 0x0000196000009947 */ /* 0x000fea0003800000 */
[----:B-1-3--:R-:W-:Y:S01]  /*66a0*/  FSETP.GEU.AND P0, PT, |R115|, +INF , PT ;  /* 0x7f8000007300780b */ /* 0x00afe20003f0e200 */
[----:B------:R-:W-:Y:S01]  /*66b0*/  IMAD.MOV.U32 R68, RZ, RZ, 0x1000 ;  /* 0x00001000ff447424 */ /* 0x000fe200078e00ff */
[----:B------:R-:W-:Y:S01]  /*66c0*/  FSETP.GEU.AND P1, PT, |R114|, +INF , PT ;  /* 0x7f8000007200780b */ /* 0x000fe20003f2e200 */
[----:B------:R-:W-:Y:S01]  /*66d0*/  IMAD.MOV.U32 R134, RZ, RZ, 0x1000 ;  /* 0x00001000ff867424 */ /* 0x000fe200078e00ff */
[----:B------:R-:W-:Y:S01]  /*66e0*/  FSETP.GEU.AND P2, PT, |R94|, +INF , PT ;  /* 0x7f8000005e00780b */ /* 0x000fe20003f4e200 */
[----:B------:R-:W-:Y:S01]  /*66f0*/  UMOV UR23, URZ ;  /* 0x0000003f00177c82 */ /* 0x000fe20008000000 */
[----:B------:R-:W-:Y:S01]  /*6700*/  IADD3 R133, R123, -0x2, RZ ;  /* 0xfffffffe7b857810 */ /* 0x000fe20007ffe0ff */
[----:B------:R-:W-:Y:S01]  /*6710*/  UMOV UR22, 0x2 ;  /* 0x0000000200167882 */ /* 0x000fe20000000000 */
[----:B------:R-:W-:Y:S01]  /*6720*/  LOP3.LUT R132, R127, 0x20, RZ, 0x3c, !PT ;  /* 0x000000207f847812 */ /* 0x000fe200078e3cff */
[----:B------:R-:W-:Y:S01]  /*6730*/  UMOV UR20, 0x100 ;  /* 0x0000010000147882 */ /* 0x000fe20000000000 */
[----:B------:R-:W-:Y:S01]  /*6740*/  LOP3.LUT R123, R0, 0x20, RZ, 0x3c, !PT ;  /* 0x00000020007b7812 */ /* 0x000fe200078e3cff */
[----:B------:R-:W-:-:S02]  /*6750*/  UMOV UR19, 0x100 ;  /* 0x0000010000137882 */ /* 0x000fc40000000000 */
[--C-:B------:R-:W-:Y:S01]  /*6760*/  @!P0 IMAD.IADD.U32 R115, R115, 0x1, R68.reuse ;  /* 0x0000000173738824 */ /* 0x100fe200078e0044 */
[----:B------:R-:W-:Y:S01]  /*6770*/  FSETP.GEU.AND P0, PT, |R113|, +INF , PT ;  /* 0x7f8000007100780b */ /* 0x000fe20003f0e200 */
[--C-:B------:R-:W-:Y:S01]  /*6780*/  @!P1 IMAD.IADD.U32 R114, R114, 0x1, R68.reuse ;  /* 0x0000000172729824 */ /* 0x100fe200078e0044 */
[----:B------:R-:W-:Y:S01]  /*6790*/  FSETP.GEU.AND P1, PT, |R112|, +INF , PT ;  /* 0x7f8000007000780b */ /* 0x000fe20003f2e200 */
[----:B------:R-:W-:-:S10]  /*67a0*/  @!P2 IMAD.IADD.U32 R94, R94, 0x1, R68 ;  /* 0x000000015e5ea824 */ /* 0x000fd400078e0044 */
[--C-:B------:R-:W-:Y:S01]  /*67b0*/  @!P0 IMAD.IADD.U32 R113, R113, 0x1, R68.reuse ;  /* 0x0000000171718824 */ /* 0x100fe200078e0044 */
[----:B------:R-:W-:Y:S01]  /*67c0*/  FSETP.GEU.AND P0, PT, |R111|, +INF , PT ;  /* 0x7f8000006f00780b */ /* 0x000fe20003f0e200 */
[----:B------:R-:W-:Y:S01]  /*67d0*/  @!P1 IMAD.IADD.U32 R112, R112, 0x1, R68 ;  /* 0x0000000170709824 */ /* 0x000fe200078e0044 */
[----:B------:R-:W-:-:S11]  /*67e0*/  FSETP.GEU.AND P1, PT, |R110|, +INF , PT ;  /* 0x7f8000006e00780b */ /* 0x000fd60003f2e200 */
        /* <DEDUP_REMOVED lines=21> */
[----:B----4-:R-:W-:Y:S01]  /*6940*/  FSETP.GEU.AND P0, PT, |R99|, +INF , PT ;  /* 0x7f8000006300780b */ /* 0x010fe20003f0e200 */
        /* <DEDUP_REMOVED lines=12> */
[----:B------:R-:W-:-:S12]  /*6a10*/  @!P1 IMAD.IADD.U32 R93, R93, 0x1, R68 ;  /* 0x000000015d5d9824 */ /* 0x000fd800078e0044 */
[----:B------:R-:W-:Y:S01]  /*6a20*/  @!P0 IMAD.IADD.U32 R92, R92, 0x1, R68 ;  /* 0x000000015c5c8824 */ /* 0x000fe200078e0044 */
[----:B------:R-:W-:-:S04]  /*6a30*/  ISETP.NE.AND P0, PT, R133, RZ, PT ;  /* 0x000000ff8500720c */ /* 0x000fc80003f05270 */
[----:B------:R-:W-:Y:S02]  /*6a40*/  SEL R139, R139, RZ, P0 ;  /* 0x000000ff8b8b7207 */ /* 0x000fe40000000000 */
[----:B------:R-:W-:Y:S02]  /*6a50*/  SEL R138, R138, RZ, P0 ;  /* 0x000000ff8a8a7207 */ /* 0x000fe40000000000 */
.L_x_29:
[----:B------:R-:W-:Y:S01]  /*6a60*/  ISETP.GE.AND P0, PT, R121, c[0x0][0x160], PT ;  /* 0x0000580079007a0c */ /* 0x000fe20003f06270 */
[C---:B------:R-:W-:Y:S01]  /*6a70*/  IMAD.SHL.U32 R69, R139.reuse, 0x10, RZ ;  /* 0x000000108b457824 */ /* 0x040fe200078e00ff */
[----:B------:R-:W-:Y:S01]  /*6a80*/  IADD3 R135, R140, 0x10, RZ ;  /* 0x000000108c877810 */ /* 0x000fe20007ffe0ff */
[----:B------:R-:W-:Y:S01]  /*6a90*/  IMAD.SHL.U32 R68, R139, 0x8, RZ ;  /* 0x000000088b447824 */ /* 0x000fe200078e00ff */
[----:B------:R-:W-:Y:S01]  /*6aa0*/  ISETP.GE.AND P1, PT, R120, c[0x0][0x160], PT ;  /* 0x0000580078007a0c */ /* 0x000fe20003f26270 */
[----:B------:R-:W-:Y:S01]  /*6ab0*/  LDSM.16.M88.4 R88, [R123+UR24] ;  /* 0x000000187b58783b */ /* 0x000fe20008000200 */
[----:B------:R-:W-:Y:S01]  /*6ac0*/  ISETP.LT.AND P0, PT, R135, UR14, !P0 ;  /* 0x0000000e87007c0c */ /* 0x000fe2000c701270 */
[----:B------:R-:W-:Y:S01]  /*6ad0*/  IMAD.SHL.U32 R141, R138, 0x4, RZ ;  /* 0x000000048a8d7824 */ /* 0x000fe200078e00ff */
[----:B------:R-:W-:Y:S01]  /*6ae0*/  ISETP.GE.AND P2, PT, R119, c[0x0][0x160], PT ;  /* 0x0000580077007a0c */ /* 0x000fe20003f46270 */
[----:B------:R-:W-:Y:S01]  /*6af0*/  LDSM.16.M88.4 R84, [R123+UR24+0xc00] ;  /* 0x000c00187b54783b */ /* 0x000fe20008000200 */
[----:B------:R-:W-:Y:S01]  /*6b00*/  ISETP.GE.AND P3, PT, R118, c[0x0][0x160], PT ;  /* 0x0000580076007a0c */ /* 0x000fe20003f66270 */
[----:B------:R-:W-:Y:S01]  /*6b10*/  IMAD.SHL.U32 R137, R138, 0x2, RZ ;  /* 0x000000028a897824 */ /* 0x000fe200078e00ff */
[C---:B------:R-:W-:Y:S01]  /*6b20*/  ISETP.LT.AND P1, PT, R135.reuse, UR14, !P1 ;  /* 0x0000000e87007c0c */ /* 0x040fe2000cf21270 */
[----:B------:R-:W-:Y:S01]  /*6b30*/  LDSM.16.M88.4 R80, [R123+UR24+0x1800] ;  /* 0x001800187b50783b */ /* 0x000fe20008000200 */
[----:B------:R-:W-:Y:S01]  /*6b40*/  SEL R136, RZ, 0x1, !P0 ;  /* 0x00000001ff887807 */ /* 0x000fe20004000000 */
[----:B------:R-:W-:Y:S01]  /*6b50*/  UIADD3 UR23, UR23, 0x1, URZ ;  /* 0x0000000117177890 */ /* 0x000fe2000fffe03f */
[C---:B------:R-:W-:Y:S01]  /*6b60*/  ISETP.LT.AND P2, PT, R135.reuse, UR14, !P2 ;  /* 0x0000000e87007c0c */ /* 0x040fe2000d741270 */
[----:B--2---:R-:W-:Y:S01]  /*6b70*/  LDSM.16.M88.4 R76, [R123+UR24+0x2400] ;  /* 0x002400187b4c783b */ /* 0x004fe20008000200 */
[----:B------:R-:W-:Y:S01]  /*6b80*/  ISETP.LT.AND P3, PT, R135, UR14, !P3 ;  /* 0x0000000e87007c0c */ /* 0x000fe2000df61270 */
[----:B------:R-:W-:Y:S01]  /*6b90*/  UISETP.NE.AND UP0, UPT, UR23, 0x3, UPT ;  /* 0x000000031700788c */ /* 0x000fe2000bf05270 */
[----:B------:R-:W-:Y:S01]  /*6ba0*/  IADD3 R143, R117, UR19, RZ ;  /* 0x00000013758f7c10 */ /* 0x000fe2000fffe0ff */
[----:B------:R-:W1:Y:S01]  /*6bb0*/  LDSM.16.M88.4 R72, [R132+UR21] ;  /* 0x000000158448783b */ /* 0x000e620008000200 */
[----:B------:R-:W-:Y:S01]  /*6bc0*/  P2R R136, PR, R136, 0xf ;  /* 0x0000000f88887803 */ /* 0x000fe20000000000 */
[----:B------:R-:W-:Y:S01]  /*6bd0*/  UIADD3 UR7, UR21, 0x80, URZ ;  /* 0x0000008015077890 */ /* 0x000fe2000fffe03f */
[----:B------:R-:W-:Y:S01]  /*6be0*/  LOP3.LUT P0, RZ, R69, 0x10, RZ, 0xc0, !PT ;  /* 0x0000001045ff7812 */ /* 0x000fe2000780c0ff */
[C---:B------:R-:W-:Y:S01]  /*6bf0*/  HMMA.1688.F32.TF32 R4, R100.reuse, R92, R4 ;  /* 0x0000005c6404723c */ /* 0x040fe20000081004 */
[----:B------:R-:W-:Y:S01]  /*6c00*/  LOP3.LUT P1, RZ, R68, 0x10, RZ, 0xc0, !PT ;  /* 0x0000001044ff7812 */ /* 0x000fe2000782c0ff */
[----:B------:R-:W-:Y:S01]  /*6c10*/  UIADD3 UR6, UR24, 0x80, URZ ;  /* 0x0000008018067890 */ /* 0x000fe2000fffe03f */
[----:B------:R-:W2:Y:S01]  /*6c20*/  LDSM.16.M88.4 R68, [R132+UR21+0xc00] ;  /* 0x000c00158444783b */ /* 0x000ea20008000200 */
[----:B------:R-:W-:Y:S01]  /*6c30*/  IADD3 R142, R116, UR19, RZ ;  /* 0x00000013748e7c10 */ /* 0x000fe2000fffe0ff */
[----:B------:R-:W-:Y:S01]  /*6c40*/  @!UP0 UIADD3 UR7, UR21, -0x100, URZ ;  /* 0xffffff0015078890 */ /* 0x000fe2000fffe03f */
[----:B------:R-:W-:Y:S01]  /*6c50*/  ISETP.NE.AND P5, PT, RZ, UR10, PT ;  /* 0x0000000aff007c0c */ /* 0x000fe2000bfa5270 */
[----:B------:R-:W-:Y:S01]  /*6c60*/  @!UP0 UIADD3 UR6, UR24, -0x100, URZ ;  /* 0xffffff0018068890 */ /* 0x000fe2000fffe03f */
[----:B------:R-:W-:Y:S01]  /*6c70*/  LOP3.LUT R122, R122, 0xfffffffd, RZ, 0xc0, !PT ;  /* 0xfffffffd7a7a7812 */ /* 0x000fe200078ec0ff */
[----:B------:R-:W-:Y:S01]  /*6c80*/  HMMA.1688.F32.TF32 R8, R100, R94, R8 ;  /* 0x0000005e6408723c */ /* 0x000fe20000081008 */
[----:B------:R-:W-:-:S02]  /*6c90*/  UIADD3 UR22, UR22, 0x1, URZ ;  /* 0x0000000116167890 */ /* 0x000fc4000fffe03f */
[----:B------:R-:W-:Y:S01]  /*6ca0*/  @!PT LDS RZ, [RZ] ;  /* 0x00000000fffff984 */ /* 0x000fe20000000800 */
[----:B------:R-:W-:Y:S01]  /*6cb0*/  @!PT LDS RZ, [RZ] ;  /* 0x00000000fffff984 */ /* 0x000fe20000000800 */
[----:B------:R-:W-:Y:S01]  /*6cc0*/  @!PT LDS RZ, [RZ] ;  /* 0x00000000fffff984 */ /* 0x000fe20000000800 */
[----:B------:R3:W-:Y:S01]  /*6cd0*/  LDGSTS.E.BYPASS.LTC128B.128 [R143], [R128.64], P0 ;  /* 0x00000000808f7fae */ /* 0x0007e20008101d50 */
[----:B------:R-:W-:Y:S01]  /*6ce0*/  IADD3 R144, P0, R128, c[0x0][0x1e0], RZ ;  /* 0x0000780080907a10 */ /* 0x000fe20007f1e0ff */
[----:B------:R-:W-:Y:S02]  /*6cf0*/  UISETP.NE.AND UP1, UPT, UR22, 0x3, UPT ;  /* 0x000000031600788c */ /* 0x000fe4000bf25270 */
[----:B------:R-:W-:Y:S01]  /*6d00*/  UIADD3 UR15, UR19, 0x80, URZ ;  /* 0x00000080130f7890 */ /* 0x000fe2000fffe03f */
[----:B------:R-:W-:Y:S01]  /*6d10*/  IADD3.X R145, R129, c[0x0][0x1e4], RZ, P0, !PT ;  /* 0x0000790081917a10 */ /* 0x000fe200007fe4ff */
[C---:B------:R-:W-:Y:S01]  /*6d20*/  HMMA.1688.F32.TF32 R28, R104.reuse, R94, R28 ;  /* 0x0000005e681c723c */ /* 0x040fe2000008101c */
[----:B------:R-:W-:Y:S01]  /*6d30*/  LOP3.LUT P0, RZ, R141, 0x4, RZ, 0xc0, !PT ;  /* 0x000000048dff7812 */ /* 0x000fe2000780c0ff */
[----:B------:R-:W-:Y:S01]  /*6d40*/  UIADD3 UR18, UR20, 0x80, URZ ;  /* 0x0000008014127890 */ /* 0x000fe2000fffe03f */
[----:B------:R-:W-:Y:S01]  /*6d50*/  IADD3 R141, R125, UR20, RZ ;  /* 0x000000147d8d7c10 */ /* 0x000fe2000fffe0ff */
[----:B------:R4:W-:Y:S01]  /*6d60*/  LDGSTS.E.BYPASS.LTC128B.128 [R142], [R144.64], P1 ;  /* 0x00000000908e7fae */ /* 0x0009e20008901d50 */
[----:B------:R-:W-:Y:S01]  /*6d70*/  LOP3.LUT P1, RZ, R137, 0x4, RZ, 0xc0, !PT ;  /* 0x0000000489ff7812 */ /* 0x000fe2000782c0ff */
[----:B------:R-:W-:Y:S01]  /*6d80*/  @!UP0 UMOV UR23, URZ ;  /* 0x0000003f00178c82 */ /* 0x000fe20008000000 */
[----:B------:R-:W-:Y:S01]  /*6d90*/  LOP3.LUT R137, R138, 0x8, RZ, 0xc0, !PT ;  /* 0x000000088a897812 */ /* 0x000fe200078ec0ff */
[----:B------:R-:W-:Y:S01]  /*6da0*/  HMMA.1688.F32.TF32 R32, R104, R92, R32 ;  /* 0x0000005c6820723c */ /* 0x000fe20000081020 */
[----:B------:R-:W-:-:S02]  /*6db0*/  @!UP1 UIADD3 UR15, UR19, -0x100, URZ ;  /* 0xffffff00130f9890 */ /* 0x000fc4000fffe03f */
[----:B------:R-:W-:Y:S01]  /*6dc0*/  SHF.R.U32.HI R137, RZ, 0x1, R137 ;  /* 0x00000001ff897819 */ /* 0x000fe20000011689 */
[----:B------:R-:W-:Y:S02]  /*6dd0*/  @!UP1 UIADD3 UR18, UR20, -0x100, URZ ;  /* 0xffffff0014129890 */ /* 0x000fe4000fffe03f */
[----:B------:R5:W-:Y:S01]  /*6de0*/  LDGSTS.E.LTC128B [R141], [R130.64], P0 ;  /* 0x00000000828d7fae */ /* 0x000be20008121950 */
[----:B------:R-:W-:Y:S01]  /*6df0*/  LOP3.LUT P0, RZ, R138, 0x4, RZ, 0xc0, !PT ;  /* 0x000000048aff7812 */ /* 0x000fe2000780c0ff */
[----:B------:R-:W-:Y:S01]  /*6e00*/  HMMA.1688.F32.TF32 R40, R108, R94, R40 ;  /* 0x0000005e6c28723c */ /* 0x000fe20000081028 */
[----:B------:R-:W-:Y:S01]  /*6e10*/  ISETP.NE.U32.AND P2, PT, R137, RZ, PT ;  /* 0x000000ff8900720c */ /* 0x000fe20003f45070 */
[C---:B------:R-:W-:Y:S01]  /*6e20*/  IMAD.SHL.U32 R137, R139.reuse, 0x4, RZ ;  /* 0x000000048b897824 */ /* 0x040fe200078e00ff */
[----:B------:R5:W-:Y:S01]  /*6e30*/  LDGSTS.E.LTC128B [R141+0x4], [R130.64+0x4], P1 ;  /* 0x00004004828d7fae */ /* 0x000be20008921950 */
[----:B------:R-:W-:Y:S01]  /*6e40*/  IMAD.SHL.U32 R139, R139, 0x2, RZ ;  /* 0x000000028b8b7824 */ /* 0x000fe200078e00ff */
[----:B------:R-:W-:-:S02]  /*6e50*/  @!UP1 UMOV UR22, URZ ;  /* 0x0000003f00169c82 */ /* 0x000fc40008000000 */
[----:B------:R-:W-:Y:S01]  /*6e60*/  LOP3.LUT P1, RZ, R137, 0x10, RZ, 0xc0, !PT ;  /* 0x0000001089ff7812 */ /* 0x000fe2000782c0ff */
[----:B------:R-:W-:Y:S01]  /*6e70*/  HMMA.1688.F32.TF32 R60, R112, R94, R60 ;  /* 0x0000005e703c723c */ /* 0x000fe2000008103c */
[----:B------:R-:W-:Y:S01]  /*6e80*/  LOP3.LUT R137, R138, 0x100, RZ, 0xc0, !PT ;  /* 0x000001008a897812 */ /* 0x000fe200078ec0ff */
[----:B------:R-:W-:Y:S02]  /*6e90*/  UMOV UR21, UR7 ;  /* 0x0000000700157c82 */ /* 0x000fe40008000000 */
[----:B------:R5:W-:Y:S01]  /*6ea0*/  LDGSTS.E.LTC128B [R141+0x8], [R130.64+0x8], P0 ;  /* 0x00008008828d7fae */ /* 0x000be20008121950 */
[----:B------:R-:W-:Y:S01]  /*6eb0*/  IADD3 R146, P0, R144, c[0x0][0x1e0], RZ ;  /* 0x0000780090927a10 */ /* 0x000fe20007f1e0ff */
[----:B------:R-:W-:Y:S01]  /*6ec0*/  UMOV UR24, UR6 ;  /* 0x0000000600187c82 */ /* 0x000fe20008000000 */
[----:B------:R-:W-:Y:S01]  /*6ed0*/  SHF.R.U32.HI R137, RZ, 0x6, R137 ;  /* 0x00000006ff897819 */ /* 0x000fe20000011689 */
[----:B------:R5:W-:Y:S01]  /*6ee0*/  LDGSTS.E.LTC128B [R141+0xc], [R130.64+0xc], P2 ;  /* 0x0000c00c828d7fae */ /* 0x000be20009121950 */
[----:B------:R-:W-:Y:S01]  /*6ef0*/  LOP3.LUT P2, RZ, R139, 0x10, RZ, 0xc0, !PT ;  /* 0x000000108bff7812 */ /* 0x000fe2000784c0ff */
[----:B------:R-:W-:Y:S01]  /*6f00*/  HMMA.1688.F32.TF32 R36, R108, R92, R36 ;  /* 0x0000005c6c24723c */ /* 0x000fe20000081024 */
[----:B------:R-:W-:Y:S01]  /*6f10*/  IADD3.X R147, R145, c[0x0][0x1e4], RZ, P0, !PT ;  /* 0x0000790091937a10 */ /* 0x000fe200007fe4ff */
[----:B------:R-:W-:Y:S01]  /*6f20*/  UMOV UR19, UR15 ;  /* 0x0000000f00137c82 */ /* 0x000fe20008000000 */
[----:B------:R-:W-:-:S02]  /*6f30*/  IADD3 R148, P0, R146, c[0x0][0x1e0], RZ ;  /* 0x0000780092947a10 */ /* 0x000fc40007f1e0ff */
[----:B------:R-:W-:Y:S01]  /*6f40*/  IADD3 R139, R135, c[0x0][0x204], RZ ;  /* 0x00008100878b7a10 */ /* 0x000fe20007ffe0ff */
[----:B------:R3:W-:Y:S01]  /*6f50*/  LDGSTS.E.BYPASS.LTC128B.128 [R143+0xc00], [R146.64], P1 ;  /* 0x00c00000928f7fae */ /* 0x0007e20008901d50 */
[----:B------:R-:W-:Y:S01]  /*6f60*/  IADD3.X R149, R147, c[0x0][0x1e4], RZ, P0, !PT ;  /* 0x0000790093957a10 */ /* 0x000fe200007fe4ff */
[----:B------:R-:W-:Y:S01]  /*6f70*/  HMMA.1688.F32.TF32 R64, R112, R92, R64 ;  /* 0x0000005c7040723c */ /* 0x000fe20000081040 */
[----:B----4-:R-:W-:Y:S02]  /*6f80*/  IADD3 R144, P0, R130, c[0x0][0x208], RZ ;  /* 0x0000820082907a10 */ /* 0x010fe40007f1e0ff */
[C---:B------:R-:W-:Y:S01]  /*6f90*/  ISETP.GT.OR P1, PT, R126.reuse, R139, !P5 ;  /* 0x0000008b7e00720c */ /* 0x040fe20006f24670 */
[----:B------:R4:W-:Y:S01]  /*6fa0*/  LDGSTS.E.BYPASS.LTC128B.128 [R142+0xc00], [R148.64], P2 ;  /* 0x00c00000948e7fae */ /* 0x0009e20009101d50 */
[----:B------:R-:W-:Y:S02]  /*6fb0*/  ISETP.GE.AND P2, PT, R135, UR14, PT ;  /* 0x0000000e87007c0c */ /* 0x000fe4000bf46270 */
[----:B------:R-:W-:Y:S01]  /*6fc0*/  IADD3.X R145, R131, c[0x0][0x20c], RZ, P0, !PT ;  /* 0x0000830083917a10 */ /* 0x000fe200007fe4ff */
[----:B------:R-:W-:Y:S01]  /*6fd0*/  HMMA.1688.F32.TF32 R12, R100, R96, R12 ;  /* 0x00000060640c723c */ /* 0x000fe2000008100c */
[----:B------:R-:W-:-:S04]  /*6fe0*/  ISETP.LT.AND P0, PT, R126, c[0x0][0x164], !P2 ;  /* 0x000059007e007a0c */ /* 0x000fc80005701270 */
[----:B------:R-:W-:Y:S02]  /*6ff0*/  PLOP3.LUT P0, PT, P0, P1, PT, 0x80, 0x0 ;  /* 0x000000000000781c */ /* 0x000fe40000703070 */
[----:B------:R-:W-:Y:S01]  /*7000*/  ISETP.GT.OR P1, PT, R3, R139, !P5 ;  /* 0x0000008b0300720c */ /* 0x000fe20006f24670 */
[----:B------:R-:W-:Y:S01]  /*7010*/  HMMA.1688.F32.TF32 R16, R100, R98, R16 ;  /* 0x000000626410723c */ /* 0x000fe20000081010 */
[----:B-----5:R-:W-:Y:S01]  /*7020*/  IADD3 R141, R124, UR20, RZ ;  /* 0x000000147c8d7c10 */ /* 0x020fe2000fffe0ff */
[----:B------:R-:W-:-:S06]  /*7030*/  UMOV UR20, UR18 ;  /* 0x0000001200147c82 */ /* 0x000fcc0008000000 */
[-C--:B------:R-:W-:Y:S02]  /*7040*/  HMMA.1688.F32.TF32 R20, R104, R98.reuse, R20 ;  /* 0x000000626814723c */ /* 0x080fe40000081014 */
[----:B------:R-:W-:Y:S02]  /*7050*/  @P0 LOP3.LUT R122, R122, 0x2, RZ, 0xfc, !PT ;  /* 0x000000027a7a0812 */ /* 0x000fe400078efcff */
[----:B------:R-:W-:Y:S02]  /*7060*/  ISETP.NE.U32.AND P0, PT, R137, RZ, PT ;  /* 0x000000ff8900720c */ /* 0x000fe40003f05070 */
[----:B------:R-:W-:Y:S02]  /*7070*/  LOP3.LUT R137, R138, 0x200, RZ, 0xc0, !PT ;  /* 0x000002008a897812 */ /* 0x000fe400078ec0ff */
[----:B------:R-:W-:Y:S01]  /*7080*/  LOP3.LUT R122, R122, 0xfffffffe, RZ, 0xc0, !PT ;  /* 0xfffffffe7a7a7812 */ /* 0x000fe200078ec0ff */
[----:B------:R-:W-:Y:S01]  /*7090*/  HMMA.1688.F32.TF32 R48, R108, R98, R48 ;  /* 0x000000626c30723c */ /* 0x000fe20000081030 */
[----:B------:R-:W-:-:S07]  /*70a0*/  SHF.R.U32.HI R137, RZ, 0x7, R137 ;  /* 0x00000007ff897819 */ /* 0x000fce0000011689 */
[----:B------:R5:W-:Y:S01]  /*70b0*/  LDGSTS.E.LTC128B [R141], [R144.64], P0 ;  /* 0x00000000908d7fae */ /* 0x000be20008121950 */
[----:B------:R-:W-:Y:S01]  /*70c0*/  ISETP.NE.U32.AND P0, PT, R137, RZ, PT ;  /* 0x000000ff8900720c */ /* 0x000fe20003f05070 */
[----:B------:R-:W-:Y:S01]  /*70d0*/  HMMA.1688.F32.TF32 R52, R112, R98, R52 ;  /* 0x000000627034723c */ /* 0x000fe20000081034 */
[----:B------:R-:W-:-:S04]  /*70e0*/  LOP3.LUT R137, R138, 0x400, RZ, 0xc0, !PT ;  /* 0x000004008a897812 */ /* 0x000fc800078ec0ff */
[----:B------:R-:W-:-:S03]  /*70f0*/  SHF.R.U32.HI R137, RZ, 0x8, R137 ;  /* 0x00000008ff897819 */ /* 0x000fc60000011689 */
[-C--:B------:R-:W-:Y:S04]  /*7100*/  HMMA.1688.F32.TF32 R24, R104, R96.reuse, R24 ;  /* 0x000000606818723c */ /* 0x080fe80000081018 */
[----:B------:R5:W-:Y:S01]  /*7110*/  LDGSTS.E.LTC128B [R141+0x4], [R144.64+0x4], P0 ;  /* 0x00004004908d7fae */ /* 0x000be20008121950 */
[----:B------:R-:W-:Y:S02]  /*7120*/  ISETP.NE.U32.AND P0, PT, R137, RZ, PT ;  /* 0x000000ff8900720c */ /* 0x000fe40003f05070 */
[----:B------:R-:W-:Y:S01]  /*7130*/  LOP3.LUT R137, R138, 0x800, RZ, 0xc0, !PT ;  /* 0x000008008a897812 */ /* 0x000fe200078ec0ff */
[----:B------:R-:W-:Y:S01]  /*7140*/  HMMA.1688.F32.TF32 R44, R108, R96, R44 ;  /* 0x000000606c2c723c */ /* 0x000fe2000008102c */
[----:B------:R-:W-:Y:S02]  /*7150*/  IADD3 R138, R140, 0x11, RZ ;  /* 0x000000118c8a7810 */ /* 0x000fe40007ffe0ff */
[----:B------:R-:W-:-:S05]  /*7160*/  SHF.R.U32.HI R137, RZ, 0x9, R137 ;  /* 0x00000009ff897819 */ /* 0x000fca0000011689 */
[----:B------:R-:W-:Y:S02]  /*7170*/  HMMA.1688.F32.TF32 R56, R112, R96, R56 ;  /* 0x000000607038723c */ /* 0x000fe40000081038 */
[----:B------:R5:W-:Y:S01]  /*7180*/  LDGSTS.E.LTC128B [R141+0x8], [R144.64+0x8], P0 ;  /* 0x00008008908d7fae */ /* 0x000be20008121950 */
[----:B------:R-:W-:Y:S02]  /*7190*/  ISETP.NE.U32.AND P0, PT, R137, RZ, PT ;  /* 0x000000ff8900720c */ /* 0x000fe40003f05070 */
[----:B------:R-:W-:-:S11]  /*71a0*/  IADD3 R137, R138, c[0x0][0x204], RZ ;  /* 0x000081008a897a10 */ /* 0x000fd60007ffe0ff */
[----:B------:R5:W-:Y:S01]  /*71b0*/  LDGSTS.E.LTC128B [R141+0xc], [R144.64+0xc], P0 ;  /* 0x0000c00c908d7fae */ /* 0x000be20008121950 */
[----:B------:R-:W-:Y:S02]  /*71c0*/  ISETP.LT.AND P0, PT, R3, c[0x0][0x164], !P2 ;  /* 0x0000590003007a0c */ /* 0x000fe40005701270 */
[----:B------:R-:W-:Y:S01]  /*71d0*/  ISETP.GT.OR P2, PT, R126, R137, !P5 ;  /* 0x000000897e00720c */ /* 0x000fe20006f44670 */
[----:B------:R-:W0:Y:S01]  /*71e0*/  LDGDEPBAR ;  /* 0x00000000000079af */ /* 0x000e220000000000 */
[----:B------:R-:W-:Y:S02]  /*71f0*/  PLOP3.LUT P6, PT, P0, P1, PT, 0x80, 0x0 ;  /* 0x000000000000781c */ /* 0x000fe400007c3070 */
[----:B------:R-:W-:-:S04]  /*7200*/  ISETP.GE.AND P0, PT, R138, UR14, PT ;  /* 0x0000000e8a007c0c */ /* 0x000fc8000bf06270 */
[----:B------:R-:W-:Y:S02]  /*7210*/  ISETP.LT.AND P1, PT, R126, c[0x0][0x164], !P0 ;  /* 0x000059007e007a0c */ /* 0x000fe40004721270 */
[C---:B------:R-:W-:Y:S02]  /*7220*/  ISETP.LT.AND P0, PT, R3.reuse, c[0x0][0x164], !P0 ;  /* 0x0000590003007a0c */ /* 0x040fe40004701270 */
[----:B------:R-:W-:Y:S02]  /*7230*/  PLOP3.LUT P2, PT, P1, P2, PT, 0x80, 0x0 ;  /* 0x000000000000781c */ /* 0x000fe40000f45070 */
[----:B------:R-:W-:-:S04]  /*7240*/  ISETP.GT.OR P1, PT, R3, R137, !P5 ;  /* 0x000000890300720c */ /* 0x000fc80006f24670 */
[----:B------:R-:W-:Y:S02]  /*7250*/  PLOP3.LUT P4, PT, P0, P1, PT, 0x80, 0x0 ;  /* 0x000000000000781c */ /* 0x000fe40000783070 */
[----:B-----5:R-:W-:Y:S01]  /*7260*/  IADD3 R141, R140, 0x12, RZ ;  /* 0x000000128c8d7810 */ /* 0x020fe20007ffe0ff */
[----:B------:R-:W-:-:S04]  /*7270*/  DEPBAR.LE SB0, 0x1 ;  /* 0x000080400000791a */ /* 0x000fc80000000000 */
[C---:B------:R-:W-:Y:S01]  /*7280*/  IADD3 R138, R141.reuse, c[0x0][0x204], RZ ;  /* 0x000081008d8a7a10 */ /* 0x040fe20007ffe0ff */
[----:B------:R-:W-:Y:S01]  /*7290*/  BAR.SYNC.DEFER_BLOCKING 0x0 ;  /* 0x0000000000007b1d */ /* 0x000fe20000010000 */
[----:B------:R-:W-:Y:S02]  /*72a0*/  ISETP.GE.AND P0, PT, R141, UR14, PT ;  /* 0x0000000e8d007c0c */ /* 0x000fe4000bf06270 */
[----:B------:R-:W-:Y:S02]  /*72b0*/  @P2 LOP3.LUT R122, R122, 0x1, RZ, 0xfc, !PT ;  /* 0x000000017a7a2812 */ /* 0x000fe400078efcff */
[C---:B------:R-:W-:Y:S02]  /*72c0*/  ISETP.GT.OR P2, PT, R126.reuse, R138, !P5 ;  /* 0x0000008a7e00720c */ /* 0x040fe40006f44670 */
[----:B------:R-:W-:Y:S02]  /*72d0*/  ISETP.LT.AND P1, PT, R126, c[0x0][0x164], !P0 ;  /* 0x000059007e007a0c */ /* 0x000fe40004721270 */
[----:B------:R-:W-:-:S02]  /*72e0*/  ISETP.LT.AND P0, PT, R3, c[0x0][0x164], !P0 ;  /* 0x0000590003007a0c */ /* 0x000fc40004701270 */
[----:B------:R-:W-:Y:S02]  /*72f0*/  PLOP3.LUT P5, PT, P1, P2, PT, 0x80, 0x0 ;  /* 0x000000000000781c */ /* 0x000fe40000fa5070 */
[----:B------:R-:W-:Y:S02]  /*7300*/  ISETP.NE.AND P2, PT, RZ, UR10, PT ;  /* 0x0000000aff007c0c */ /* 0x000fe4000bf45270 */
[----:B------:R-:W-:Y:S02]  /*7310*/  IADD3 R140, R140, 0x13, RZ ;  /* 0x000000138c8c7810 */ /* 0x000fe40007ffe0ff */
[----:B------:R-:W-:Y:S02]  /*7320*/  ISETP.GT.OR P1, PT, R3, R138, !P2 ;  /* 0x0000008a0300720c */ /* 0x000fe40005724670 */
[----:B------:R-:W-:Y:S02]  /*7330*/  IADD3 R141, R140, c[0x0][0x204], RZ ;  /* 0x000081008c8d7a10 */ /* 0x000fe40007ffe0ff */
[----:B------:R-:W-:-:S02]  /*7340*/  PLOP3.LUT P3, PT, P0, P1, PT, 0x80, 0x0 ;  /* 0x000000000000781c */ /* 0x000fc40000763070 */
[----:B------:R-:W-:Y:S01]  /*7350*/  ISETP.GE.AND P0, PT, R140, UR14, PT ;  /* 0x0000000e8c007c0c */ /* 0x000fe2000bf06270 */
[----:B------:R-:W5:Y:S01]  /*7360*/  LDSM.16.M88.4 R92, [R127+UR7] ;  /* 0x000000077f5c783b */ /* 0x000f620008000200 */
[C---:B------:R-:W-:Y:S02]  /*7370*/  ISETP.GT.OR P2, PT, R126.reuse, R141, !P2 ;  /* 0x0000008d7e00720c */ /* 0x040fe40005744670 */
[----:B------:R-:W-:Y:S01]  /*7380*/  ISETP.LT.AND P1, PT, R126, c[0x0][0x164], !P0 ;  /* 0x000059007e007a0c */ /* 0x000fe20004721270 */
[----:B------:R-:W-:Y:S01]  /*7390*/  LDSM.16.M88.4 R104, [R0+UR6+0xc00] ;  /* 0x000c00060068783b */ /* 0x000fe20008000200 */
[----:B------:R-:W-:Y:S02]  /*73a0*/  ISETP.LT.AND P0, PT, R3, c[0x0][0x164], !P0 ;  /* 0x0000590003007a0c */ /* 0x000fe40004701270 */
[----:B------:R-:W-:Y:S01]  /*73b0*/  PLOP3.LUT P2, PT, P1, P2, PT, 0x80, 0x0 ;  /* 0x000000000000781c */ /* 0x000fe20000f45070 */
[----:B------:R-:W-:Y:S01]  /*73c0*/  LDSM.16.M88.4 R108, [R0+UR6+0x1800] ;  /* 0x00180006006c783b */ /* 0x000fe20008000200 */
[----:B------:R-:W-:-:S03]  /*73d0*/  ISETP.NE.AND P1, PT, RZ, UR10, PT ;  /* 0x0000000aff007c0c */ /* 0x000fc6000bf25270 */
[----:B------:R-:W-:Y:S01]  /*73e0*/  LDSM.16.M88.4 R112, [R0+UR6+0x2400] ;  /* 0x002400060070783b */ /* 0x000fe20008000200 */
[----:B------:R-:W-:-:S04]  /*73f0*/  ISETP.GT.OR P1, PT, R3, R141, !P1 ;  /* 0x0000008d0300720c */ /* 0x000fc80004f24670 */
[----:B------:R-:W-:Y:S02]  /*7400*/  PLOP3.LUT P1, PT, P0, P1, PT, 0x80, 0x0 ;  /* 0x000000000000781c */ /* 0x000fe40000723070 */
[----:B------:R-:W-:-:S04]  /*7410*/  ISETP.GT.AND P0, PT, R139, R126, PT ;  /* 0x0000007e8b00720c */ /* 0x000fc80003f04270 */
[----:B------:R-:W-:Y:S02]  /*7420*/  SEL R140, RZ, 0x1, !P0 ;  /* 0x00000001ff8c7807 */ /* 0x000fe40004000000 */
[----:B------:R-:W-:Y:S02]  /*7430*/  ISETP.GT.AND P0, PT, R139, R3, PT ;  /* 0x000000038b00720c */ /* 0x000fe40003f04270 */
[----:B------:R-:W-:Y:S02]  /*7440*/  LOP3.LUT R140, R140, UR10, RZ, 0xfc, !PT ;  /* 0x0000000a8c8c7c12 */ /* 0x000fe4000f8efcff */
[----:B---3--:R-:W-:Y:S02]  /*7450*/  SEL R143, RZ, 0x1, !P0 ;  /* 0x00000001ff8f7807 */ /* 0x008fe40004000000 */
[----:B------:R-:W-:Y:S02]  /*7460*/  ISETP.GT.AND P0, PT, R137, R126, PT ;  /* 0x0000007e8900720c */ /* 0x000fe40003f04270 */
[----:B------:R-:W-:-:S02]  /*7470*/  LOP3.LUT R143, R143, UR10, RZ, 0xfc, !PT ;  /* 0x0000000a8f8f7c12 */ /* 0x000fc4000f8efcff */
[----:B------:R-:W-:Y:S02]  /*7480*/  SEL R139, RZ, 0x1, !P0 ;  /* 0x00000001ff8b7807 */ /* 0x000fe40004000000 */
[----:B------:R-:W-:Y:S02]  /*7490*/  ISETP.GT.AND P0, PT, R137, R3, PT ;  /* 0x000000038900720c */ /* 0x000fe40003f04270 */
[----:B------:R-:W-:Y:S02]  /*74a0*/  PRMT R143, R143, 0x9910, RZ ;  /* 0x000099108f8f7816 */ /* 0x000fe400000000ff */
[----:B------:R-:W-:Y:S02]  /*74b0*/  SEL R144, RZ, 0x1, !P0 ;  /* 0x00000001ff907807 */ /* 0x000fe40004000000 */
[----:B------:R-:W-:Y:S02]  /*74c0*/  ISETP.GT.AND P0, PT, R138, R126, PT ;  /* 0x0000007e8a00720c */ /* 0x000fe40003f04270 */
[----:B------:R-:W-:-:S02]  /*74d0*/  PRMT R140, R140, 0x9910, RZ ;  /* 0x000099108c8c7816 */ /* 0x000fc400000000ff */
[----:B------:R-:W-:Y:S02]  /*74e0*/  SEL R137, RZ, 0x1, !P0 ;  /* 0x00000001ff897807 */ /* 0x000fe40004000000 */
[----:B------:R-:W-:Y:S02]  /*74f0*/  ISETP.GT.AND P0, PT, R138, R3, PT ;  /* 0x000000038a00720c */ /* 0x000fe40003f04270 */
[----:B------:R-:W-:Y:S02]  /*7500*/  LOP3.LUT R144, R144, UR10, RZ, 0xfc, !PT ;  /* 0x0000000a90907c12 */ /* 0x000fe4000f8efcff */
[----:B----4-:R-:W-:Y:S02]  /*7510*/  SEL R142, RZ, 0x1, !P0 ;  /* 0x00000001ff8e7807 */ /* 0x010fe40004000000 */
[----:B------:R-:W-:Y:S02]  /*7520*/  ISETP.GT.AND P0, PT, R141, R126, PT ;  /* 0x0000007e8d00720c */ /* 0x000fe40003f04270 */
[----:B------:R-:W-:-:S02]  /*7530*/  PRMT R144, R144, 0x9910, RZ ;  /* 0x0000991090907816 */ /* 0x000fc400000000ff */
[----:B------:R-:W-:Y:S02]  /*7540*/  SEL R138, RZ, 0x1, !P0 ;  /* 0x00000001ff8a7807 */ /* 0x000fe40004000000 */
[----:B------:R-:W-:Y:S02]  /*7550*/  ISETP.GT.AND P0, PT, R141, R3, PT ;  /* 0x000000038d00720c */ /* 0x000fe40003f04270 */
[----:B------:R-:W-:Y:S02]  /*7560*/  LOP3.LUT R142, R142, UR10, RZ, 0xfc, !PT ;  /* 0x0000000a8e8e7c12 */ /* 0x000fe4000f8efcff */
[----:B------:R-:W-:Y:S02]  /*7570*/  SEL R141, RZ, 0x1, !P0 ;  /* 0x00000001ff8d7807 */ /* 0x000fe40004000000 */
[----:B------:R-:W-:Y:S02]  /*7580*/  ISETP.NE.AND P0, PT, R143, RZ, P6 ;  /* 0x000000ff8f00720c */ /* 0x000fe40003705270 */
[----:B------:R-:W-:-:S02]  /*7590*/  PRMT R142, R142, 0x9910, RZ ;  /* 0x000099108e8e7816 */ /* 0x000fc400000000ff */
[----:B------:R-:W-:Y:S02]  /*75a0*/  SEL R143, RZ, 0x1, !P0 ;  /* 0x00000001ff8f7807 */ /* 0x000fe40004000000 */
[----:B------:R-:W-:Y:S02]  /*75b0*/  LOP3.LUT P0, RZ, R122, 0x2, RZ, 0xc0, !PT ;  /* 0x000000027aff7812 */ /* 0x000fe4000780c0ff */
[----:B------:R-:W-:Y:S02]  /*75c0*/  LOP3.LUT R141, R141, UR10, RZ, 0xfc, !PT ;  /* 0x0000000a8d8d7c12 */ /* 0x000fe4000f8efcff */
[----:B------:R-:W-:Y:S02]  /*75d0*/  ISETP.NE.AND P0, PT, R140, RZ, P0 ;  /* 0x000000ff8c00720c */ /* 0x000fe40000705270 */
[----:B------:R-:W-:Y:S02]  /*75e0*/  PRMT R141, R141, 0x9910, RZ ;  /* 0x000099108d8d7816 */ /* 0x000fe400000000ff */
[----:B------:R-:W-:-:S02]  /*75f0*/  SEL R140, RZ, 0xffffffff, !P0 ;  /* 0xffffffffff8c7807 */ /* 0x000fc40004000000 */
[----:B------:R-:W-:Y:S02]  /*7600*/  ISETP.NE.AND P0, PT, R144, RZ, P4 ;  /* 0x000000ff9000720c */ /* 0x000fe40002705270 */
[----:B------:R-:W-:Y:S01]  /*7610*/  LOP3.LUT R139, R139, UR10, RZ, 0xfc, !PT ;  /* 0x0000000a8b8b7c12 */ /* 0x000fe2000f8efcff */
[----:B------:R-:W-:Y:S01]  /*7620*/  IMAD.SHL.U32 R99, R140, 0x100, RZ ;  /* 0x000001008c637824 */ /* 0x000fe200078e00ff */
[----:B------:R-:W-:Y:S01]  /*7630*/  SEL R144, RZ, 0xffffffff, !P0 ;  /* 0xffffffffff907807 */ /* 0x000fe20004000000 */
[----:B------:R-:W-:Y:S01]  /*7640*/  IMAD.MOV.U32 R140, RZ, RZ, R135 ;  /* 0x000000ffff8c7224 */ /* 0x000fe200078e0087 */
[----:B------:R-:W-:Y:S02]  /*7650*/  ISETP.NE.AND P0, PT, R142, RZ, P3 ;  /* 0x000000ff8e00720c */ /* 0x000fe40001f05270 */
[----:B------:R-:W-:Y:S01]  /*7660*/  LOP3.LUT P6, RZ, R122, 0x1, RZ, 0xc0, !PT ;  /* 0x000000017aff7812 */ /* 0x000fe200078cc0ff */
[----:B------:R-:W-:Y:S01]  /*7670*/  IMAD.SHL.U32 R144, R144, 0x2, RZ ;  /* 0x0000000290907824 */ /* 0x000fe200078e00ff */
[----:B------:R-:W-:-:S02]  /*7680*/  SEL R142, RZ, 0xffffffff, !P0 ;  /* 0xffffffffff8e7807 */ /* 0x000fc40004000000 */
[----:B------:R-:W-:Y:S02]  /*7690*/  ISETP.NE.AND P0, PT, R141, RZ, P1 ;  /* 0x000000ff8d00720c */ /* 0x000fe40000f05270 */
[----:B------:R-:W-:Y:S01]  /*76a0*/  PRMT R139, R139, 0x9910, RZ ;  /* 0x000099108b8b7816 */ /* 0x000fe200000000ff */
[----:B------:R-:W-:Y:S01]  /*76b0*/  IMAD.SHL.U32 R101, R142, 0x4, RZ ;  /* 0x000000048e657824 */ /* 0x000fe200078e00ff */
[----:B------:R-:W-:Y:S02]  /*76c0*/  LOP3.LUT R137, R137, UR10, RZ, 0xfc, !PT ;  /* 0x0000000a89897c12 */ /* 0x000fe4000f8efcff */
[----:B------:R-:W-:Y:S02]  /*76d0*/  SEL R141, RZ, 0xffffffff, !P0 ;  /* 0xffffffffff8d7807 */ /* 0x000fe40004000000 */
[----:B------:R-:W-:Y:S02]  /*76e0*/  ISETP.NE.AND P0, PT, R139, RZ, P6 ;  /* 0x000000ff8b00720c */ /* 0x000fe40003705270 */
[----:B------:R-:W-:Y:S01]  /*76f0*/  PRMT R137, R137, 0x9910, RZ ;  /* 0x0000991089897816 */ /* 0x000fe200000000ff */
[----:B------:R-:W-:Y:S01]  /*7700*/  IMAD.SHL.U32 R141, R141, 0x8, RZ ;  /* 0x000000088d8d7824 */ /* 0x000fe200078e00ff */
[----:B------:R-:W-:-:S02]  /*7710*/  LOP3.LUT R138, R138, UR10, RZ, 0xfc, !PT ;  /* 0x0000000a8a8a7c12 */ /* 0x000fc4000f8efcff */
[----:B-1----:R-:W-:Y:S02]  /*7720*/  FSETP.GEU.AND P1, PT, |R72|, +INF , PT ;  /* 0x7f8000004800780b */ /* 0x002fe40003f2e200 */
[----:B------:R-:W-:Y:S02]  /*7730*/  SEL R139, RZ, 0xffffffff, !P0 ;  /* 0xffffffffff8b7807 */ /* 0x000fe40004000000 */
[----:B------:R-:W-:Y:S02]  /*7740*/  ISETP.NE.AND P0, PT, R137, RZ, P5 ;  /* 0x000000ff8900720c */ /* 0x000fe40002f05270 */
[----:B------:R-:W-:Y:S01]  /*7750*/  PRMT R138, R138, 0x9910, RZ ;  /* 0x000099108a8a7816 */ /* 0x000fe200000000ff */
[----:B------:R-:W-:Y:S01]  /*7760*/  IMAD.SHL.U32 R139, R139, 0x200, RZ ;  /* 0x000002008b8b7824 */ /* 0x000fe200078e00ff */
[----:B------:R-:W-:Y:S02]  /*7770*/  SEL R137, RZ, 0xffffffff, !P0 ;  /* 0xffffffffff897807 */ /* 0x000fe40004000000 */
[----:B------:R-:W-:-:S02]  /*7780*/  ISETP.NE.AND P0, PT, R138, RZ, P2 ;  /* 0x000000ff8a00720c */ /* 0x000fc40001705270 */
[----:B------:R-:W-:Y:S01]  /*7790*/  LOP3.LUT R100, R144, 0x2, R143, 0xe2, !PT ;  /* 0x0000000290647812 */ /* 0x000fe200078ee28f */
[----:B------:R-:W-:Y:S01]  /*77a0*/  @!P1 IMAD.IADD.U32 R72, R72, 0x1, R134 ;  /* 0x0000000148489824 */ /* 0x000fe200078e0086 */
[----:B------:R-:W-:Y:S01]  /*77b0*/  SEL R138, RZ, 0xffffffff, !P0 ;  /* 0xffffffffff8a7807 */ /* 0x000fe20004000000 */
[----:B------:R-:W-:Y:S01]  /*77c0*/  IMAD.SHL.U32 R137, R137, 0x400, RZ ;  /* 0x0000040089897824 */ /* 0x000fe200078e00ff */
[----:B------:R-:W-:Y:S02]  /*77d0*/  FSETP.GEU.AND P0, PT, |R73|, +INF , PT ;  /* 0x7f8000004900780b */ /* 0x000fe40003f0e200 */
[----:B------:R-:W-:Y:S02]  /*77e0*/  FSETP.GEU.AND P1, PT, |R74|, +INF , PT ;  /* 0x7f8000004a00780b */ /* 0x000fe40003f2e200 */
[----:B------:R-:W-:Y:S01]  /*77f0*/  LOP3.LUT R100, R101, 0x4, R100, 0xe2, !PT ;  /* 0x0000000465647812 */ /* 0x000fe200078ee264 */
[----:B------:R-:W-:Y:S01]  /*7800*/  IMAD.SHL.U32 R101, R138, 0x800, RZ ;  /* 0x000008008a657824 */ /* 0x000fe200078e00ff */
[----:B------:R-:W-:-:S02]  /*7810*/  FSETP.GEU.AND P2, PT, |R78|, +INF , PT ;  /* 0x7f8000004e00780b */ /* 0x000fc40003f4e200 */
[----:B------:R-:W-:-:S04]  /*7820*/  LOP3.LUT R98, R141, 0x8, R100, 0xe2, !PT ;  /* 0x000000088d627812 */ /* 0x000fc800078ee264 */
[----:B------:R-:W-:Y:S01]  /*7830*/  LOP3.LUT R98, R99, 0x100, R98, 0xe2, !PT ;  /* 0x0000010063627812 */ /* 0x000fe200078ee262 */
[--C-:B------:R-:W-:Y:S01]  /*7840*/  @!P0 IMAD.IADD.U32 R73, R73, 0x1, R134.reuse ;  /* 0x0000000149498824 */ /* 0x100fe200078e0086 */
[----:B------:R-:W-:Y:S01]  /*7850*/  FSETP.GEU.AND P0, PT, |R75|, +INF , PT ;  /* 0x7f8000004b00780b */ /* 0x000fe20003f0e200 */
[----:B------:R-:W-:Y:S01]  /*7860*/  @!P1 IMAD.IADD.U32 R74, R74, 0x1, R134 ;  /* 0x000000014a4a9824 */ /* 0x000fe200078e0086 */
[----:B--2---:R-:W-:Y:S02]  /*7870*/  FSETP.GEU.AND P1, PT, |R68|, +INF , PT ;  /* 0x7f8000004400780b */ /* 0x004fe40003f2e200 */
[----:B------:R-:W-:Y:S01]  /*7880*/  LOP3.LUT R100, R139, 0x200, R98, 0xe2, !PT ;  /* 0x000002008b647812 */ /* 0x000fe200078ee262 */
[----:B------:R-:W-:Y:S01]  /*7890*/  @!P2 IMAD.IADD.U32 R78, R78, 0x1, R134 ;  /* 0x000000014e4ea824 */ /* 0x000fe200078e0086 */
[----:B------:R-:W1:Y:S02]  /*78a0*/  LDSM.16.M88.4 R96, [R127+UR7+0xc00] ;  /* 0x000c00077f60783b */ /* 0x000e640008000200 */
[----:B------:R-:W-:-:S02]  /*78b0*/  LOP3.LUT R100, R137, 0x400, R100, 0xe2, !PT ;  /* 0x0000040089647812 */ /* 0x000fc400078ee264 */
[----:B------:R-:W-:Y:S02]  /*78c0*/  IADD3 R137, R133, -0x1, RZ ;  /* 0xffffffff85897810 */ /* 0x000fe40007ffe0ff */
[----:B------:R-:W-:Y:S01]  /*78d0*/  LOP3.LUT R100, R101, 0x800, R100, 0xe2, !PT ;  /* 0x0000080065647812 */ /* 0x000fe200078ee264 */
        /* <DEDUP_REMOVED lines=19> */
[----:B------:R-:W-:-:S04]  /*7a10*/  FSETP.GEU.AND P1, PT, |R86|, +INF , PT ;  /* 0x7f8000005600780b */ /* 0x000fc80003f2e200 */
[C---:B------:R-:W-:Y:S07]  /*7a20*/  HMMA.1688.F32.TF32 R4, R88.reuse, R72, R4 ;  /* 0x000000485804723c */ /* 0x040fee0000081004 */
[--C-:B------:R-:W-:Y:S01]  /*7a30*/  @!P0 IMAD.IADD.U32 R85, R85, 0x1, R134.reuse ;  /* 0x0000000155558824 */ /* 0x100fe200078e0086 */
[C---:B------:R-:W-:Y:S01]  /*7a40*/  FSETP.GEU.AND P0, PT, |R87|.reuse, +INF , PT ;  /* 0x7f8000005700780b */ /* 0x040fe20003f0e200 */
[--C-:B------:R-:W-:Y:S01]  /*7a50*/  @!P1 IMAD.IADD.U32 R86, R86, 0x1, R134.reuse ;  /* 0x0000000156569824 */ /* 0x100fe200078e0086 */
[C---:B------:R-:W-:Y:S01]  /*7a60*/  FSETP.GEU.AND P1, PT, |R80|.reuse, +INF , PT ;  /* 0x7f8000005000780b */ /* 0x040fe20003f2e200 */
[C---:B------:R-:W-:Y:S08]  /*7a70*/  HMMA.1688.F32.TF32 R8, R88.reuse, R74, R8 ;  /* 0x0000004a5808723c */ /* 0x040ff00000081008 */
[----:B------:R-:W-:Y:S02]  /*7a80*/  HMMA.1688.F32.TF32 R12, R88, R68, R12 ;  /* 0x00000044580c723c */ /* 0x000fe4000008100c */
[--C-:B------:R-:W-:Y:S01]  /*7a90*/  @!P0 IMAD.IADD.U32 R87, R87, 0x1, R134.reuse ;  /* 0x0000000157578824 */ /* 0x100fe200078e0086 */
[----:B------:R-:W-:Y:S01]  /*7aa0*/  FSETP.GEU.AND P0, PT, |R81|, +INF , PT ;  /* 0x7f8000005100780b */ /* 0x000fe20003f0e200 */
[----:B------:R-:W-:Y:S01]  /*7ab0*/  @!P1 IMAD.IADD.U32 R80, R80, 0x1, R134 ;  /* 0x0000000150509824 */ /* 0x000fe200078e0086 */
[----:B------:R-:W-:-:S03]  /*7ac0*/  FSETP.GEU.AND P1, PT, |R82|, +INF , PT ;  /* 0x7f8000005200780b */ /* 0x000fc60003f2e200 */
[-C--:B------:R-:W-:Y:S08]  /*7ad0*/  HMMA.1688.F32.TF32 R16, R88, R70.reuse, R16 ;  /* 0x000000465810723c */ /* 0x080ff00000081010 */
        /* <DEDUP_REMOVED lines=10> */
[C---:B------:R-:W-:Y:S08]  /*7b80*/  HMMA.1688.F32.TF32 R28, R84.reuse, R74, R28 ;  /* 0x0000004a541c723c */ /* 0x040ff0000008101c */
[--C-:B------:R-:W-:Y:S01]  /*7b90*/  @!P0 IMAD.IADD.U32 R77, R77, 0x1, R134.reuse ;  /* 0x000000014d4d8824 */ /* 0x100fe200078e0086 */
[----:B------:R-:W-:Y:S01]  /*7ba0*/  IADD3 R130, P0, R130, UR4, RZ ;  /* 0x0000000482827c10 */ /* 0x000fe2000ff1e0ff */
[----:B------:R-:W-:Y:S01]  /*7bb0*/  @!P1 IMAD.IADD.U32 R79, R79, 0x1, R134 ;  /* 0x000000014f4f9824 */ /* 0x000fe200078e0086 */
[----:B-----5:R-:W-:Y:S01]  /*7bc0*/  FSETP.GEU.AND P1, PT, |R92|, +INF , PT ;  /* 0x7f8000005c00780b */ /* 0x020fe20003f2e200 */
[----:B------:R-:W-:Y:S01]  /*7bd0*/  HMMA.1688.F32.TF32 R32, R84, R72, R32 ;  /* 0x000000485420723c */ /* 0x000fe20000081020 */
[----:B------:R-:W-:-:S02]  /*7be0*/  IADD3.X R131, R131, UR5, RZ, P0, !PT ;  /* 0x0000000583837c10 */ /* 0x000fc400087fe4ff */
[----:B------:R-:W-:-:S04]  /*7bf0*/  ISETP.NE.AND P0, PT, R137, RZ, PT ;  /* 0x000000ff8900720c */ /* 0x000fc80003f05270 */
[----:B------:R-:W-:Y:S01]  /*7c00*/  SEL R139, R136, RZ, P0 ;  /* 0x000000ff888b7207 */ /* 0x000fe20000000000 */
[C---:B------:R-:W-:Y:S01]  /*7c10*/  HMMA.1688.F32.TF32 R36, R80.reuse, R72, R36 ;  /* 0x000000485024723c */ /* 0x040fe20000081024 */
[----:B------:R-:W-:Y:S02]  /*7c20*/  SEL R138, R100, RZ, P0 ;  /* 0x000000ff648a7207 */ /* 0x000fe40000000000 */
[C---:B------:R-:W-:Y:S01]  /*7c30*/  FSETP.GEU.AND P0, PT, |R93|.reuse, +INF , PT ;  /* 0x7f8000005d00780b */ /* 0x040fe20003f0e200 */
[--C-:B------:R-:W-:Y:S01]  /*7c40*/  @!P1 IMAD.IADD.U32 R92, R92, 0x1, R134.reuse ;  /* 0x000000015c5c9824 */ /* 0x100fe200078e0086 */
[C---:B------:R-:W-:Y:S01]  /*7c50*/  FSETP.GEU.AND P1, PT, |R94|.reuse, +INF , PT ;  /* 0x7f8000005e00780b */ /* 0x040fe20003f2e200 */
[----:B------:R-:W2:Y:S02]  /*7c60*/  LDSM.16.M88.4 R100, [R0+UR6] ;  /* 0x000000060064783b */ /* 0x000ea40008000200 */
[C---:B------:R-:W-:Y:S08]  /*7c70*/  HMMA.1688.F32.TF32 R40, R80.reuse, R74, R40 ;  /* 0x0000004a5028723c */ /* 0x040ff00000081028 */
[--C-:B------:R-:W-:Y:S01]  /*7c80*/  @!P0 IMAD.IADD.U32 R93, R93, 0x1, R134.reuse ;  /* 0x000000015d5d8824 */ /* 0x100fe200078e0086 */
[C---:B------:R-:W-:Y:S01]  /*7c90*/  FSETP.GEU.AND P0, PT, |R95|.reuse, +INF , PT ;  /* 0x7f8000005f00780b */ /* 0x040fe20003f0e200 */
[--C-:B------:R-:W-:Y:S01]  /*7ca0*/  @!P1 IMAD.IADD.U32 R94, R94, 0x1, R134.reuse ;  /* 0x000000015e5e9824 */ /* 0x100fe200078e0086 */
[C---:B-1----:R-:W-:Y:S01]  /*7cb0*/  FSETP.GEU.AND P1, PT, |R96|.reuse, +INF , PT ;  /* 0x7f8000006000780b */ /* 0x042fe20003f2e200 */
        /* <DEDUP_REMOVED lines=8> */
[C---:B------:R-:W-:Y:S01]  /*7d40*/  FSETP.GEU.AND P0, PT, |R99|.reuse, +INF , PT ;  /* 0x7f8000006300780b */ /* 0x040fe20003f0e200 */
[--C-:B------:R-:W-:Y:S01]  /*7d50*/  @!P1 IMAD.IADD.U32 R98, R98, 0x1, R134.reuse ;  /* 0x0000000162629824 */ /* 0x100fe200078e0086 */
[C---:B--2---:R-:W-:Y:S01]  /*7d60*/  FSETP.GEU.AND P1, PT, |R100|.reuse, +INF , PT ;  /* 0x7f8000006400780b */ /* 0x044fe20003f2e200 */
[C---:B------:R-:W-:Y:S08]  /*7d70*/  HMMA.1688.F32.TF32 R56, R76.reuse, R68, R56 ;  /* 0x000000444c38723c */ /* 0x040ff00000081038 */
[----:B------:R-:W-:Y:S02]  /*7d80*/  HMMA.1688.F32.TF32 R60, R76, R74, R60 ;  /* 0x0000004a4c3c723c */ /* 0x000fe4000008103c */
[--C-:B------:R-:W-:Y:S01]  /*7d90*/  @!P0 IMAD.IADD.U32 R99, R99, 0x1, R134.reuse ;  /* 0x0000000163638824 */ /* 0x100fe200078e0086 */
[----:B------:R-:W-:Y:S01]  /*7da0*/  FSETP.GEU.AND P0, PT, |R101|, +INF , PT ;  /* 0x7f8000006500780b */ /* 0x000fe20003f0e200 */
[----:B------:R-:W-:Y:S01]  /*7db0*/  @!P1 IMAD.IADD.U32 R100, R100, 0x1, R134 ;  /* 0x0000000164649824 */ /* 0x000fe200078e0086 */
[----:B------:R-:W-:-:S03]  /*7dc0*/  FSETP.GEU.AND P1, PT, |R102|, +INF , PT ;  /* 0x7f8000006600780b */ /* 0x000fc60003f2e200 */
[----:B------:R-:W-:Y:S08]  /*7dd0*/  HMMA.1688.F32.TF32 R64, R76, R72, R64 ;  /* 0x000000484c40723c */ /* 0x000ff00000081040 */
        /* <DEDUP_REMOVED lines=27> */
[----:B------:R-:W-:Y:S01]  /*7f90*/  ISETP.GT.AND P1, PT, R133, -0x1, PT ;  /* 0xffffffff8500780c */ /* 0x000fe20003f24270 */
[----:B------:R-:W-:-:S10]  /*7fa0*/  IMAD.MOV.U32 R133, RZ, RZ, R137 ;  /* 0x000000ffff857224 */ /* 0x000fd400078e0089 */
[----:B------:R-:W-:Y:S01]  /*7fb0*/  @!P0 IMAD.IADD.U32 R115, R115, 0x1, R134 ;  /* 0x0000000173738824 */ /* 0x000fe200078e0086 */
[----:B------:R-:W-:-:S04]  /*7fc0*/  IADD3 R128, P0, R128, UR9, RZ ;  /* 0x0000000980807c10 */ /* 0x000fc8000ff1e0ff */
[----:B------:R-:W-:Y:S01]  /*7fd0*/  IADD3.X R129, R129, UR8, RZ, P0, !PT ;  /* 0x0000000881817c10 */ /* 0x000fe200087fe4ff */
[----:B------:R-:W-:Y:S01]  /*7fe0*/  @!P1 CALL.REL.NOINC `(.L_x_28) ;  /* 0x0000001000009944 */ /* 0x000fe20003c00000 */
[----:B------:R-:W-:Y:S05]  /*7ff0*/  BRA `(.L_x_29) ;  /* 0xffffea6000007947 */ /* 0x000fea000383ffff */
.L_x_28:
[----:B---3--:R-:W0:Y:S01]  /*8000*/  LDGDEPBAR ;  /* 0x00000000000079af */ /* 0x008e220000000000 */
        /* <DEDUP_REMOVED lines=8> */
[----:B------:R-:W3:Y:S02]  /*8090*/  LDG.E.64 R68, [R68.64] ;  /* 0x0000001044447981 */ /* 0x000ee4000c1e1b00 */
[----:B---3--:R-:W-:-:S04]  /*80a0*/  ISETP.NE.U32.AND P0, PT, R68, RZ, PT ;  /* 0x000000ff4400720c */ /* 0x008fc80003f05070 */
[----:B------:R-:W-:-:S13]  /*80b0*/  ISETP.NE.AND.EX P0, PT, R69, RZ, PT, P0 ;  /* 0x000000ff4500720c */ /* 0x000fda0003f05300 */
[----:B------:R-:W-:Y:S05]  /*80c0*/  @!P0 BRA `(.L_x_30) ;  /* 0x0000002000008947 */ /* 0x000fea0003800000 */
[----:B------:R3:W5:Y:S01]  /*80d0*/  LD.E R85, [R68.64] ;  /* 0x0000001044557980 */ /* 0x000762000c101900 */
[----:B------:R-:W-:Y:S05]  /*80e0*/  BRA `(.L_x_31) ;  /* 0x0000008000007947 */ /* 0x000fea0003800000 */
.L_x_30:
[----:B------:R-:W-:-:S04]  /*80f0*/  ISETP.NE.U32.AND P0, PT, RZ, c[0x0][0x2a8], PT ;  /* 0x0000aa00ff007a0c */ /* 0x000fc80003f05070 */
[----:B------:R-:W-:-:S13]  /*8100*/  ISETP.NE.AND.EX P0, PT, RZ, c[0x0][0x2ac], PT, P0 ;  /* 0x0000ab00ff007a0c */ /* 0x000fda0003f05300 */
[----:B------:R-:W-:Y:S05]  /*8110*/  @!P0 BRA `(.L_x_32) ;  /* 0x0000004000008947 */ /* 0x000fea0003800000 */
[----:B------:R-:W-:Y:S02]  /*8120*/  MOV R68, c[0x0][0x2a8] ;  /* 0x0000aa0000447a02 */ /* 0x000fe40000000f00 */
[----:B------:R-:W-:-:S05]  /*8130*/  MOV R69, c[0x0][0x2ac] ;  /* 0x0000ab0000457a02 */ /* 0x000fca0000000f00 */
[----:B------:R3:W5:Y:S01]  /*8140*/  LDG.E R85, [R68.64] ;  /* 0x0000001044557981 */ /* 0x000762000c1e1900 */
[----:B------:R-:W-:Y:S05]  /*8150*/  BRA `(.L_x_31) ;  /* 0x0000001000007947 */ /* 0x000fea0003800000 */
.L_x_32:
[----:B------:R-:W-:Y:S02]  /*8160*/  MOV R85, c[0x0][0x2a0] ;  /* 0x0000a80000557a02 */ /* 0x000fe40000000f00 */
.L_x_31:
[----:B------:R-:W-:-:S04]  /*8170*/  ISETP.NE.U32.AND P0, PT, RZ, c[0x0][0x2c0], PT ;  /* 0x0000b000ff007a0c */ /* 0x000fc80003f05070 */
[----:B------:R-:W-:-:S13]  /*8180*/  ISETP.NE.AND.EX P0, PT, RZ, c[0x0][0x2c4], PT, P0 ;  /* 0x0000b100ff007a0c */ /* 0x000fda0003f05300 */
[----:B------:R-:W-:Y:S05]  /*8190*/  @!P0 BRA `(.L_x_33) ;  /* 0x0000008000008947 */ /* 0x000fea0003800000 */
[----:B-1----:R-:W-:Y:S02]  /*81a0*/  IMAD.MOV.U32 R90, RZ, RZ, c[0x0][0x2c0] ;  /* 0x0000b000ff5a7624 */ /* 0x002fe400078e00ff */
[----:B------:R-:W-:-:S06]  /*81b0*/  IMAD.MOV.U32 R91, RZ, RZ, c[0x0][0x2c4] ;  /* 0x0000b100ff5b7624 */ /* 0x000fcc00078e00ff */
[----:B--2---:R-:W2:Y:S02]  /*81c0*/  LDG.E.64 R90, [R90.64] ;  /* 0x000000105a5a7981 */ /* 0x004ea4000c1e1b00 */
[----:B--2---:R-:W-:-:S04]  /*81d0*/  ISETP.NE.U32.AND P0, PT, R90, RZ, PT ;  /* 0x000000ff5a00720c */ /* 0x004fc80003f05070 */
[----:B------:R-:W-:-:S13]  /*81e0*/  ISETP.NE.AND.EX P0, PT, R91, RZ, PT, P0 ;  /* 0x000000ff5b00720c */ /* 0x000fda0003f05300 */
[----:B------:R-:W-:Y:S05]  /*81f0*/  @!P0 BRA `(.L_x_33) ;  /* 0x0000002000008947 */ /* 0x000fea0003800000 */
[----:B------:R1:W5:Y:S01]  /*8200*/  LD.E R90, [R90.64] ;  /* 0x000000105a5a7980 */ /* 0x000362000c101900 */
[----:B------:R-:W-:Y:S05]  /*8210*/  BRA `(.L_x_34) ;  /* 0x0000008000007947 */ /* 0x000fea0003800000 */
.L_x_33:
[----:B------:R-:W-:-:S04]  /*8220*/  ISETP.NE.U32.AND P0, PT, RZ, c[0x0][0x2b0], PT ;  /* 0x0000ac00ff007a0c */ /* 0x000fc80003f05070 */
[----:B------:R-:W-:-:S13]  /*8230*/  ISETP.NE.AND.EX P0, PT, RZ, c[0x0][0x2b4], PT, P0 ;  /* 0x0000ad00ff007a0c */ /* 0x000fda0003f05300 */
[----:B------:R-:W-:Y:S05]  /*8240*/  @!P0 BRA `(.L_x_35) ;  /* 0x0000004000008947 */ /* 0x000fea0003800000 */
[----:B-1----:R-:W-:Y:S02]  /*8250*/  MOV R90, c[0x0][0x2b0] ;  /* 0x0000ac00005a7a02 */ /* 0x002fe40000000f00 */
[----:B------:R-:W-:-:S05]  /*8260*/  MOV R91, c[0x0][0x2b4] ;  /* 0x0000ad00005b7a02 */ /* 0x000fca0000000f00 */
[----:B------:R1:W5:Y:S01]  /*8270*/  LDG.E R90, [R90.64] ;  /* 0x000000105a5a7981 */ /* 0x000362000c1e1900 */
[----:B------:R-:W-:Y:S05]  /*8280*/  BRA `(.L_x_34) ;  /* 0x0000001000007947 */ /* 0x000fea0003800000 */
.L_x_35:
[----:B-1----:R-:W-:Y:S02]  /*8290*/  MOV R90, c[0x0][0x2a4] ;  /* 0x0000a900005a7a02 */ /* 0x002fe40000000f00 */
.L_x_34:
[----:B------:R-:W1:Y:S01]  /*82a0*/  S2UR UR5, SR_CTAID.Y ;  /* 0x00000000000579c3 */ /* 0x000e620000002600 */
[----:B------:R-:W2:Y:S01]  /*82b0*/  S2R R84, SR_CTAID.X ;  /* 0x0000000000547919 */ /* 0x000ea20000002500 */
[----:B------:R-:W-:Y:S01]  /*82c0*/  IMAD.MOV.U32 R73, RZ, RZ, -0x1 ;  /* 0xffffffffff497424 */ /* 0x000fe200078e00ff */
[----:B------:R-:W-:Y:S01]  /*82d0*/  ULDC UR4, c[0x0][0x178] ;  /* 0x00005e0000047ab9 */ /* 0x000fe20000000800 */
[----:B------:R-:W-:Y:S01]  /*82e0*/  IMAD.MOV.U32 R0, RZ, RZ, c[0x0][0x2c8] ;  /* 0x0000b200ff007624 */ /* 0x000fe200078e00ff */
[----:B------:R-:W-:Y:S01]  /*82f0*/  MOV R86, 0x4 ;  /* 0x0000000400567802 */ /* 0x000fe20000000f00 */
[----:B------:R-:W-:Y:S01]  /*8300*/  IMAD.MOV.U32 R72, RZ, RZ, -0x1 ;  /* 0xffffffffff487424 */ /* 0x000fe200078e00ff */
[----:B------:R-:W-:Y:S01]  /*8310*/  SHF.L.U32 R73, R73, c[0x0][0x178], RZ ;  /* 0x00005e0049497a19 */ /* 0x000fe200000006ff */
[----:B---3--:R-:W-:Y:S01]  /*8320*/  IMAD.MOV.U32 R69, RZ, RZ, c[0x0][0x2ec] ;  /* 0x0000bb00ff457624 */ /* 0x008fe200078e00ff */
[----:B------:R-:W-:Y:S01]  /*8330*/  ISETP.GT.AND P0, PT, R0, 0x1, PT ;  /* 0x000000010000780c */ /* 0x000fe20003f04270 */
[----:B------:R-:W-:Y:S01]  /*8340*/  IMAD.MOV.U32 R71, RZ, RZ, c[0x0][0x2f4] ;  /* 0x0000bd00ff477624 */ /* 0x000fe200078e00ff */
[----:B------:R-:W-:-:S02]  /*8350*/  MOV R68, c[0x0][0x2e8] ;  /* 0x0000ba0000447a02 */ /* 0x000fc40000000f00 */
[----:B------:R-:W-:Y:S01]  /*8360*/  MOV R70, c[0x0][0x2f0] ;  /* 0x0000bc0000467a02 */ /* 0x000fe20000000f00 */
[----:B-1----:R-:W-:Y:S01]  /*8370*/  USHF.L.U32 UR4, UR5, UR4, URZ ;  /* 0x0000000405047299 */ /* 0x002fe2000800063f */
[----:B--2---:R-:W-:Y:S02]  /*8380*/  LOP3.LUT R73, R84, R73, RZ, 0x30, !PT ;  /* 0x0000004954497212 */ /* 0x004fe400078e30ff */
[----:B------:R-:W-:-:S03]  /*8390*/  SHF.R.S32.HI R84, RZ, c[0x0][0x178], R84 ;  /* 0x00005e00ff547a19 */ /* 0x000fc60000011454 */
[----:B------:R-:W-:-:S05]  /*83a0*/  IADD3 R73, R73, UR4, RZ ;  /* 0x0000000449497c10 */ /* 0x000fca000fffe0ff */
[----:B------:R-:W-:-:S04]  /*83b0*/  IMAD R87, R73, c[0x0][0x16c], R84 ;  /* 0x00005b0049577a24 */ /* 0x000fc800078e0254 */
[----:B------:R-:W-:Y:S01]  /*83c0*/  IMAD.WIDE R86, R87, R86, c[0x0][0x318] ;  /* 0x0000c60057567625 */ /* 0x000fe200078e0256 */
[----:B------:R-:W-:Y:S05]  /*83d0*/  @P0 BRA `(.L_x_36) ;  /* 0x000001e000000947 */ /* 0x000fea0003800000 */
[----:B------:R-:W-:-:S13]  /*83e0*/  ISETP.NE.AND P0, PT, RZ, c[0x0][0x2c8], PT ;  /* 0x0000b200ff007a0c */ /* 0x000fda0003f05270 */
[----:B------:R-:W-:Y:S05]  /*83f0*/  @!P0 BRA `(.L_x_37) ;  /* 0x000000d000008947 */ /* 0x000fea0003800000 */
[----:B------:R-:W-:Y:S01]  /*8400*/  ISETP.NE.AND P0, PT, R0, 0x1, PT ;  /* 0x000000010000780c */ /* 0x000fe20003f05270 */
[----:B------:R-:W-:-:S12]  /*8410*/  ULDC UR5, c[0x0][0x2c8] ;  /* 0x0000b20000057ab9 */ /* 0x000fd80000000800 */
[----:B------:R-:W-:Y:S05]  /*8420*/  @P0 BRA `(.L_x_38) ;  /* 0x0000035000000947 */ /* 0x000fea0003800000 */
[----:B------:R-:W1:Y:S01]  /*8430*/  S2R R0, SR_CTAID.Z ;  /* 0x0000000000007919 */ /* 0x000e620000002700 */
[----:B------:R-:W-:Y:S01]  /*8440*/  UMOV UR5, 0x1 ;  /* 0x0000000100057882 */ /* 0x000fe20000000000 */
[----:B-1----:R-:W-:Y:S01]  /*8450*/  SHF.R.S32.HI R3, RZ, 0x1f, R0 ;  /* 0x0000001fff037819 */ /* 0x002fe20000011400 */
[----:B------:R-:W-:-:S04]  /*8460*/  IMAD.WIDE.U32 R74, R0, c[0x0][0x310], RZ ;  /* 0x0000c400004a7a25 */ /* 0x000fc800078e00ff */
[----:B------:R-:W-:Y:S01]  /*8470*/  IMAD R3, R3, c[0x0][0x310], RZ ;  /* 0x0000c40003037a24 */ /* 0x000fe200078e02ff */
[----:B------:R-:W-:-:S03]  /*8480*/  LEA R70, P0, R74, c[0x0][0x2f0], 0x2 ;  /* 0x0000bc004a467a11 */ /* 0x000fc600078010ff */
[----:B------:R-:W-:-:S05]  /*8490*/  IMAD R0, R0, c[0x0][0x314], R3 ;  /* 0x0000c50000007a24 */ /* 0x000fca00078e0203 */
[----:B------:R-:W-:-:S04]  /*84a0*/  IADD3 R71, R75, R0, RZ ;  /* 0x000000004b477210 */ /* 0x000fc80007ffe0ff */
[----:B------:R-:W-:Y:S01]  /*84b0*/  LEA.HI.X R71, R74, c[0x0][0x2f4], R71, 0x2, P0 ;  /* 0x0000bd004a477a11 */ /* 0x000fe200000f1447 */
[----:B------:R-:W-:Y:S05]  /*84c0*/  BRA `(.L_x_38) ;  /* 0x000002b000007947 */ /* 0x000fea0003800000 */
.L_x_37:
[----:B------:R-:W-:Y:S01]  /*84d0*/  MOV R0, c[0x0][0x174] ;  /* 0x00005d0000007a02 */ /* 0x000fe20000000f00 */
[----:B------:R-:W-:-:S03]  /*84e0*/  UMOV UR5, URZ ;  /* 0x0000003f00057c82 */ /* 0x000fc60008000000 */
[----:B------:R-:W-:-:S13]  /*84f0*/  ISETP.GE.AND P0, PT, R0, 0x2, PT ;  /* 0x000000020000780c */ /* 0x000fda0003f06270 */
[----:B------:R-:W-:Y:S05]  /*8500*/  @!P0 BRA `(.L_x_38) ;  /* 0x0000027000008947 */ /* 0x000fea0003800000 */
[----:B------:R-:W-:Y:S01]  /*8510*/  ISETP.GT.AND P0, PT, R2, RZ, PT ;  /* 0x000000ff0200720c */ /* 0x000fe20003f04270 */
[----:B------:R-:W-:Y:S01]  /*8520*/  BSSY B0, `(.L_x_39) ;  /* 0x0000005000007945 */ /* 0x000fe20003800000 */
[----:B------:R-:W-:-:S11]  /*8530*/  MOV R72, 0xffffffff ;  /* 0xffffffff00487802 */ /* 0x000fd60000000f00 */
[----:B------:R-:W-:Y:S05]  /*8540*/  @P0 BRA `(.L_x_40) ;  /* 0x0000002000000947 */ /* 0x000fea0003800000 */
[----:B------:R-:W2:Y:S02]  /*8550*/  LDG.E.STRONG.GPU R72, [R86.64] ;  /* 0x0000001056487981 */ /* 0x000ea4000c1ef900 */
[----:B--2---:R-:W-:-:S05]  /*8560*/  CCTL.IVALL ;  /* 0x00000000ff00798f */ /* 0x004fca0002000000 */
.L_x_40:
[----:B------:R-:W-:Y:S05]  /*8570*/  BSYNC B0 ;  /* 0x0000000000007941 */ /* 0x000fea0003800000 */
.L_x_39:
[----:B------:R-:W1:Y:S02]  /*8580*/  S2UR UR4, SR_CTAID.Z ;  /* 0x00000000000479c3 */ /* 0x000e640000002700 */
[----:B-1----:R-:W-:-:S04]  /*8590*/  ISETP.NE.AND P0, PT, RZ, UR4, PT ;  /* 0x00000004ff007c0c */ /* 0x002fc8000bf05270 */
[----:B-----5:R-:W-:Y:S01]  /*85a0*/  FSEL R90, R90, 1, !P0 ;  /* 0x3f8000005a5a7808 */ /* 0x020fe20004000000 */
[----:B------:R-:W-:Y:S05]  /*85b0*/  BRA `(.L_x_38) ;  /* 0x000001c000007947 */ /* 0x000fea0003800000 */
.L_x_36:
[----:B------:R-:W-:-:S13]  /*85c0*/  ISETP.NE.AND P0, PT, R0, 0x2, PT ;  /* 0x000000020000780c */ /* 0x000fda0003f05270 */
[----:B------:R-:W-:Y:S05]  /*85d0*/  @!P0 BRA `(.L_x_41) ;  /* 0x000000b000008947 */ /* 0x000fea0003800000 */
[----:B------:R-:W-:Y:S01]  /*85e0*/  ISETP.NE.AND P0, PT, R0, 0x3, PT ;  /* 0x000000030000780c */ /* 0x000fe20003f05270 */
[----:B------:R-:W-:-:S12]  /*85f0*/  ULDC UR5, c[0x0][0x2c8] ;  /* 0x0000b20000057ab9 */ /* 0x000fd80000000800 */
[----:B------:R-:W-:Y:S05]  /*8600*/  @P0 BRA `(.L_x_38) ;  /* 0x0000017000000947 */ /* 0x000fea0003800000 */
[----:B------:R-:W1:Y:S01]  /*8610*/  S2R R0, SR_CTAID.Z ;  /* 0x0000000000007919 */ /* 0x000e620000002700 */
[----:B------:R-:W-:-:S05]  /*8620*/  MOV R3, 0x8 ;  /* 0x0000000800037802 */ /* 0x000fca0000000f00 */
[----:B-1----:R-:W-:-:S04]  /*8630*/  IMAD.WIDE R68, R0, R3, c[0x0][0x2e8] ;  /* 0x0000ba0000447625 */ /* 0x002fc800078e0203 */
[----:B------:R-:W-:Y:S02]  /*8640*/  IMAD.WIDE R70, R0, R3, c[0x0][0x2f0] ;  /* 0x0000bc0000467625 */ /* 0x000fe400078e0203 */
[----:B------:R-:W5:Y:S04]  /*8650*/  LDG.E.64 R68, [R68.64] ;  /* 0x0000001044447981 */ /* 0x000f68000c1e1b00 */
[----:B------:R-:W5:Y:S01]  /*8660*/  LDG.E.64 R70, [R70.64] ;  /* 0x0000001046467981 */ /* 0x000f62000c1e1b00 */
[----:B------:R-:W-:Y:S01]  /*8670*/  UMOV UR5, 0x1 ;  /* 0x0000000100057882 */ /* 0x000fe20000000000 */
[----:B------:R-:W-:Y:S05]  /*8680*/  BRA `(.L_x_38) ;  /* 0x000000f000007947 */ /* 0x000fea0003800000 */
.L_x_41:
[----:B------:R-:W1:Y:S01]  /*8690*/  S2R R0, SR_CTAID.Z ;  /* 0x0000000000007919 */ /* 0x000e620000002700 */
[----:B------:R-:W-:Y:S01]  /*86a0*/  UMOV UR5, 0x1 ;  /* 0x0000000100057882 */ /* 0x000fe20000000000 */
[----:B-1----:R-:W-:Y:S01]  /*86b0*/  SHF.R.S32.HI R71, RZ, 0x1f, R0 ;  /* 0x0000001fff477819 */ /* 0x002fe20000011400 */
[----:B------:R-:W-:-:S04]  /*86c0*/  IMAD.WIDE.U32 R76, R0, c[0x0][0x308], RZ ;  /* 0x0000c200004c7a25 */ /* 0x000fc800078e00ff */
[C---:B------:R-:W-:Y:S01]  /*86d0*/  IMAD R69, R71.reuse, c[0x0][0x308], RZ ;  /* 0x0000c20047457a24 */ /* 0x040fe200078e02ff */
[----:B------:R-:W-:Y:S01]  /*86e0*/  LEA R68, P1, R76, c[0x0][0x2e8], 0x2 ;  /* 0x0000ba004c447a11 */ /* 0x000fe200078210ff */
[----:B------:R-:W-:Y:S02]  /*86f0*/  IMAD R71, R71, c[0x0][0x310], RZ ;  /* 0x0000c40047477a24 */ /* 0x000fe400078e02ff */
[----:B------:R-:W-:-:S04]  /*8700*/  IMAD.WIDE.U32 R74, R0, c[0x0][0x310], RZ ;  /* 0x0000c400004a7a25 */ /* 0x000fc800078e00ff */
[----:B------:R-:W-:Y:S01]  /*8710*/  IMAD R69, R0, c[0x0][0x30c], R69 ;  /* 0x0000c30000457a24 */ /* 0x000fe200078e0245 */
[----:B------:R-:W-:Y:S01]  /*8720*/  LEA R70, P0, R74, c[0x0][0x2f0], 0x2 ;  /* 0x0000bc004a467a11 */ /* 0x000fe200078010ff */
[----:B------:R-:W-:-:S03]  /*8730*/  IMAD R71, R0, c[0x0][0x314], R71 ;  /* 0x0000c50000477a24 */ /* 0x000fc600078e0247 */
[----:B------:R-:W-:Y:S02]  /*8740*/  IADD3 R69, R77, R69, RZ ;  /* 0x000000454d457210 */ /* 0x000fe40007ffe0ff */
[----:B------:R-:W-:Y:S02]  /*8750*/  IADD3 R71, R75, R71, RZ ;  /* 0x000000474b477210 */ /* 0x000fe40007ffe0ff */
[----:B------:R-:W-:Y:S02]  /*8760*/  LEA.HI.X R69, R76, c[0x0][0x2ec], R69, 0x2, P1 ;  /* 0x0000bb004c457a11 */ /* 0x000fe400008f1445 */
[----:B------:R-:W-:Y:S02]  /*8770*/  LEA.HI.X R71, R74, c[0x0][0x2f4], R71, 0x2, P0 ;  /* 0x0000bd004a477a11 */ /* 0x000fe400000f1447 */
.L_x_38:
[----:B------:R-:W-:Y:S01]  /*8780*/  SHF.R.S32.HI R3, RZ, 0x1f, R2 ;  /* 0x0000001fff037819 */ /* 0x000fe20000011402 */
[----:B------:R-:W-:Y:S01]  /*8790*/  ULEA UR11, UR13, UR11, 0x1 ;  /* 0x0000000b0d0b7291 */ /* 0x000fe2000f8e083f */
[----:B-----5:R-:W-:Y:S01]  /*87a0*/  ISETP.NE.U32.AND P0, PT, R68, RZ, PT ;  /* 0x000000ff4400720c */ /* 0x020fe20003f05070 */
[----:B------:R-:W-:Y:S01]  /*87b0*/  USHF.L.U32 UR12, UR12, 0x4, URZ ;  /* 0x000000040c0c7899 */ /* 0x000fe2000800063f */
[CC--:B------:R-:W-:Y:S01]  /*87c0*/  LEA.HI R78, R3.reuse, R2.reuse, RZ, 0x5 ;  /* 0x00000002034e7211 */ /* 0x0c0fe200078f28ff */
[----:B------:R-:W-:Y:S01]  /*87d0*/  USHF.L.U32 UR11, UR11, 0x3, URZ ;  /* 0x000000030b0b7899 */ /* 0x000fe2000800063f */
[----:B------:R-:W-:Y:S01]  /*87e0*/  LEA.HI R80, R3, R2, RZ, 0x7 ;  /* 0x0000000203507211 */ /* 0x000fe200078f38ff */
[----:B----4-:R-:W-:Y:S01]  /*87f0*/  IMAD.MOV.U32 R97, RZ, RZ, c[0x0][0x228] ;  /* 0x00008a00ff617624 */ /* 0x010fe200078e00ff */
[----:B------:R-:W-:Y:S01]  /*8800*/  LOP3.LUT R75, R78, 0xffffffe0, RZ, 0xc0, !PT ;  /* 0xffffffe04e4b7812 */ /* 0x000fe200078ec0ff */
[----:B------:R-:W-:Y:S01]  /*8810*/  UIMAD UR11, UR11, 0x24, UR12 ;  /* 0x000000240b0b78a4 */ /* 0x000fe2000f8e020c */
[----:B------:R-:W-:Y:S01]  /*8820*/  SHF.R.S32.HI R78, RZ, 0x5, R78 ;  /* 0x00000005ff4e7819 */ /* 0x000fe2000001144e */
[----:B------:R-:W-:Y:S01]  /*8830*/  IMAD.MOV.U32 R89, RZ, RZ, c[0x0][0x240] ;  /* 0x00009000ff597624 */ /* 0x000fe200078e00ff */
[----:B------:R-:W-:Y:S01]  /*8840*/  LOP3.LUT R0, R80, 0xffffff80, RZ, 0xc0, !PT ;  /* 0xffffff8050007812 */ /* 0x000fe200078ec0ff */
[----:B------:R-:W-:Y:S01]  /*8850*/  IMAD.IADD R74, R2, 0x1, -R75 ;  /* 0x00000001024a7824 */ /* 0x000fe200078e0a4b */
[----:B------:R-:W-:Y:S01]  /*8860*/  SHF.R.S32.HI R77, RZ, 0x1f, R78 ;  /* 0x0000001fff4d7819 */ /* 0x000fe2000001144e */
[----:B------:R-:W-:Y:S01]  /*8870*/  IMAD.MOV.U32 R75, RZ, RZ, c[0x0][0x174] ;  /* 0x00005d00ff4b7624 */ /* 0x000fe200078e00ff */
[----:B------:R-:W-:Y:S01]  /*8880*/  SHF.R.S32.HI R80, RZ, 0x7, R80 ;  /* 0x00000007ff507819 */ /* 0x000fe20000011450 */
[----:B------:R-:W-:Y:S01]  /*8890*/  IMAD.MOV.U32 R88, RZ, RZ, c[0x0][0x244] ;  /* 0x00009100ff587624 */ /* 0x000fe200078e00ff */
[----:B------:R-:W-:-:S02]  /*88a0*/  LEA.HI R77, R77, R78, RZ, 0x2 ;  /* 0x0000004e4d4d7211 */ /* 0x000fc400078f10ff */
[----:B------:R-:W-:Y:S02]  /*88b0*/  SHF.R.S32.HI R79, RZ, 0x1f, R74 ;  /* 0x0000001fff4f7819 */ /* 0x000fe4000001144a */
[----:B------:R-:W-:Y:S02]  /*88c0*/  LOP3.LUT R77, R77, 0xfffffffc, RZ, 0xc0, !PT ;  /* 0xfffffffc4d4d7812 */ /* 0x000fe400078ec0ff */
[----:B------:R-:W-:Y:S02]  /*88d0*/  LEA.HI R79, R79, R74, RZ, 0x4 ;  /* 0x0000004a4f4f7211 */ /* 0x000fe400078f20ff */
[----:B------:R-:W-:Y:S01]  /*88e0*/  ISETP.GE.AND P6, PT, R75, 0x2, PT ;  /* 0x000000024b00780c */ /* 0x000fe20003fc6270 */
[----:B------:R-:W-:Y:S01]  /*88f0*/  IMAD.IADD R78, R78, 0x1, -R77 ;  /* 0x000000014e4e7824 */ /* 0x000fe200078e0a4d */
[C---:B------:R-:W-:Y:S02]  /*8900*/  LOP3.LUT R3, R79.reuse, 0x3ffffff0, RZ, 0xc0, !PT ;  /* 0x3ffffff04f037812 */ /* 0x040fe400078ec0ff */
[----:B------:R-:W-:-:S02]  /*8910*/  LEA.HI.SX32 R79, R79, R0, 0x1c ;  /* 0x000000004f4f7211 */ /* 0x000fc400078fe2ff */
[----:B------:R-:W-:Y:S01]  /*8920*/  LEA.HI R76, R78, R78, RZ, 0x1 ;  /* 0x0000004e4e4c7211 */ /* 0x000fe200078f08ff */
[----:B------:R-:W-:Y:S01]  /*8930*/  IMAD.IADD R74, R74, 0x1, -R3 ;  /* 0x000000014a4a7824 */ /* 0x000fe200078e0a03 */
[----:B------:R-:W-:Y:S01]  /*8940*/  LOP3.LUT R0, R2, 0x1f, RZ, 0xc0, !PT ;  /* 0x0000001f02007812 */ /* 0x000fe200078ec0ff */
[----:B------:R-:W-:Y:S01]  /*8950*/  IMAD R3, R80, -0x70, R79 ;  /* 0xffffff9050037824 */ /* 0x000fe200078e024f */
[----:B------:R-:W-:Y:S01]  /*8960*/  LOP3.LUT R75, R76, 0x3ffffffe, RZ, 0xc0, !PT ;  /* 0x3ffffffe4c4b7812 */ /* 0x000fe200078ec0ff */
[----:B------:R-:W-:Y:S01]  /*8970*/  IMAD.SHL.U32 R74, R74, 0x4, RZ ;  /* 0x000000044a4a7824 */ /* 0x000fe200078e00ff */
[----:B------:R-:W-:Y:S02]  /*8980*/  SHF.R.S32.HI R76, RZ, 0x1, R76 ;  /* 0x00000001ff4c7819 */ /* 0x000fe4000001144c */
[----:B------:R-:W-:Y:S01]  /*8990*/  LOP3.LUT R77, R2, 0x3, RZ, 0xc0, !PT ;  /* 0x00000003024d7812 */ /* 0x000fe200078ec0ff */
[----:B------:R-:W-:Y:S01]  /*89a0*/  IMAD.IADD R75, R78, 0x1, -R75 ;  /* 0x000000014e4b7824 */ /* 0x000fe200078e0a4b */
[----:B------:R-:W-:Y:S01]  /*89b0*/  SHF.R.U32.HI R0, RZ, 0x2, R0 ;  /* 0x00000002ff007819 */ /* 0x000fe20000011600 */
[----:B------:R-:W-:Y:S01]  /*89c0*/  IMAD R78, R76, 0x40, R79 ;  /* 0x000000404c4e7824 */ /* 0x000fe200078e024f */
[----:B------:R-:W-:Y:S01]  /*89d0*/  ISETP.NE.U32.AND P2, PT, R70, RZ, PT ;  /* 0x000000ff4600720c */ /* 0x000fe20003f45070 */
[----:B------:R-:W-:-:S02]  /*89e0*/  IMAD R73, R73, 0x40, R74 ;  /* 0x0000004049497824 */ /* 0x000fc400078e024a */
[----:B------:R-:W-:Y:S02]  /*89f0*/  IMAD R0, R0, 0x24, R77 ;  /* 0x0000002400007824 */ /* 0x000fe400078e024d */
[----:B------:R-:W-:Y:S01]  /*8a00*/  IMAD R77, R75, 0x4, R78 ;  /* 0x000000044b4d7824 */ /* 0x000fe200078e024e */
[C---:B------:R-:W-:Y:S01]  /*8a10*/  ISETP.GE.AND P1, PT, R73.reuse, c[0x0][0x164], PT ;  /* 0x0000590049007a0c */ /* 0x040fe20003f26270 */
[----:B------:R-:W-:Y:S01]  /*8a20*/  IMAD R76, R76, 0x8, R3 ;  /* 0x000000084c4c7824 */ /* 0x000fe200078e0203 */
[----:B------:R-:W-:Y:S01]  /*8a30*/  IADD3 R0, R0, UR11, RZ ;  /* 0x0000000b00007c10 */ /* 0x000fe2000fffe0ff */
[----:B------:R-:W-:Y:S01]  /*8a40*/  IMAD.WIDE R78, R73, 0x4, RZ ;  /* 0x00000004494e7825 */ /* 0x000fe200078e02ff */
[----:B------:R-:W-:Y:S02]  /*8a50*/  ISETP.NE.AND.EX P5, PT, R69, RZ, !P1, P0 ;  /* 0x000000ff4500720c */ /* 0x000fe40004fa5300 */
[----:B------:R-:W-:Y:S01]  /*8a60*/  ISETP.NE.AND.EX P4, PT, R71, RZ, !P1, P2 ;  /* 0x000000ff4700720c */ /* 0x000fe20004f85320 */
[----:B------:R-:W-:Y:S01]  /*8a70*/  IMAD R84, R84, 0x80, R77 ;  /* 0x0000008054547824 */ /* 0x000fe200078e024d */
[----:B------:R-:W-:Y:S01]  /*8a80*/  LOP3.LUT R77, R79, 0x3fffffff, RZ, 0xc0, !PT ;  /* 0x3fffffff4f4d7812 */ /* 0x000fe200078ec0ff */
[----:B------:R-:W-:Y:S01]  /*8a90*/  IMAD R3, R75, 0x4, R76 ;  /* 0x000000044b037824 */ /* 0x000fe200078e024c */
[----:B------:R-:W-:Y:S01]  /*8aa0*/  LOP3.LUT R76, R78, 0xfffffff0, RZ, 0xc0, !PT ;  /* 0xfffffff04e4c7812 */ /* 0x000fe200078ec0ff */
[----:B------:R-:W-:Y:S01]  /*8ab0*/  IMAD.SHL.U32 R74, R74, 0x4, RZ ;  /* 0x000000044a4a7824 */ /* 0x000fe200078e00ff */
[----:B------:R-:W-:-:S03]  /*8ac0*/  SHF.R.S32.HI R73, RZ, 0x1f, R84 ;  /* 0x0000001fff497819 */ /* 0x000fc60000011454 */
[----:B------:R-:W-:Y:S01]  /*8ad0*/  IMAD.WIDE.U32 R78, R84, c[0x0][0x220], R76 ;  /* 0x00008800544e7a25 */ /* 0x000fe200078e004c */
[----:B------:R-:W-:-:S03]  /*8ae0*/  LOP3.LUT R74, R74, 0xfffffff0, RZ, 0xc0, !PT ;  /* 0xfffffff04a4a7812 */ /* 0x000fc600078ec0ff */
[----:B------:R-:W-:Y:S01]  /*8af0*/  IMAD R75, R73, c[0x0][0x220], RZ ;  /* 0x00008800494b7a24 */ /* 0x000fe200078e02ff */
[----:B------:R-:W-:Y:S01]  /*8b00*/  IADD3 R94, P3, R68, R78, RZ ;  /* 0x0000004e445e7210 */ /* 0x000fe20007f7e0ff */
[----:B------:R-:W-:-:S04]  /*8b10*/  IMAD.WIDE.U32 R76, R84, c[0x0][0x260], R76 ;  /* 0x00009800544c7a25 */ /* 0x000fc800078e004c */
[----:B------:R-:W-:Y:S01]  /*8b20*/  IMAD R73, R73, c[0x0][0x260], RZ ;  /* 0x0000980049497a24 */ /* 0x000fe200078e02ff */
[----:B------:R-:W-:Y:S01]  /*8b30*/  IADD3 R92, P0, R70, R76, RZ ;  /* 0x0000004c465c7210 */ /* 0x000fe20007f1e0ff */
[----:B------:R-:W-:Y:S02]  /*8b40*/  IMAD R3, R3, 0x120, R74 ;  /* 0x0000012003037824 */ /* 0x000fe400078e024a */
[C---:B------:R-:W-:Y:S02]  /*8b50*/  IMAD R68, R84.reuse, c[0x0][0x264], R73 ;  /* 0x0000990054447a24 */ /* 0x040fe400078e0249 */
[----:B------:R-:W-:Y:S02]  /*8b60*/  IMAD R74, R84, c[0x0][0x224], R75 ;  /* 0x00008900544a7a24 */ /* 0x000fe400078e024b */
[----:B------:R-:W-:Y:S01]  /*8b70*/  IMAD.MOV.U32 R76, RZ, RZ, c[0x0][0x22c] ;  /* 0x00008b00ff4c7624 */ /* 0x000fe200078e00ff */
[----:B------:R-:W-:Y:S02]  /*8b80*/  IADD3.X R93, R71, R77, R68, P0, !PT ;  /* 0x0000004d475d7210 */ /* 0x000fe400007fe444 */
[----:B------:R-:W-:-:S02]  /*8b90*/  ISETP.NE.OR P0, PT, RZ, UR5, !P6 ;  /* 0x00000005ff007c0c */ /* 0x000fc4000f705670 */
[----:B------:R-:W-:Y:S02]  /*8ba0*/  IADD3.X R91, R69, R79, R74, P3, !PT ;  /* 0x0000004f455b7210 */ /* 0x000fe40001ffe44a */
[----:B------:R-:W-:-:S09]  /*8bb0*/  SEL R68, RZ, 0x1, !P5 ;  /* 0x00000001ff447807 */ /* 0x000fd20006800000 */
[----:B------:R-:W-:Y:S05]  /*8bc0*/  @P0 BRA `(.L_x_42) ;  /* 0x0000024000000947 */ /* 0x000fea0003800000 */
[----:B------:R-:W1:Y:S01]  /*8bd0*/  S2R R69, SR_CTAID.Z ;  /* 0x0000000000457919 */ /* 0x000e620000002700 */
[----:B------:R-:W-:Y:S02]  /*8be0*/  IMAD.MOV.U32 R89, RZ, RZ, c[0x0][0x240] ;  /* 0x00009000ff597624 */ /* 0x000fe400078e00ff */
[----:B------:R-:W-:Y:S02]  /*8bf0*/  IMAD.MOV.U32 R88, RZ, RZ, c[0x0][0x244] ;  /* 0x00009100ff587624 */ /* 0x000fe400078e00ff */
[----:B------:R-:W-:Y:S02]  /*8c00*/  IMAD.MOV.U32 R97, RZ, RZ, c[0x0][0x228] ;  /* 0x00008a00ff617624 */ /* 0x000fe400078e00ff */
[----:B------:R-:W-:Y:S01]  /*8c10*/  IMAD.MOV.U32 R76, RZ, RZ, c[0x0][0x22c] ;  /* 0x00008b00ff4c7624 */ /* 0x000fe200078e00ff */
[----:B-1----:R-:W-:-:S13]  /*8c20*/  ISETP.NE.AND P0, PT, R72, R69, PT ;  /* 0x000000454800720c */ /* 0x002fda0003f05270 */
[----:B------:R-:W-:Y:S01]  /*8c30*/  BAR.RED.AND.DEFER_BLOCKING 0x0, P0 ;  /* 0x0000000000007b1d */ /* 0x000fe20000014400 */
[----:B------:R-:W-:-:S04]  /*8c40*/  ISETP.NE.AND P0, PT, R69, RZ, PT ;  /* 0x000000ff4500720c */ /* 0x000fc80003f05270 */
        /* <DEDUP_REMOVED lines=10> */
.L_x_45:
[----:B------:R-:W-:Y:S01]  /*8cf0*/  YIELD ;  /* 0x0000000000007946 */ /* 0x000fe20003800000 */
[----:B------:R-:W-:Y:S05]  /*8d00*/  @P1 BRA `(.L_x_44) ;  /* 0x0000002000001947 */ /* 0x000fea0003800000 */
[----:B------:R-:W2:Y:S02]  /*8d10*/  LDG.E.STRONG.GPU R72, [R86.64] ;  /* 0x0000001056487981 */ /* 0x000ea4000c1ef900 */
[----:B--2---:R-:W-:-:S05]  /*8d20*/  CCTL.IVALL ;  /* 0x00000000ff00798f */ /* 0x004fca0002000000 */
.L_x_44:
[----:B------:R-:W-:Y:S01]  /*8d30*/  ISETP.NE.AND P0, PT, R72, R69, PT ;  /* 0x000000454800720c */ /* 0x000fe20003f05270 */
[----:B------:R-:W-:-:S12]  /*8d40*/  WARPSYNC 0xffffffff ;  /* 0xffffffff00007948 */ /* 0x000fd80003800000 */
[----:B------:R-:W-:Y:S06]  /*8d50*/  BAR.RED.AND.DEFER_BLOCKING 0x0, P0 ;  /* 0x0000000000007b1d */ /* 0x000fec0000014400 */
[----:B------:R-:W1:Y:S02]  /*8d60*/  B2R.RESULT RZ, P0 ;  /* 0x0000000000ff731c */ /* 0x000e640000004000 */
[----:B-1----:R-:W-:Y:S05]  /*8d70*/  @P0 BRA `(.L_x_45) ;  /* 0xffffff7000000947 */ /* 0x002fea000383ffff */
.L_x_43:
        /* <DEDUP_REMOVED lines=9> */
.L_x_42:
[----:B------:R-:W-:Y:S01]  /*8e10*/  FSETP.NEU.AND P0, PT, R90, RZ, PT ;  /* 0x000000ff5a00720b */ /* 0x000fe20003f0d000 */
[----:B------:R-:W-:-:S12]  /*8e20*/  BSSY B0, `(.L_x_46) ;  /* 0x0000226000007945 */ /* 0x000fd80003800000 */
[----:B------:R-:W-:Y:S05]  /*8e30*/  @!P0 BRA `(.L_x_47) ;  /* 0x0000155000008947 */ /* 0x000fea0003800000 */
        /* <DEDUP_REMOVED lines=8> */
[----:B------:R-:W-:Y:S01]  /*8ec0*/  CS2R R68, SRZ ;  /* 0x0000000000447805 */ /* 0x000fe2000001ff00 */
[----:B------:R-:W-:Y:S01]  /*8ed0*/  CS2R R70, SRZ ;  /* 0x0000000000467805 */ /* 0x000fe2000001ff00 */
[----:B------:R-:W-:-:S08]  /*8ee0*/  IADD3.X R97, R76, R91, RZ, P1, !PT ;  /* 0x0000005b4c617210 */ /* 0x000fd00000ffe4ff */
[----:B------:R-:W-:Y:S02]  /*8ef0*/  @P0 MOV R78, R94 ;  /* 0x0000005e004e0202 */ /* 0x000fe40000000f00 */
[----:B------:R-:W-:Y:S01]  /*8f00*/  @P0 MOV R79, R91 ;  /* 0x0000005b004f0202 */ /* 0x000fe20000000f00 */
[----:B------:R-:W2:Y:S04]  /*8f10*/  @P2 LDG.E.LTC128B.128 R68, [R96.64] ;  /* 0x0000001060442981 */ /* 0x000ea8000c1e1d20 */
[----:B------:R1:W3:Y:S04]  /*8f20*/  @P0 LDG.E.LTC128B.128 R72, [R78.64] ;  /* 0x000000104e480981 */ /* 0x0002e8000c1e1d20 */
[----:B------:R-:W-:Y:S06]  /*8f30*/  BAR.SYNC.DEFER_BLOCKING 0x0 ;  /* 0x0000000000007b1d */ /* 0x000fec0000010000 */
[----:B------:R-:W-:Y:S04]  /*8f40*/  STS.64 [R0.X8], R4 ;  /* 0x0000000400007388 */ /* 0x000fe80000008a00 */
[----:B------:R-:W-:Y:S04]  /*8f50*/  STS.64 [R0.X8+0x20], R8 ;  /* 0x0000200800007388 */ /* 0x000fe80000008a00 */
[----:B------:R-:W-:Y:S04]  /*8f60*/  STS.64 [R0.X8+0x40], R12 ;  /* 0x0000400c00007388 */ /* 0x000fe80000008a00 */
[----:B------:R4:W-:Y:S04]  /*8f70*/  STS.64 [R0.X8+0x60], R16 ;  /* 0x0000601000007388 */ /* 0x0009e80000008a00 */
[----:B------:R-:W-:Y:S06]  /*8f80*/  BAR.SYNC.DEFER_BLOCKING 0x0 ;  /* 0x0000000000007b1d */ /* 0x000fec0000010000 */
[----:B------:R-:W5:Y:S04]  /*8f90*/  LDS.128 R80, [R3] ;  /* 0x0000000003507984 */ /* 0x000f680000000c00 */
[----:B-1----:R-:W1:Y:S01]  /*8fa0*/  LDS.128 R76, [R3+0x240] ;  /* 0x00024000034c7984 */ /* 0x002e620000000c00 */
[----:B------:R-:W-:-:S02]  /*8fb0*/  ISETP.LT.AND P1, PT, R84, c[0x0][0x160], P4 ;  /* 0x0000580054007a0c */ /* 0x000fc40002721270 */
[----:B------:R-:W-:Y:S02]  /*8fc0*/  ISETP.LT.AND P3, PT, R95, c[0x0][0x160], P4 ;  /* 0x000058005f007a0c */ /* 0x000fe40002761270 */
[----:B----4-:R-:W-:-:S04]  /*8fd0*/  IADD3 R16, P0, R92, c[0x0][0x268], RZ ;  /* 0x00009a005c107a10 */ /* 0x010fc80007f1e0ff */
[----:B------:R-:W-:Y:S01]  /*8fe0*/  IADD3.X R17, R93, c[0x0][0x26c], RZ, P0, !PT ;  /* 0x00009b005d117a10 */ /* 0x000fe200007fe4ff */
[-C--:B--2---:R-:W-:Y:S02]  /*8ff0*/  FMUL R8, R69, R90.reuse ;  /* 0x0000005a45087220 */ /* 0x084fe40000400000 */
[-C--:B---3--:R-:W-:Y:S02]  /*9000*/  FMUL R4, R75, R90.reuse ;  /* 0x0000005a4b047220 */ /* 0x088fe40000400000 */
[-C--:B------:R-:W-:Y:S02]  /*9010*/  FMUL R99, R72, R90.reuse ;  /* 0x0000005a48637220 */ /* 0x080fe40000400000 */
[-C--:B------:R-:W-:Y:S02]  /*9020*/  FMUL R98, R73, R90.reuse ;  /* 0x0000005a49627220 */ /* 0x080fe40000400000 */
[-C--:B------:R-:W-:Y:S02]  /*9030*/  FMUL R95, R74, R90.reuse ;  /* 0x0000005a4a5f7220 */ /* 0x080fe40000400000 */
[----:B-----5:R-:W-:Y:S01]  /*9040*/  FFMA R83, R83, R85, R4 ;  /* 0x0000005553537223 */ /* 0x020fe20000000004 */
[----:B------:R-:W-:Y:S01]  /*9050*/  IADD3 R4, R84, 0x8, RZ ;  /* 0x0000000854047810 */ /* 0x000fe20007ffe0ff */
[----:B------:R-:W-:-:S02]  /*9060*/  FMUL R5, R68, R90 ;  /* 0x0000005a44057220 */ /* 0x000fc40000400000 */
[-C--:B------:R-:W-:Y:S01]  /*9070*/  FFMA R80, R80, R85.reuse, R99 ;  /* 0x0000005550507223 */ /* 0x080fe20000000063 */
[----:B------:R-:W-:Y:S01]  /*9080*/  ISETP.LT.AND P2, PT, R4, c[0x0][0x160], P5 ;  /* 0x0000580004007a0c */ /* 0x000fe20002f41270 */
[-C--:B------:R-:W-:Y:S02]  /*9090*/  FFMA R81, R81, R85.reuse, R98 ;  /* 0x0000005551517223 */ /* 0x080fe40000000062 */
[-C--:B------:R-:W-:Y:S02]  /*90a0*/  FFMA R82, R82, R85.reuse, R95 ;  /* 0x0000005552527223 */ /* 0x080fe4000000005f */
[-C--:B-1----:R-:W-:Y:S01]  /*90b0*/  FFMA R77, R77, R85.reuse, R8 ;  /* 0x000000554d4d7223 */ /* 0x082fe20000000008 */
[----:B------:R-:W-:Y:S01]  /*90c0*/  IADD3 R8, P0, R89, R94, RZ ;  /* 0x0000005e59087210 */ /* 0x000fe20007f1e0ff */
[-C--:B------:R-:W-:Y:S01]  /*90d0*/  FFMA R76, R76, R85.reuse, R5 ;  /* 0x000000554c4c7223 */ /* 0x080fe20000000005 */
[----:B------:R-:W-:Y:S01]  /*90e0*/  IADD3 R94, R84, 0xa, RZ ;  /* 0x0000000a545e7810 */ /* 0x000fe20007ffe0ff */
[-C--:B------:R-:W-:Y:S01]  /*90f0*/  FMUL R5, R70, R90.reuse ;  /* 0x0000005a46057220 */ /* 0x080fe20000400000 */
[----:B------:R-:W-:Y:S01]  /*9100*/  @P1 STG.E.128 [R92.64], R80 ;  /* 0x000000505c001986 */ /* 0x000fe2000c101d10 */
[----:B------:R-:W-:Y:S01]  /*9110*/  FMUL R12, R71, R90 ;  /* 0x0000005a470c7220 */ /* 0x000fe20000400000 */
[----:B------:R-:W-:Y:S01]  /*9120*/  ISETP.LT.AND P1, PT, R94, c[0x0][0x160], P5 ;  /* 0x000058005e007a0c */ /* 0x000fe20002f21270 */
[----:B------:R-:W-:Y:S01]  /*9130*/  FFMA R78, R78, R85, R5 ;  /* 0x000000554e4e7223 */ /* 0x000fe20000000005 */
[----:B------:R-:W-:Y:S01]  /*9140*/  IADD3.X R9, R88, R91, RZ, P0, !PT ;  /* 0x0000005b58097210 */ /* 0x000fe200007fe4ff */
[----:B------:R-:W-:Y:S01]  /*9150*/  FFMA R79, R79, R85, R12 ;  /* 0x000000554f4f7223 */ /* 0x000fe2000000000c */
[----:B------:R-:W-:-:S04]  /*9160*/  IADD3 R96, P0, R89, R96, RZ ;  /* 0x0000006059607210 */ /* 0x000fc80007f1e0ff */
[----:B------:R-:W-:Y:S01]  /*9170*/  @P3 STG.E.128 [R16.64], R76 ;  /* 0x0000004c10003986 */ /* 0x000fe2000c101d10 */
[----:B------:R-:W-:-:S03]  /*9180*/  IADD3.X R97, R88, R97, RZ, P0, !PT ;  /* 0x0000006158617210 */ /* 0x000fc600007fe4ff */
[----:B------:R-:W2:Y:S04]  /*9190*/  @P2 LDG.E.LTC128B.128 R72, [R8.64] ;  /* 0x0000001008482981 */ /* 0x000ea8000c1e1d20 */
[----:B------:R-:W3:Y:S04]  /*91a0*/  @P1 LDG.E.LTC128B.128 R68, [R96.64] ;  /* 0x0000001060441981 */ /* 0x000ee8000c1e1d20 */
[----:B------:R-:W-:Y:S06]  /*91b0*/  BAR.SYNC.DEFER_BLOCKING 0x0 ;  /* 0x0000000000007b1d */ /* 0x000fec0000010000 */
[----:B------:R-:W-:Y:S04]  /*91c0*/  STS.64 [R0.X8], R6 ;  /* 0x0000000600007388 */ /* 0x000fe80000008a00 */
[----:B------:R-:W-:Y:S04]  /*91d0*/  STS.64 [R0.X8+0x20], R10 ;  /* 0x0000200a00007388 */ /* 0x000fe80000008a00 */
[----:B------:R1:W-:Y:S04]  /*91e0*/  STS.64 [R0.X8+0x40], R14 ;  /* 0x0000400e00007388 */ /* 0x0003e80000008a00 */
[----:B------:R4:W-:Y:S04]  /*91f0*/  STS.64 [R0.X8+0x60], R18 ;  /* 0x0000601200007388 */ /* 0x0009e80000008a00 */
[----:B------:R-:W-:Y:S06]  /*9200*/  BAR.SYNC.DEFER_BLOCKING 0x0 ;  /* 0x0000000000007b1d */ /* 0x000fec0000010000 */
[----:B------:R-:W5:Y:S04]  /*9210*/  LDS.128 R80, [R3] ;  /* 0x0000000003507984 */ /* 0x000f680000000c00 */
[----:B------:R-:W2:Y:S01]  /*9220*/  LDS.128 R76, [R3+0x240] ;  /* 0x00024000034c7984 */ /* 0x000ea20000000c00 */
[----:B------:R-:W-:-:S02]  /*9230*/  IADD3 R12, P0, R92, c[0x0][0x280], RZ ;  /* 0x0000a0005c0c7a10 */ /* 0x000fc40007f1e0ff */
[----:B------:R-:W-:Y:S02]  /*9240*/  ISETP.LT.AND P1, PT, R4, c[0x0][0x160], P4 ;  /* 0x0000580004007a0c */ /* 0x000fe40002721270 */
[----:B------:R-:W-:Y:S02]  /*9250*/  IADD3.X R13, R93, c[0x0][0x284], RZ, P0, !PT ;  /* 0x0000a1005d0d7a10 */ /* 0x000fe400007fe4ff */
[----:B-1----:R-:W-:Y:S02]  /*9260*/  IADD3 R14, P0, R16, c[0x0][0x280], RZ ;  /* 0x0000a000100e7a10 */ /* 0x002fe40007f1e0ff */
[----:B------:R-:W-:Y:S02]  /*9270*/  IADD3 R16, R84, 0x10, RZ ;  /* 0x0000001054107810 */ /* 0x000fe40007ffe0ff */
[----:B------:R-:W-:Y:S02]  /*9280*/  ISETP.LT.AND P3, PT, R94, c[0x0][0x160], P4 ;  /* 0x000058005e007a0c */ /* 0x000fe40002761270 */
[----:B------:R-:W-:-:S02]  /*9290*/  ISETP.LT.AND P2, PT, R16, c[0x0][0x160], P5 ;  /* 0x0000580010007a0c */ /* 0x000fc40002f41270 */
[----:B------:R-:W-:Y:S02]  /*92a0*/  IADD3.X R15, R17, c[0x0][0x284], RZ, P0, !PT ;  /* 0x0000a100110f7a10 */ /* 0x000fe400007fe4ff */
[----:B----4-:R-:W-:Y:S02]  /*92b0*/  IADD3 R18, P0, R89, R8, RZ ;  /* 0x0000000859127210 */ /* 0x010fe40007f1e0ff */
[----:B------:R-:W-:Y:S02]  /*92c0*/  IADD3 R17, R84, 0x12, RZ ;  /* 0x0000001254117810 */ /* 0x000fe40007ffe0ff */
[----:B------:R-:W-:Y:S01]  /*92d0*/  IADD3.X R19, R88, R9, RZ, P0, !PT ;  /* 0x0000000958137210 */ /* 0x000fe200007fe4ff */
[-C--:B--2---:R-:W-:Y:S02]  /*92e0*/  FMUL R10, R75, R90.reuse ;  /* 0x0000005a4b0a7220 */ /* 0x084fe40000400000 */
[----:B------:R-:W-:Y:S02]  /*92f0*/  FMUL R5, R72, R90 ;  /* 0x0000005a48057220 */ /* 0x000fe40000400000 */
[----:B-----5:R-:W-:-:S02]  /*9300*/  FFMA R7, R83, R85, R10 ;  /* 0x0000005553077223 */ /* 0x020fc4000000000a */
[-C--:B---3--:R-:W-:Y:S02]  /*9310*/  FMUL R11, R68, R90.reuse ;  /* 0x0000005a440b7220 */ /* 0x088fe40000400000 */
[-C--:B------:R-:W-:Y:S02]  /*9320*/  FMUL R10, R69, R90.reuse ;  /* 0x0000005a450a7220 */ /* 0x080fe40000400000 */
[-C--:B------:R-:W-:Y:S02]  /*9330*/  FFMA R4, R80, R85.reuse, R5 ;  /* 0x0000005550047223 */ /* 0x080fe40000000005 */
[-C--:B------:R-:W-:Y:S02]  /*9340*/  FMUL R80, R73, R90.reuse ;  /* 0x0000005a49507220 */ /* 0x080fe40000400000 */
[----:B------:R-:W-:Y:S02]  /*9350*/  FMUL R6, R74, R90 ;  /* 0x0000005a4a067220 */ /* 0x000fe40000400000 */
[----:B------:R-:W-:-:S02]  /*9360*/  FFMA R76, R76, R85, R11 ;  /* 0x000000554c4c7223 */ /* 0x000fc4000000000b */
[-C--:B------:R-:W-:Y:S02]  /*9370*/  FFMA R77, R77, R85.reuse, R10 ;  /* 0x000000554d4d7223 */ /* 0x080fe4000000000a */
[-C--:B------:R-:W-:Y:S02]  /*9380*/  FMUL R11, R70, R90.reuse ;  /* 0x0000005a460b7220 */ /* 0x080fe40000400000 */
[----:B------:R-:W-:Y:S02]  /*9390*/  FMUL R10, R71, R90 ;  /* 0x0000005a470a7220 */ /* 0x000fe40000400000 */
[-C--:B------:R-:W-:Y:S02]  /*93a0*/  FFMA R5, R81, R85.reuse, R80 ;  /* 0x0000005551057223 */ /* 0x080fe40000000050 */
[-C--:B------:R-:W-:Y:S02]  /*93b0*/  FFMA R6, R82, R85.reuse, R6 ;  /* 0x0000005552067223 */ /* 0x080fe40000000006 */
[----:B------:R-:W-:-:S02]  /*93c0*/  FFMA R78, R78, R85, R11 ;  /* 0x000000554e4e7223 */ /* 0x000fc4000000000b */
[----:B------:R-:W-:Y:S01]  /*93d0*/  FFMA R79, R79, R85, R10 ;  /* 0x000000554f4f7223 */ /* 0x000fe2000000000a */
[----:B------:R-:W-:Y:S01]  /*93e0*/  @P1 STG.E.128 [R12.64], R4 ;  /* 0x000000040c001986 */ /* 0x000fe2000c101d10 */
[----:B------:R-:W-:-:S03]  /*93f0*/  ISETP.LT.AND P1, PT, R17, c[0x0][0x160], P5 ;  /* 0x0000580011007a0c */ /* 0x000fc60002f21270 */
[----:B------:R-:W-:Y:S01]  /*9400*/  @P3 STG.E.128 [R14.64], R76 ;  /* 0x0000004c0e003986 */ /* 0x000fe2000c101d10 */
[----:B------:R-:W-:-:S03]  /*9410*/  IADD3 R80, P0, R89, R96, RZ ;  /* 0x0000006059507210 */ /* 0x000fc60007f1e0ff */
[----:B------:R-:W2:Y:S01]  /*9420*/  @P2 LDG.E.LTC128B.128 R72, [R18.64] ;  /* 0x0000001012482981 */ /* 0x000ea2000c1e1d20 */
[----:B------:R-:W-:-:S05]  /*9430*/  IADD3.X R81, R88, R97, RZ, P0, !PT ;  /* 0x0000006158517210 */ /* 0x000fca00007fe4ff */
[----:B------:R-:W3:Y:S04]  /*9440*/  @P1 LDG.E.LTC128B.128 R68, [R80.64] ;  /* 0x0000001050441981 */ /* 0x000ee8000c1e1d20 */
[----:B------:R-:W-:Y:S06]  /*9450*/  BAR.SYNC.DEFER_BLOCKING 0x0 ;  /* 0x0000000000007b1d */ /* 0x000fec0000010000 */
[----:B------:R-:W-:Y:S04]  /*9460*/  STS.64 [R0.X8], R32 ;  /* 0x0000002000007388 */ /* 0x000fe80000008a00 */
[----:B------:R-:W-:Y:S04]  /*9470*/  STS.64 [R0.X8+0x20], R28 ;  /* 0x0000201c00007388 */ /* 0x000fe80000008a00 */
[----:B------:R-:W-:Y:S04]  /*9480*/  STS.64 [R0.X8+0x40], R24 ;  /* 0x0000401800007388 */ /* 0x000fe80000008a00 */
[----:B------:R1:W-:Y:S04]  /*9490*/  STS.64 [R0.X8+0x60], R20 ;  /* 0x0000601400007388 */ /* 0x0003e80000008a00 */
[----:B------:R-:W-:Y:S06]  /*94a0*/  BAR.SYNC.DEFER_BLOCKING 0x0 ;  /* 0x0000000000007b1d */ /* 0x000fec0000010000 */
[----:B------:R-:W4:Y:S04]  /*94b0*/  LDS.128 R8, [R3] ;  /* 0x0000000003087984 */ /* 0x000f280000000c00 */
[----:B------:R-:W5:Y:S01]  /*94c0*/  LDS.128 R4, [R3+0x240] ;  /* 0x0002400003047984 */ /* 0x000f620000000c00 */
[----:B------:R-:W-:-:S02]  /*94d0*/  ISETP.LT.AND P1, PT, R16, c[0x0][0x160], P4 ;  /* 0x0000580010007a0c */ /* 0x000fc40002721270 */
[----:B-1----:R-:W-:Y:S02]  /*94e0*/  IADD3 R20, P0, R12, c[0x0][0x280], RZ ;  /* 0x0000a0000c147a10 */ /* 0x002fe40007f1e0ff */
[----:B------:R-:W-:Y:S02]  /*94f0*/  IADD3 R12, R84, 0x18, RZ ;  /* 0x00000018540c7810 */ /* 0x000fe40007ffe0ff */
[----:B------:R-:W-:Y:S02]  /*9500*/  ISETP.LT.AND P3, PT, R17, c[0x0][0x160], P4 ;  /* 0x0000580011007a0c */ /* 0x000fe40002761270 */
[----:B------:R-:W-:Y:S02]  /*9510*/  IADD3.X R21, R13, c[0x0][0x284], RZ, P0, !PT ;  /* 0x0000a1000d157a10 */ /* 0x000fe400007fe4ff */
[----:B------:R-:W-:Y:S02]  /*9520*/  IADD3 R14, P0, R14, c[0x0][0x280], RZ ;  /* 0x0000a0000e0e7a10 */ /* 0x000fe40007f1e0ff */
[----:B------:R-:W-:-:S02]  /*9530*/  ISETP.LT.AND P2, PT, R12, c[0x0][0x160], P5 ;  /* 0x000058000c007a0c */ /* 0x000fc40002f41270 */
[----:B------:R-:W-:Y:S01]  /*9540*/  IADD3.X R15, R15, c[0x0][0x284], RZ, P0, !PT ;  /* 0x0000a1000f0f7a10 */ /* 0x000fe200007fe4ff */
[----:B--2---:R-:W-:-:S04]  /*9550*/  FMUL R16, R72, R90 ;  /* 0x0000005a48107220 */ /* 0x004fc80000400000 */
[-C--:B----4-:R-:W-:Y:S02]  /*9560*/  FFMA R8, R8, R85.reuse, R16 ;  /* 0x0000005508087223 */ /* 0x090fe40000000010 */
[-C--:B------:R-:W-:Y:S02]  /*9570*/  FMUL R16, R75, R90.reuse ;  /* 0x0000005a4b107220 */ /* 0x080fe40000400000 */
[-C--:B------:R-:W-:Y:S02]  /*9580*/  FMUL R17, R74, R90.reuse ;  /* 0x0000005a4a117220 */ /* 0x080fe40000400000 */
[----:B------:R-:W-:Y:S02]  /*9590*/  FFMA R11, R11, R85, R16 ;  /* 0x000000550b0b7223 */ /* 0x000fe40000000010 */
[-C--:B---3--:R-:W-:Y:S02]  /*95a0*/  FMUL R16, R69, R90.reuse ;  /* 0x0000005a45107220 */ /* 0x088fe40000400000 */
[----:B------:R-:W-:-:S02]  /*95b0*/  FMUL R76, R73, R90 ;  /* 0x0000005a494c7220 */ /* 0x000fc40000400000 */
[-C--:B------:R-:W-:Y:S02]  /*95c0*/  FMUL R13, R70, R90.reuse ;  /* 0x0000005a460d7220 */ /* 0x080fe40000400000 */
[-C--:B------:R-:W-:Y:S02]  /*95d0*/  FFMA R10, R10, R85.reuse, R17 ;  /* 0x000000550a0a7223 */ /* 0x080fe40000000011 */
[----:B------:R-:W-:Y:S02]  /*95e0*/  FMUL R17, R68, R90 ;  /* 0x0000005a44117220 */ /* 0x000fe40000400000 */
[-C--:B-----5:R-:W-:Y:S01]  /*95f0*/  FFMA R5, R5, R85.reuse, R16 ;  /* 0x0000005505057223 */ /* 0x0a0fe20000000010 */
[----:B------:R-:W-:Y:S01]  /*9600*/  IADD3 R16, P0, R89, R18, RZ ;  /* 0x0000001259107210 */ /* 0x000fe20007f1e0ff */
[----:B------:R-:W-:Y:S02]  /*9610*/  FMUL R24, R71, R90 ;  /* 0x0000005a47187220 */ /* 0x000fe40000400000 */
[----:B------:R-:W-:-:S02]  /*9620*/  FFMA R9, R9, R85, R76 ;  /* 0x0000005509097223 */ /* 0x000fc4000000004c */
[-C--:B------:R-:W-:Y:S01]  /*9630*/  FFMA R6, R6, R85.reuse, R13 ;  /* 0x0000005506067223 */ /* 0x080fe2000000000d */
[----:B------:R-:W-:Y:S01]  /*9640*/  IADD3 R13, R84, 0x1a, RZ ;  /* 0x0000001a540d7810 */ /* 0x000fe20007ffe0ff */
[----:B------:R-:W-:Y:S01]  /*9650*/  FFMA R4, R4, R85, R17 ;  /* 0x0000005504047223 */ /* 0x000fe20000000011 */
[----:B------:R-:W-:Y:S01]  /*9660*/  IADD3.X R17, R88, R19, RZ, P0, !PT ;  /* 0x0000001358117210 */ /* 0x000fe200007fe4ff */
        /* <DEDUP_REMOVED lines=12> */
[----:B------:R-:W-:Y:S04]  /*9730*/  STS.64 [R0.X8+0x60], R22 ;  /* 0x0000601600007388 */ /* 0x000fe80000008a00 */
[----:B------:R-:W-:Y:S06]  /*9740*/  BAR.SYNC.DEFER_BLOCKING 0x0 ;  /* 0x0000000000007b1d */ /* 0x000fec0000010000 */
[----:B------:R-:W1:Y:S04]  /*9750*/  LDS.128 R4, [R3] ;  /* 0x0000000003047984 */ /* 0x000e680000000c00 */
[----:B------:R-:W4:Y:S01]  /*9760*/  LDS.128 R8, [R3+0x240] ;  /* 0x0002400003087984 */ /* 0x000f220000000c00 */
[----:B------:R-:W-:-:S02]  /*9770*/  ISETP.LT.AND P1, PT, R12, c[0x0][0x160], P4 ;  /* 0x000058000c007a0c */ /* 0x000fc40002721270 */
[----:B------:R-:W-:Y:S01]  /*9780*/  ISETP.LT.AND P3, PT, R13, c[0x0][0x160], P4 ;  /* 0x000058000d007a0c */ /* 0x000fe20002761270 */
[-C--:B--2---:R-:W-:Y:S02]  /*9790*/  FMUL R18, R72, R90.reuse ;  /* 0x0000005a48127220 */ /* 0x084fe40000400000 */
[-C--:B------:R-:W-:Y:S02]  /*97a0*/  FMUL R19, R74, R90.reuse ;  /* 0x0000005a4a137220 */ /* 0x080fe40000400000 */
[-C--:B-1----:R-:W-:Y:S01]  /*97b0*/  FFMA R4, R4, R85.reuse, R18 ;  /* 0x0000005504047223 */ /* 0x082fe20000000012 */
[----:B------:R-:W-:Y:S01]  /*97c0*/  IADD3 R18, P0, R20, c[0x0][0x280], RZ ;  /* 0x0000a00014127a10 */ /* 0x000fe20007f1e0ff */
[-C--:B------:R-:W-:Y:S02]  /*97d0*/  FMUL R28, R73, R90.reuse ;  /* 0x0000005a491c7220 */ /* 0x080fe40000400000 */
[----:B------:R-:W-:Y:S01]  /*97e0*/  FMUL R12, R75, R90 ;  /* 0x0000005a4b0c7220 */ /* 0x000fe20000400000 */
[----:B------:R-:W-:Y:S01]  /*97f0*/  IADD3 R20, R84, 0x20, RZ ;  /* 0x0000002054147810 */ /* 0x000fe20007ffe0ff */
[-C--:B------:R-:W-:Y:S01]  /*9800*/  FFMA R6, R6, R85.reuse, R19 ;  /* 0x0000005506067223 */ /* 0x080fe20000000013 */
[----:B------:R-:W-:Y:S01]  /*9810*/  IADD3.X R19, R21, c[0x0][0x284], RZ, P0, !PT ;  /* 0x0000a10015137a10 */ /* 0x000fe200007fe4ff */
[----:B------:R-:W-:-:S02]  /*9820*/  FFMA R5, R5, R85, R28 ;  /* 0x0000005505057223 */ /* 0x000fc4000000001c */
[-C--:B------:R-:W-:Y:S02]  /*9830*/  FFMA R7, R7, R85.reuse, R12 ;  /* 0x0000005507077223 */ /* 0x080fe4000000000c */
[-C--:B---3--:R-:W-:Y:S01]  /*9840*/  FMUL R13, R68, R90.reuse ;  /* 0x0000005a440d7220 */ /* 0x088fe20000400000 */
[----:B------:R-:W-:Y:S01]  /*9850*/  ISETP.LT.AND P2, PT, R20, c[0x0][0x160], P5 ;  /* 0x0000580014007a0c */ /* 0x000fe20002f41270 */
[----:B------:R-:W-:Y:S01]  /*9860*/  FMUL R12, R69, R90 ;  /* 0x0000005a450c7220 */ /* 0x000fe20000400000 */
[----:B------:R1:W-:Y:S01]  /*9870*/  @P1 STG.E.128 [R18.64], R4 ;  /* 0x0000000412001986 */ /* 0x0003e2000c101d10 */
[-C--:B----4-:R-:W-:Y:S01]  /*9880*/  FFMA R8, R8, R85.reuse, R13 ;  /* 0x0000005508087223 */ /* 0x090fe2000000000d */
[----:B------:R-:W-:Y:S01]  /*9890*/  IADD3 R14, P1, R14, c[0x0][0x280], RZ ;  /* 0x0000a0000e0e7a10 */ /* 0x000fe20007f3e0ff */
[----:B------:R-:W-:Y:S01]  /*98a0*/  FFMA R9, R9, R85, R12 ;  /* 0x0000005509097223 */ /* 0x000fe2000000000c */
[----:B------:R-:W-:Y:S01]  /*98b0*/  IADD3 R12, P0, R89, R16, RZ ;  /* 0x00000010590c7210 */ /* 0x000fe20007f1e0ff */
[----:B------:R-:W-:-:S02]  /*98c0*/  FMUL R13, R70, R90 ;  /* 0x0000005a460d7220 */ /* 0x000fc40000400000 */
[----:B------:R-:W-:Y:S01]  /*98d0*/  FMUL R22, R71, R90 ;  /* 0x0000005a47167220 */ /* 0x000fe20000400000 */
[----:B------:R-:W-:Y:S01]  /*98e0*/  IADD3.X R15, R15, c[0x0][0x284], RZ, P1, !PT ;  /* 0x0000a1000f0f7a10 */ /* 0x000fe20000ffe4ff */
[-C--:B------:R-:W-:Y:S01]  /*98f0*/  FFMA R10, R10, R85.reuse, R13 ;  /* 0x000000550a0a7223 */ /* 0x080fe2000000000d */
[----:B------:R-:W-:Y:S01]  /*9900*/  IADD3 R16, R84, 0x22, RZ ;  /* 0x0000002254107810 */ /* 0x000fe20007ffe0ff */
[----:B------:R-:W-:Y:S01]  /*9910*/  FFMA R11, R11, R85, R22 ;  /* 0x000000550b0b7223 */ /* 0x000fe20000000016 */
[----:B------:R-:W-:Y:S02]  /*9920*/  IADD3.X R13, R88, R17, RZ, P0, !PT ;  /* 0x00000011580d7210 */ /* 0x000fe400007fe4ff */
[----:B------:R-:W-:Y:S02]  /*9930*/  ISETP.LT.AND P1, PT, R16, c[0x0][0x160], P5 ;  /* 0x0000580010007a0c */ /* 0x000fe40002f21270 */
[----:B------:R-:W-:Y:S01]  /*9940*/  @P3 STG.E.128 [R14.64], R8 ;  /* 0x000000080e003986 */ /* 0x000fe2000c101d10 */
[----:B------:R-:W-:-:S03]  /*9950*/  IADD3 R22, P0, R89, R24, RZ ;  /* 0x0000001859167210 */ /* 0x000fc60007f1e0ff */
[----:B------:R2:W3:Y:S01]  /*9960*/  @P2 LDG.E.LTC128B.128 R72, [R12.64] ;  /* 0x000000100c482981 */ /* 0x0004e2000c1e1d20 */
[----:B------:R-:W-:-:S06]  /*9970*/  IADD3.X R23, R88, R25, RZ, P0, !PT ;  /* 0x0000001958177210 */ /* 0x000fcc00007fe4ff */
[----:B------:R-:W4:Y:S04]  /*9980*/  @P1 LDG.E.LTC128B.128 R68, [R22.64] ;  /* 0x0000001016441981 */ /* 0x000f28000c1e1d20 */
[----:B------:R-:W-:Y:S06]  /*9990*/  BAR.SYNC.DEFER_BLOCKING 0x0 ;  /* 0x0000000000007b1d */ /* 0x000fec0000010000 */
[----:B------:R-:W-:Y:S04]  /*99a0*/  STS.64 [R0.X8], R36 ;  /* 0x0000002400007388 */ /* 0x000fe80000008a00 */
[----:B------:R-:W-:Y:S04]  /*99b0*/  STS.64 [R0.X8+0x20], R40 ;  /* 0x0000202800007388 */ /* 0x000fe80000008a00 */
[----:B------:R-:W-:Y:S04]  /*99c0*/  STS.64 [R0.X8+0x40], R44 ;  /* 0x0000402c00007388 */ /* 0x000fe80000008a00 */
[----:B------:R-:W-:Y:S04]  /*99d0*/  STS.64 [R0.X8+0x60], R48 ;  /* 0x0000603000007388 */ /* 0x000fe80000008a00 */
[----:B------:R-:W-:Y:S06]  /*99e0*/  BAR.SYNC.DEFER_BLOCKING 0x0 ;  /* 0x0000000000007b1d */ /* 0x000fec0000010000 */
[----:B------:R-:W5:Y:S04]  /*99f0*/  LDS.128 R4, [R3] ;  /* 0x0000000003047984 */ /* 0x000f680000000c00 */
[----:B------:R-:W3:Y:S01]  /*9a00*/  LDS.128 R8, [R3+0x240] ;  /* 0x0002400003087984 */ /* 0x000ee20000000c00 */
[----:B------:R-:W-:-:S02]  /*9a10*/  ISETP.LT.AND P1, PT, R20, c[0x0][0x160], P4 ;  /* 0x0000580014007a0c */ /* 0x000fc40002721270 */
[----:B-1----:R-:W-:Y:S02]  /*9a20*/  IADD3 R18, P0, R18, c[0x0][0x280], RZ ;  /* 0x0000a00012127a10 */ /* 0x002fe40007f1e0ff */
[----:B------:R-:W-:Y:S02]  /*9a30*/  ISETP.LT.AND P3, PT, R16, c[0x0][0x160], P4 ;  /* 0x0000580010007a0c */ /* 0x000fe40002761270 */
[----:B------:R-:W-:Y:S02]  /*9a40*/  IADD3.X R19, R19, c[0x0][0x284], RZ, P0, !PT ;  /* 0x0000a10013137a10 */ /* 0x000fe400007fe4ff */
[----:B------:R-:W-:-:S04]  /*9a50*/  IADD3 R16, R84, 0x28, RZ ;  /* 0x0000002854107810 */ /* 0x000fc80007ffe0ff */
[----:B------:R-:W-:Y:S02]  /*9a60*/  ISETP.LT.AND P2, PT, R16, c[0x0][0x160], P5 ;  /* 0x0000580010007a0c */ /* 0x000fe40002f41270 */
[----:B--2---:R-:W-:-:S04]  /*9a70*/  IADD3 R12, P0, R89, R12, RZ ;  /* 0x0000000c590c7210 */ /* 0x004fc80007f1e0ff */
[----:B------:R-:W-:Y:S01]  /*9a80*/  IADD3.X R13, R88, R13, RZ, P0, !PT ;  /* 0x0000000d580d7210 */ /* 0x000fe200007fe4ff */
[-C--:B---3--:R-:W-:Y:S02]  /*9a90*/  FMUL R17, R72, R90.reuse ;  /* 0x0000005a48117220 */ /* 0x088fe40000400000 */
[-C--:B------:R-:W-:Y:S02]  /*9aa0*/  FMUL R24, R73, R90.reuse ;  /* 0x0000005a49187220 */ /* 0x080fe40000400000 */
[-C--:B-----5:R-:W-:Y:S02]  /*9ab0*/  FFMA R4, R4, R85.reuse, R17 ;  /* 0x0000005504047223 */ /* 0x0a0fe40000000011 */
[-C--:B------:R-:W-:Y:S02]  /*9ac0*/  FMUL R17, R74, R90.reuse ;  /* 0x0000005a4a117220 */ /* 0x080fe40000400000 */
[----:B------:R-:W-:Y:S02]  /*9ad0*/  FMUL R20, R75, R90 ;  /* 0x0000005a4b147220 */ /* 0x000fe40000400000 */
[----:B------:R-:W-:-:S02]  /*9ae0*/  FFMA R5, R5, R85, R24 ;  /* 0x0000005505057223 */ /* 0x000fc40000000018 */
[-C--:B------:R-:W-:Y:S02]  /*9af0*/  FFMA R6, R6, R85.reuse, R17 ;  /* 0x0000005506067223 */ /* 0x080fe40000000011 */
[-C--:B------:R-:W-:Y:S02]  /*9b00*/  FFMA R7, R7, R85.reuse, R20 ;  /* 0x0000005507077223 */ /* 0x080fe40000000014 */
[-C--:B----4-:R-:W-:Y:S02]  /*9b10*/  FMUL R17, R70, R90.reuse ;  /* 0x0000005a46117220 */ /* 0x090fe40000400000 */
[-C--:B------:R-:W-:Y:S01]  /*9b20*/  FMUL R20, R69, R90.reuse ;  /* 0x0000005a45147220 */ /* 0x080fe20000400000 */
[----:B------:R-:W-:Y:S01]  /*9b30*/  @P1 STG.E.128 [R18.64], R4 ;  /* 0x0000000412001986 */ /* 0x000fe2000c101d10 */
[-C--:B------:R-:W-:Y:S01]  /*9b40*/  FFMA R10, R10, R85.reuse, R17 ;  /* 0x000000550a0a7223 */ /* 0x080fe20000000011 */
[----:B------:R-:W-:Y:S01]  /*9b50*/  IADD3 R14, P1, R14, c[0x0][0x280], RZ ;  /* 0x0000a0000e0e7a10 */ /* 0x000fe20007f3e0ff */
[-C--:B------:R-:W-:Y:S01]  /*9b60*/  FFMA R9, R9, R85.reuse, R20 ;  /* 0x0000005509097223 */ /* 0x080fe20000000014 */
[----:B------:R-:W-:Y:S01]  /*9b70*/  IADD3 R17, R84, 0x2a, RZ ;  /* 0x0000002a54117810 */ /* 0x000fe20007ffe0ff */
[-C--:B------:R-:W-:Y:S01]  /*9b80*/  FMUL R21, R68, R90.reuse ;  /* 0x0000005a44157220 */ /* 0x080fe20000400000 */
[----:B------:R-:W-:Y:S01]  /*9b90*/  IADD3.X R15, R15, c[0x0][0x284], RZ, P1, !PT ;  /* 0x0000a1000f0f7a10 */ /* 0x000fe20000ffe4ff */
[----:B------:R-:W-:Y:S01]  /*9ba0*/  FMUL R20, R71, R90 ;  /* 0x0000005a47147220 */ /* 0x000fe20000400000 */
[----:B------:R-:W-:Y:S01]  /*9bb0*/  ISETP.LT.AND P1, PT, R17, c[0x0][0x160], P5 ;  /* 0x0000580011007a0c */ /* 0x000fe20002f21270 */
[----:B------:R-:W-:-:S02]  /*9bc0*/  FFMA R8, R8, R85, R21 ;  /* 0x0000005508087223 */ /* 0x000fc40000000015 */
        /* <DEDUP_REMOVED lines=16> */
[----:B--2---:R-:W-:-:S04]  /*9cd0*/  FMUL R16, R73, R90 ;  /* 0x0000005a49107220 */ /* 0x004fc80000400000 */
[----:B-1----:R-:W-:Y:S02]  /*9ce0*/  FFMA R9, R9, R85, R16 ;  /* 0x0000005509097223 */ /* 0x002fe40000000010 */
[----:B---3--:R-:W-:-:S04]  /*9cf0*/  FMUL R16, R68, R90 ;  /* 0x0000005a44107220 */ /* 0x008fc80000400000 */
[-C--:B----4-:R-:W-:Y:S01]  /*9d00*/  FFMA R4, R4, R85.reuse, R16 ;  /* 0x0000005504047223 */ /* 0x090fe20000000010 */
[----:B------:R-:W-:Y:S01]  /*9d10*/  IADD3 R16, P0, R18, c[0x0][0x280], RZ ;  /* 0x0000a00012107a10 */ /* 0x000fe20007f1e0ff */
[-C--:B------:R-:W-:Y:S02]  /*9d20*/  FMUL R18, R71, R90.reuse ;  /* 0x0000005a47127220 */ /* 0x080fe40000400000 */
[-C--:B------:R-:W-:Y:S02]  /*9d30*/  FMUL R22, R72, R90.reuse ;  /* 0x0000005a48167220 */ /* 0x080fe40000400000 */
[----:B------:R-:W-:Y:S02]  /*9d40*/  FMUL R17, R74, R90 ;  /* 0x0000005a4a117220 */ /* 0x000fe40000400000 */
[-C--:B------:R-:W-:Y:S01]  /*9d50*/  FFMA R7, R7, R85.reuse, R18 ;  /* 0x0000005507077223 */ /* 0x080fe20000000012 */
[----:B------:R-:W-:Y:S01]  /*9d60*/  IADD3 R18, R84, 0x30, RZ ;  /* 0x0000003054127810 */ /* 0x000fe20007ffe0ff */
[----:B------:R-:W-:-:S02]  /*9d70*/  FFMA R8, R8, R85, R22 ;  /* 0x0000005508087223 */ /* 0x000fc40000000016 */
[-C--:B------:R-:W-:Y:S01]  /*9d80*/  FFMA R10, R10, R85.reuse, R17 ;  /* 0x000000550a0a7223 */ /* 0x080fe20000000011 */
[----:B------:R-:W-:Y:S01]  /*9d90*/  IADD3.X R17, R19, c[0x0][0x284], RZ, P0, !PT ;  /* 0x0000a10013117a10 */ /* 0x000fe200007fe4ff */
[-C--:B------:R-:W-:Y:S01]  /*9da0*/  FMUL R24, R75, R90.reuse ;  /* 0x0000005a4b187220 */ /* 0x080fe20000400000 */
[----:B------:R-:W-:Y:S01]  /*9db0*/  IADD3 R14, P0, R14, c[0x0][0x280], RZ ;  /* 0x0000a0000e0e7a10 */ /* 0x000fe20007f1e0ff */
[----:B------:R-:W-:Y:S01]  /*9dc0*/  FMUL R22, R69, R90 ;  /* 0x0000005a45167220 */ /* 0x000fe20000400000 */
[----:B------:R-:W-:Y:S01]  /*9dd0*/  ISETP.LT.AND P2, PT, R18, c[0x0][0x160], P5 ;  /* 0x0000580012007a0c */ /* 0x000fe20002f41270 */
[-C--:B------:R-:W-:Y:S01]  /*9de0*/  FFMA R11, R11, R85.reuse, R24 ;  /* 0x000000550b0b7223 */ /* 0x080fe20000000018 */
[----:B------:R-:W-:Y:S01]  /*9df0*/  IADD3.X R15, R15, c[0x0][0x284], RZ, P0, !PT ;  /* 0x0000a1000f0f7a10 */ /* 0x000fe200007fe4ff */
[----:B------:R-:W-:Y:S01]  /*9e00*/  FFMA R5, R5, R85, R22 ;  /* 0x0000005505057223 */ /* 0x000fe20000000016 */
[----:B------:R-:W-:Y:S01]  /*9e10*/  IADD3 R12, P0, R89, R12, RZ ;  /* 0x0000000c590c7210 */ /* 0x000fe20007f1e0ff */
[----:B------:R-:W-:Y:S01]  /*9e20*/  FMUL R22, R70, R90 ;  /* 0x0000005a46167220 */ /* 0x000fe20000400000 */
[----:B------:R-:W-:Y:S01]  /*9e30*/  IADD3 R19, R84, 0x32, RZ ;  /* 0x0000003254137810 */ /* 0x000fe20007ffe0ff */
[----:B------:R-:W-:Y:S01]  /*9e40*/  @P1 STG.E.128 [R16.64], R8 ;  /* 0x0000000810001986 */ /* 0x000fe2000c101d10 */
[----:B------:R-:W-:Y:S01]  /*9e50*/  IADD3.X R13, R88, R13, RZ, P0, !PT ;  /* 0x0000000d580d7210 */ /* 0x000fe200007fe4ff */
[----:B------:R-:W-:Y:S01]  /*9e60*/  FFMA R6, R6, R85, R22 ;  /* 0x0000005506067223 */ /* 0x000fe20000000016 */
[----:B------:R-:W-:-:S02]  /*9e70*/  ISETP.LT.AND P1, PT, R19, c[0x0][0x160], P5 ;  /* 0x0000580013007a0c */ /* 0x000fc40002f21270 */
[----:B------:R-:W-:Y:S02]  /*9e80*/  IADD3 R20, P0, R89, R20, RZ ;  /* 0x0000001459147210 */ /* 0x000fe40007f1e0ff */
[----:B------:R1:W-:Y:S04]  /*9e90*/  @P3 STG.E.128 [R14.64], R4 ;  /* 0x000000040e003986 */ /* 0x0003e8000c101d10 */
        /* <DEDUP_REMOVED lines=9> */
[----:B------:R-:W4:Y:S04]  /*9f30*/  LDS.128 R8, [R3] ;  /* 0x0000000003087984 */ /* 0x000f280000000c00 */
[----:B------:R-:W5:Y:S01]  /*9f40*/  LDS.128 R4, [R3+0x240] ;  /* 0x0002400003047984 */ /* 0x000f620000000c00 */
[----:B------:R-:W-:-:S02]  /*9f50*/  ISETP.LT.AND P3, PT, R18, c[0x0][0x160], P4 ;  /* 0x0000580012007a0c */ /* 0x000fc40002761270 */
[----:B------:R-:W-:Y:S02]  /*9f60*/  ISETP.LT.AND P2, PT, R19, c[0x0][0x160], P4 ;  /* 0x0000580013007a0c */ /* 0x000fe40002741270 */
[----:B-1----:R-:W-:-:S04]  /*9f70*/  IADD3 R14, P0, R14, c[0x0][0x280], RZ ;  /* 0x0000a0000e0e7a10 */ /* 0x002fc80007f1e0ff */
[----:B------:R-:W-:Y:S02]  /*9f80*/  IADD3.X R15, R15, c[0x0][0x284], RZ, P0, !PT ;  /* 0x0000a1000f0f7a10 */ /* 0x000fe400007fe4ff */
[----:B------:R-:W-:-:S04]  /*9f90*/  IADD3 R24, P0, R89, R12, RZ ;  /* 0x0000000c59187210 */ /* 0x000fc80007f1e0ff */
[----:B------:R-:W-:Y:S01]  /*9fa0*/  IADD3.X R25, R88, R13, RZ, P0, !PT ;  /* 0x0000000d58197210 */ /* 0x000fe200007fe4ff */
[-C--:B--2---:R-:W-:Y:S02]  /*9fb0*/  FMUL R18, R75, R90.reuse ;  /* 0x0000005a4b127220 */ /* 0x084fe40000400000 */
[-C--:B------:R-:W-:Y:S02]  /*9fc0*/  FMUL R22, R73, R90.reuse ;  /* 0x0000005a49167220 */ /* 0x080fe40000400000 */
[-C--:B------:R-:W-:Y:S02]  /*9fd0*/  FMUL R19, R74, R90.reuse ;  /* 0x0000005a4a137220 */ /* 0x080fe40000400000 */
[-C--:B----4-:R-:W-:Y:S01]  /*9fe0*/  FFMA R11, R11, R85.reuse, R18 ;  /* 0x000000550b0b7223 */ /* 0x090fe20000000012 */
[----:B------:R-:W-:Y:S01]  /*9ff0*/  IADD3 R18, P1, R16, c[0x0][0x280], RZ ;  /* 0x0000a00010127a10 */ /* 0x000fe20007f3e0ff */
[-C--:B------:R-:W-:Y:S01]  /*a000*/  FFMA R9, R9, R85.reuse, R22 ;  /* 0x0000005509097223 */ /* 0x080fe20000000016 */
[----:B------:R-:W-:Y:S01]  /*a010*/  IADD3 R16, R84, 0x38, RZ ;  /* 0x0000003854107810 */ /* 0x000fe20007ffe0ff */
[----:B------:R-:W-:Y:S01]  /*a020*/  FFMA R10, R10, R85, R19 ;  /* 0x000000550a0a7223 */ /* 0x000fe20000000013 */
[----:B------:R-:W-:Y:S01]  /*a030*/  IADD3.X R19, R17, c[0x0][0x284], RZ, P1, !PT ;  /* 0x0000a10011137a10 */ /* 0x000fe20000ffe4ff */
[-C--:B---3--:R-:W-:Y:S01]  /*a040*/  FMUL R22, R68, R90.reuse ;  /* 0x0000005a44167220 */ /* 0x088fe20000400000 */
[----:B------:R-:W-:Y:S01]  /*a050*/  ISETP.LT.AND P1, PT, R16, c[0x0][0x160], P5 ;  /* 0x0000580010007a0c */ /* 0x000fe20002f21270 */
[----:B------:R-:W-:-:S02]  /*a060*/  FMUL R23, R72, R90 ;  /* 0x0000005a48177220 */ /* 0x000fc40000400000 */
[-C--:B-----5:R-:W-:Y:S02]  /*a070*/  FFMA R4, R4, R85.reuse, R22 ;  /* 0x0000005504047223 */ /* 0x0a0fe40000000016 */
[-C--:B------:R-:W-:Y:S02]  /*a080*/  FMUL R22, R69, R90.reuse ;  /* 0x0000005a45167220 */ /* 0x080fe40000400000 */
[-C--:B------:R-:W-:Y:S02]  /*a090*/  FMUL R17, R70, R90.reuse ;  /* 0x0000005a46117220 */ /* 0x080fe40000400000 */
[----:B------:R-:W-:Y:S02]  /*a0a0*/  FMUL R12, R71, R90 ;  /* 0x0000005a470c7220 */ /* 0x000fe40000400000 */
[-C--:B------:R-:W-:Y:S02]  /*a0b0*/  FFMA R8, R8, R85.reuse, R23 ;  /* 0x0000005508087223 */ /* 0x080fe40000000017 */
[----:B------:R-:W-:-:S02]  /*a0c0*/  FFMA R5, R5, R85, R22 ;  /* 0x0000005505057223 */ /* 0x000fc40000000016 */
[-C--:B------:R-:W-:Y:S02]  /*a0d0*/  FFMA R6, R6, R85.reuse, R17 ;  /* 0x0000005506067223 */ /* 0x080fe40000000011 */
[----:B------:R-:W-:Y:S01]  /*a0e0*/  FFMA R7, R7, R85, R12 ;  /* 0x0000005507077223 */ /* 0x000fe2000000000c */
[----:B------:R1:W-:Y:S04]  /*a0f0*/  @P3 STG.E.128 [R18.64], R8 ;  /* 0x0000000812003986 */ /* 0x0003e8000c101d10 */
[----:B------:R-:W-:Y:S01]  /*a100*/  @P2 STG.E.128 [R14.64], R4 ;  /* 0x000000040e002986 */ /* 0x000fe2000c101d10 */
[----:B------:R-:W-:-:S03]  /*a110*/  IADD3 R84, R84, 0x3a, RZ ;  /* 0x0000003a54547810 */ /* 0x000fc60007ffe0ff */
[----:B------:R-:W2:Y:S01]  /*a120*/  @P1 LDG.E.LTC128B.128 R72, [R24.64] ;  /* 0x0000001018481981 */ /* 0x000ea2000c1e1d20 */
[----:B------:R-:W-:Y:S02]  /*a130*/  ISETP.LT.AND P1, PT, R84, c[0x0][0x160], P5 ;  /* 0x0000580054007a0c */ /* 0x000fe40002f21270 */
[----:B------:R-:W-:-:S04]  /*a140*/  IADD3 R12, P0, R89, R20, RZ ;  /* 0x00000014590c7210 */ /* 0x000fc80007f1e0ff */
[----:B------:R-:W-:-:S07]  /*a150*/  IADD3.X R13, R88, R21, RZ, P0, !PT ;  /* 0x00000015580d7210 */ /* 0x000fce00007fe4ff */
[----:B------:R3:W4:Y:S04]  /*a160*/  @P1 LDG.E.LTC128B.128 R68, [R12.64] ;  /* 0x000000100c441981 */ /* 0x000728000c1e1d20 */
[----:B------:R-:W-:Y:S06]  /*a170*/  BAR.SYNC.DEFER_BLOCKING 0x0 ;  /* 0x0000000000007b1d */ /* 0x000fec0000010000 */
[----:B------:R-:W-:Y:S04]  /*a180*/  STS.64 [R0.X8], R66 ;  /* 0x0000004200007388 */ /* 0x000fe80000008a00 */
[----:B------:R-:W-:Y:S04]  /*a190*/  STS.64 [R0.X8+0x20], R62 ;  /* 0x0000203e00007388 */ /* 0x000fe80000008a00 */
[----:B------:R-:W-:Y:S04]  /*a1a0*/  STS.64 [R0.X8+0x40], R58 ;  /* 0x0000403a00007388 */ /* 0x000fe80000008a00 */
[----:B------:R-:W-:Y:S04]  /*a1b0*/  STS.64 [R0.X8+0x60], R54 ;  /* 0x0000603600007388 */ /* 0x000fe80000008a00 */
[----:B------:R-:W-:Y:S06]  /*a1c0*/  BAR.SYNC.DEFER_BLOCKING 0x0 ;  /* 0x0000000000007b1d */ /* 0x000fec0000010000 */
[----:B------:R-:W5:Y:S04]  /*a1d0*/  LDS.128 R4, [R3] ;  /* 0x0000000003047984 */ /* 0x000f680000000c00 */
[----:B------:R-:W2:Y:S01]  /*a1e0*/  LDS.128 R8, [R3+0x240] ;  /* 0x0002400003087984 */ /* 0x000ea20000000c00 */
[----:B------:R-:W-:-:S02]  /*a1f0*/  ISETP.LT.AND P1, PT, R16, c[0x0][0x160], P4 ;  /* 0x0000580010007a0c */ /* 0x000fc40002721270 */
[----:B-1----:R-:W-:-:S04]  /*a200*/  IADD3 R18, P0, R18, c[0x0][0x280], RZ ;  /* 0x0000a00012127a10 */ /* 0x002fc80007f1e0ff */
[----:B------:R-:W-:Y:S01]  /*a210*/  IADD3.X R19, R19, c[0x0][0x284], RZ, P0, !PT ;  /* 0x0000a10013137a10 */ /* 0x000fe200007fe4ff */
[-C--:B--2---:R-:W-:Y:S02]  /*a220*/  FMUL R72, R72, R90.reuse ;  /* 0x0000005a48487220 */ /* 0x084fe40000400000 */
[-C--:B------:R-:W-:Y:S02]  /*a230*/  FMUL R16, R73, R90.reuse ;  /* 0x0000005a49107220 */ /* 0x080fe40000400000 */
[-C--:B------:R-:W-:Y:S02]  /*a240*/  FMUL R74, R74, R90.reuse ;  /* 0x0000005a4a4a7220 */ /* 0x080fe40000400000 */
[----:B---3--:R-:W-:Y:S02]  /*a250*/  FMUL R12, R75, R90 ;  /* 0x0000005a4b0c7220 */ /* 0x008fe40000400000 */
[-C--:B-----5:R-:W-:Y:S02]  /*a260*/  FFMA R4, R4, R85.reuse, R72 ;  /* 0x0000005504047223 */ /* 0x0a0fe40000000048 */
[----:B------:R-:W-:-:S02]  /*a270*/  FFMA R5, R5, R85, R16 ;  /* 0x0000005505057223 */ /* 0x000fc40000000010 */
[-C--:B------:R-:W-:Y:S02]  /*a280*/  FFMA R6, R6, R85.reuse, R74 ;  /* 0x0000005506067223 */ /* 0x080fe4000000004a */
[----:B------:R-:W-:-:S05]  /*a290*/  FFMA R7, R7, R85, R12 ;  /* 0x0000005507077223 */ /* 0x000fca000000000c */
[----:B------:R1:W-:Y:S01]  /*a2a0*/  @P1 STG.E.128 [R18.64], R4 ;  /* 0x0000000412001986 */ /* 0x0003e2000c101d10 */
[----:B------:R-:W-:Y:S01]  /*a2b0*/  ISETP.LT.AND P1, PT, R84, c[0x0][0x160], P4 ;  /* 0x0000580054007a0c */ /* 0x000fe20002721270 */
[-C--:B----4-:R-:W-:Y:S01]  /*a2c0*/  FMUL R68, R68, R90.reuse ;  /* 0x0000005a44447220 */ /* 0x090fe20000400000 */
[----:B------:R-:W-:Y:S01]  /*a2d0*/  IADD3 R12, P0, R14, c[0x0][0x280], RZ ;  /* 0x0000a0000e0c7a10 */ /* 0x000fe20007f1e0ff */
[-C--:B------:R-:W-:Y:S02]  /*a2e0*/  FMUL R0, R69, R90.reuse ;  /* 0x0000005a45007220 */ /* 0x080fe40000400000 */
[-C--:B------:R-:W-:Y:S02]  /*a2f0*/  FMUL R70, R70, R90.reuse ;  /* 0x0000005a46467220 */ /* 0x080fe40000400000 */
[----:B------:R-:W-:Y:S01]  /*a300*/  FMUL R90, R71, R90 ;  /* 0x0000005a475a7220 */ /* 0x000fe20000400000 */
[----:B------:R-:W-:Y:S01]  /*a310*/  IADD3.X R13, R15, c[0x0][0x284], RZ, P0, !PT ;  /* 0x0000a1000f0d7a10 */ /* 0x000fe200007fe4ff */
[----:B------:R-:W-:-:S02]  /*a320*/  FFMA R8, R8, R85, R68 ;  /* 0x0000005508087223 */ /* 0x000fc40000000044 */
[-C--:B------:R-:W-:Y:S02]  /*a330*/  FFMA R9, R9, R85.reuse, R0 ;  /* 0x0000005509097223 */ /* 0x080fe40000000000 */
[-C--:B------:R-:W-:Y:S02]  /*a340*/  FFMA R10, R10, R85.reuse, R70 ;  /* 0x000000550a0a7223 */ /* 0x080fe40000000046 */
[----:B------:R-:W-:Y:S01]  /*a350*/  FFMA R11, R11, R85, R90 ;  /* 0x000000550b0b7223 */ /* 0x000fe2000000005a */
[----:B------:R-:W-:Y:S05]  /*a360*/  @!P1 BRA `(.L_x_48) ;  /* 0x00000d1000009947 */ /* 0x000fea0003800000 */
[----:B------:R2:W-:Y:S01]  /*a370*/  STG.E.128 [R12.64], R8 ;  /* 0x000000080c007986 */ /* 0x0005e2000c101d10 */
[----:B------:R-:W-:Y:S05]  /*a380*/  BRA `(.L_x_48) ;  /* 0x00000cf000007947 */ /* 0x000fea0003800000 */
.L_x_47:
[----:B------:R-:W-:Y:S01]  /*a390*/  BAR.SYNC.DEFER_BLOCKING 0x0 ;  /* 0x0000000000007b1d */ /* 0x000fe20000010000 */
[C---:B------:R-:W-:Y:S02]  /*a3a0*/  ISETP.LT.AND P0, PT, R84.reuse, c[0x0][0x160], P4 ;  /* 0x0000580054007a0c */ /* 0x040fe40002701270 */
[----:B------:R-:W-:Y:S02]  /*a3b0*/  IADD3 R76, R84, 0x2, RZ ;  /* 0x00000002544c7810 */ /* 0x000fe40007ffe0ff */
[----:B------:R-:W-:-:S02]  /*a3c0*/  IADD3 R88, P1, R92, c[0x0][0x268], RZ ;  /* 0x00009a005c587a10 */ /* 0x000fc40007f3e0ff */
[----:B------:R-:W-:Y:S02]  /*a3d0*/  ISETP.LT.AND P2, PT, R76, c[0x0][0x160], P4 ;  /* 0x000058004c007a0c */ /* 0x000fe40002741270 */
[----:B------:R-:W-:Y:S01]  /*a3e0*/  IADD3.X R89, R93, c[0x0][0x26c], RZ, P1, !PT ;  /* 0x00009b005d597a10 */ /* 0x000fe20000ffe4ff */
[----:B------:R1:W-:Y:S04]  /*a3f0*/  STS.64 [R0.X8], R4 ;  /* 0x0000000400007388 */ /* 0x0003e80000008a00 */
[----:B------:R2:W-:Y:S04]  /*a400*/  STS.64 [R0.X8+0x20], R8 ;  /* 0x0000200800007388 */ /* 0x0005e80000008a00 */
[----:B------:R-:W-:Y:S04]  /*a410*/  STS.64 [R0.X8+0x40], R12 ;  /* 0x0000400c00007388 */ /* 0x000fe80000008a00 */
[----:B------:R-:W-:Y:S04]  /*a420*/  STS.64 [R0.X8+0x60], R16 ;  /* 0x0000601000007388 */ /* 0x000fe80000008a00 */
[----:B------:R-:W-:Y:S01]  /*a430*/  BAR.SYNC.DEFER_BLOCKING 0x0 ;  /* 0x0000000000007b1d */ /* 0x000fe20000010000 */
[----:B-1----:R-:W-:-:S02]  /*a440*/  IADD3 R5, R84, 0x8, RZ ;  /* 0x0000000854057810 */ /* 0x002fc40007ffe0ff */
[----:B------:R-:W-:Y:S02]  /*a450*/  IADD3 R4, R84, 0xa, RZ ;  /* 0x0000000a54047810 */ /* 0x000fe40007ffe0ff */
[----:B--2---:R-:W-:Y:S02]  /*a460*/  @P0 MOV R8, R92 ;  /* 0x0000005c00080202 */ /* 0x004fe40000000f00 */
[----:B------:R-:W-:Y:S01]  /*a470*/  @P0 MOV R9, R93 ;  /* 0x0000005d00090202 */ /* 0x000fe20000000f00 */
[----:B------:R-:W1:Y:S04]  /*a480*/  LDS.128 R72, [R3] ;  /* 0x0000000003487984 */ /* 0x000e680000000c00 */
[----:B------:R-:W2:Y:S01]  /*a490*/  LDS.128 R68, [R3+0x240] ;  /* 0x0002400003447984 */ /* 0x000ea20000000c00 */
[----:B-1----:R-:W-:-:S02]  /*a4a0*/  FMUL R72, R72, R85 ;  /* 0x0000005548487220 */ /* 0x002fc40000400000 */
[-C--:B------:R-:W-:Y:S02]  /*a4b0*/  FMUL R73, R73, R85.reuse ;  /* 0x0000005549497220 */ /* 0x080fe40000400000 */
[-C--:B------:R-:W-:Y:S02]  /*a4c0*/  FMUL R74, R74, R85.reuse ;  /* 0x000000554a4a7220 */ /* 0x080fe40000400000 */
[-C--:B------:R-:W-:Y:S02]  /*a4d0*/  FMUL R75, R75, R85.reuse ;  /* 0x000000554b4b7220 */ /* 0x080fe40000400000 */
[-C--:B--2---:R-:W-:Y:S02]  /*a4e0*/  FMUL R68, R68, R85.reuse ;  /* 0x0000005544447220 */ /* 0x084fe40000400000 */
[-C--:B------:R-:W-:Y:S01]  /*a4f0*/  FMUL R69, R69, R85.reuse ;  /* 0x0000005545457220 */ /* 0x080fe20000400000 */
[----:B------:R1:W-:Y:S01]  /*a500*/  @P0 STG.E.128 [R8.64], R72 ;  /* 0x0000004808000986 */ /* 0x0003e2000c101d10 */
[-C--:B------:R-:W-:Y:S01]  /*a510*/  FMUL R70, R70, R85.reuse ;  /* 0x0000005546467220 */ /* 0x080fe20000400000 */
[----:B------:R-:W-:Y:S01]  /*a520*/  ISETP.LT.AND P0, PT, R4, c[0x0][0x160], P4 ;  /* 0x0000580004007a0c */ /* 0x000fe20002701270 */
[----:B------:R-:W-:-:S05]  /*a530*/  FMUL R71, R71, R85 ;  /* 0x0000005547477220 */ /* 0x000fca0000400000 */
[----:B------:R2:W-:Y:S04]  /*a540*/  @P2 STG.E.128 [R88.64], R68 ;  /* 0x0000004458002986 */ /* 0x0005e8000c101d10 */
[----:B------:R-:W-:Y:S01]  /*a550*/  BAR.SYNC.DEFER_BLOCKING 0x0 ;  /* 0x0000000000007b1d */ /* 0x000fe20000010000 */
[----:B------:R-:W-:Y:S02]  /*a560*/  ISETP.LT.AND P2, PT, R5, c[0x0][0x160], P4 ;  /* 0x0000580005007a0c */ /* 0x000fe40002741270 */
[----:B-1----:R-:W-:-:S03]  /*a570*/  IADD3 R72, R84, 0x10, RZ ;  /* 0x0000001054487810 */ /* 0x002fc60007ffe0ff */
[----:B------:R-:W-:Y:S04]  /*a580*/  STS.64 [R0.X8], R6 ;  /* 0x0000000600007388 */ /* 0x000fe80000008a00 */
[----:B------:R-:W-:Y:S01]  /*a590*/  STS.64 [R0.X8+0x20], R10 ;  /* 0x0000200a00007388 */ /* 0x000fe20000008a00 */
[----:B--2---:R-:W-:Y:S02]  /*a5a0*/  IADD3 R68, P1, R92, c[0x0][0x280], RZ ;  /* 0x0000a0005c447a10 */ /* 0x004fe40007f3e0ff */
[----:B------:R-:W-:Y:S01]  /*a5b0*/  IADD3 R70, P3, R88, c[0x0][0x280], RZ ;  /* 0x0000a00058467a10 */ /* 0x000fe20007f7e0ff */
[----:B------:R-:W-:Y:S01]  /*a5c0*/  STS.64 [R0.X8+0x40], R14 ;  /* 0x0000400e00007388 */ /* 0x000fe20000008a00 */
[----:B------:R-:W-:Y:S02]  /*a5d0*/  IADD3.X R69, R93, c[0x0][0x284], RZ, P1, !PT ;  /* 0x0000a1005d457a10 */ /* 0x000fe40000ffe4ff */
[----:B------:R-:W-:Y:S01]  /*a5e0*/  IADD3.X R71, R89, c[0x0][0x284], RZ, P3, !PT ;  /* 0x0000a10059477a10 */ /* 0x000fe20001ffe4ff */
[----:B------:R-:W-:Y:S04]  /*a5f0*/  STS.64 [R0.X8+0x60], R18 ;  /* 0x0000601200007388 */ /* 0x000fe80000008a00 */
[----:B------:R-:W-:Y:S01]  /*a600*/  BAR.SYNC.DEFER_BLOCKING 0x0 ;  /* 0x0000000000007b1d */ /* 0x000fe20000010000 */
[----:B------:R-:W-:-:S05]  /*a610*/  ISETP.LT.AND P1, PT, R72, c[0x0][0x160], P4 ;  /* 0x0000580048007a0c */ /* 0x000fca0002721270 */
[----:B------:R-:W1:Y:S04]  /*a620*/  LDS.128 R80, [R3] ;  /* 0x0000000003507984 */ /* 0x000e680000000c00 */
[----:B------:R-:W2:Y:S01]  /*a630*/  LDS.128 R76, [R3+0x240] ;  /* 0x00024000034c7984 */ /* 0x000ea20000000c00 */
[-C--:B-1----:R-:W-:Y:S02]  /*a640*/  FMUL R8, R80, R85.reuse ;  /* 0x0000005550087220 */ /* 0x082fe40000400000 */
[-C--:B------:R-:W-:Y:S02]  /*a650*/  FMUL R9, R81, R85.reuse ;  /* 0x0000005551097220 */ /* 0x080fe40000400000 */
[-C--:B------:R-:W-:Y:S02]  /*a660*/  FMUL R10, R82, R85.reuse ;  /* 0x00000055520a7220 */ /* 0x080fe40000400000 */
[----:B------:R-:W-:-:S02]  /*a670*/  FMUL R11, R83, R85 ;  /* 0x00000055530b7220 */ /* 0x000fc40000400000 */
[-C--:B--2---:R-:W-:Y:S02]  /*a680*/  FMUL R4, R76, R85.reuse ;  /* 0x000000554c047220 */ /* 0x084fe40000400000 */
[-C--:B------:R-:W-:Y:S01]  /*a690*/  FMUL R5, R77, R85.reuse ;  /* 0x000000554d057220 */ /* 0x080fe20000400000 */
[----:B------:R1:W-:Y:S01]  /*a6a0*/  @P2 STG.E.128 [R68.64], R8 ;  /* 0x0000000844002986 */ /* 0x0003e2000c101d10 */
[-C--:B------:R-:W-:Y:S02]  /*a6b0*/  FMUL R6, R78, R85.reuse ;  /* 0x000000554e067220 */ /* 0x080fe40000400000 */
[----:B------:R-:W-:-:S05]  /*a6c0*/  FMUL R7, R79, R85 ;  /* 0x000000554f077220 */ /* 0x000fca0000400000 */
[----:B------:R2:W-:Y:S04]  /*a6d0*/  @P0 STG.E.128 [R70.64], R4 ;  /* 0x0000000446000986 */ /* 0x0005e8000c101d10 */
[----:B------:R-:W-:Y:S01]  /*a6e0*/  BAR.SYNC.DEFER_BLOCKING 0x0 ;  /* 0x0000000000007b1d */ /* 0x000fe20000010000 */
[----:B-1----:R-:W-:Y:S02]  /*a6f0*/  IADD3 R8, R84, 0x12, RZ ;  /* 0x0000001254087810 */ /* 0x002fe40007ffe0ff */
[----:B------:R-:W-:-:S03]  /*a700*/  IADD3 R68, P3, R68, c[0x0][0x280], RZ ;  /* 0x0000a00044447a10 */ /* 0x000fc60007f7e0ff */
[----:B------:R-:W-:Y:S01]  /*a710*/  STS.64 [R0.X8], R32 ;  /* 0x0000002000007388 */ /* 0x000fe20000008a00 */
[----:B------:R-:W-:Y:S02]  /*a720*/  ISETP.LT.AND P0, PT, R8, c[0x0][0x160], P4 ;  /* 0x0000580008007a0c */ /* 0x000fe40002701270 */
[----:B------:R-:W-:Y:S01]  /*a730*/  IADD3.X R69, R69, c[0x0][0x284], RZ, P3, !PT ;  /* 0x0000a10045457a10 */ /* 0x000fe20001ffe4ff */
[----:B------:R-:W-:Y:S01]  /*a740*/  STS.64 [R0.X8+0x20], R28 ;  /* 0x0000201c00007388 */ /* 0x000fe20000008a00 */
[----:B--2---:R-:W-:-:S03]  /*a750*/  IADD3 R70, P2, R70, c[0x0][0x280], RZ ;  /* 0x0000a00046467a10 */ /* 0x004fc60007f5e0ff */
[----:B------:R1:W-:Y:S01]  /*a760*/  STS.64 [R0.X8+0x40], R24 ;  /* 0x0000401800007388 */ /* 0x0003e20000008a00 */
[----:B------:R-:W-:-:S03]  /*a770*/  IADD3.X R71, R71, c[0x0][0x284], RZ, P2, !PT ;  /* 0x0000a10047477a10 */ /* 0x000fc600017fe4ff */
[----:B------:R2:W-:Y:S04]  /*a780*/  STS.64 [R0.X8+0x60], R20 ;  /* 0x0000601400007388 */ /* 0x0005e80000008a00 */
[----:B------:R-:W-:Y:S01]  /*a790*/  BAR.SYNC.DEFER_BLOCKING 0x0 ;  /* 0x0000000000007b1d */ /* 0x000fe20000010000 */
[----:B-1----:R-:W-:Y:S02]  /*a7a0*/  IADD3 R24, P2, R70, c[0x0][0x280], RZ ;  /* 0x0000a00046187a10 */ /* 0x002fe40007f5e0ff */
[----:B--2---:R-:W-:-:S03]  /*a7b0*/  IADD3 R21, R84, 0x18, RZ ;  /* 0x0000001854157810 */ /* 0x004fc60007ffe0ff */
[----:B------:R-:W1:Y:S01]  /*a7c0*/  LDS.128 R16, [R3] ;  /* 0x0000000003107984 */ /* 0x000e620000000c00 */
[----:B------:R-:W-:Y:S02]  /*a7d0*/  IADD3 R20, P3, R68, c[0x0][0x280], RZ ;  /* 0x0000a00044147a10 */ /* 0x000fe40007f7e0ff */
[----:B------:R-:W-:Y:S01]  /*a7e0*/  IADD3.X R25, R71, c[0x0][0x284], RZ, P2, !PT ;  /* 0x0000a10047197a10 */ /* 0x000fe200017fe4ff */
        /* <DEDUP_REMOVED lines=8> */
[-C--:B------:R-:W-:Y:S01]  /*a870*/  FMUL R6, R14, R85.reuse ;  /* 0x000000550e067220 */ /* 0x080fe20000400000 */
[----:B------:R-:W-:Y:S01]  /*a880*/  ISETP.LT.AND P1, PT, R21, c[0x0][0x160], P4 ;  /* 0x0000580015007a0c */ /* 0x000fe20002721270 */
[----:B------:R-:W-:Y:S01]  /*a890*/  FMUL R7, R15, R85 ;  /* 0x000000550f077220 */ /* 0x000fe20000400000 */
[----:B------:R-:W-:-:S04]  /*a8a0*/  IADD3.X R21, R69, c[0x0][0x284], RZ, P3, !PT ;  /* 0x0000a10045157a10 */ /* 0x000fc80001ffe4ff */
[----:B------:R-:W-:Y:S04]  /*a8b0*/  @P0 STG.E.128 [R70.64], R4 ;  /* 0x0000000446000986 */ /* 0x000fe8000c101d10 */
[----:B------:R-:W-:Y:S01]  /*a8c0*/  BAR.SYNC.DEFER_BLOCKING 0x0 ;  /* 0x0000000000007b1d */ /* 0x000fe20000010000 */
[----:B-1----:R-:W-:-:S05]  /*a8d0*/  IADD3 R8, R84, 0x1a, RZ ;  /* 0x0000001a54087810 */ /* 0x002fca0007ffe0ff */
[----:B------:R-:W-:Y:S01]  /*a8e0*/  STS.64 [R0.X8], R34 ;  /* 0x0000002200007388 */ /* 0x000fe20000008a00 */
[----:B------:R-:W-:-:S03]  /*a8f0*/  ISETP.LT.AND P0, PT, R8, c[0x0][0x160], P4 ;  /* 0x0000580008007a0c */ /* 0x000fc60002701270 */
[----:B------:R-:W-:Y:S04]  /*a900*/  STS.64 [R0.X8+0x20], R30 ;  /* 0x0000201e00007388 */ /* 0x000fe80000008a00 */
[----:B------:R-:W-:Y:S04]  /*a910*/  STS.64 [R0.X8+0x40], R26 ;  /* 0x0000401a00007388 */ /* 0x000fe80000008a00 */
[----:B------:R1:W-:Y:S04]  /*a920*/  STS.64 [R0.X8+0x60], R22 ;  /* 0x0000601600007388 */ /* 0x0003e80000008a00 */
[----:B------:R-:W-:Y:S01]  /*a930*/  BAR.SYNC.DEFER_BLOCKING 0x0 ;  /* 0x0000000000007b1d */ /* 0x000fe20000010000 */
[----:B-1----:R-:W-:-:S05]  /*a940*/  IADD3 R23, R84, 0x20, RZ ;  /* 0x0000002054177810 */ /* 0x002fca0007ffe0ff */
[----:B------:R-:W1:Y:S01]  /*a950*/  LDS.128 R16, [R3] ;  /* 0x0000000003107984 */ /* 0x000e620000000c00 */
[----:B------:R-:W-:-:S03]  /*a960*/  IADD3 R22, P2, R24, c[0x0][0x280], RZ ;  /* 0x0000a00018167a10 */ /* 0x000fc60007f5e0ff */
[----:B------:R-:W2:Y:S01]  /*a970*/  LDS.128 R12, [R3+0x240] ;  /* 0x00024000030c7984 */ /* 0x000ea20000000c00 */
[-C--:B-1----:R-:W-:Y:S02]  /*a980*/  FMUL R8, R16, R85.reuse ;  /* 0x0000005510087220 */ /* 0x082fe40000400000 */
        /* <DEDUP_REMOVED lines=8> */
[----:B------:R-:W-:Y:S01]  /*aa10*/  FMUL R7, R15, R85 ;  /* 0x000000550f077220 */ /* 0x000fe20000400000 */
[----:B------:R-:W-:-:S04]  /*aa20*/  IADD3.X R23, R25, c[0x0][0x284], RZ, P2, !PT ;  /* 0x0000a10019177a10 */ /* 0x000fc800017fe4ff */
        /* <DEDUP_REMOVED lines=8> */
[----:B--2---:R-:W-:-:S03]  /*aab0*/  IADD3 R24, R84, 0x28, RZ ;  /* 0x0000002854187810 */ /* 0x004fc60007ffe0ff */
[----:B------:R-:W-:Y:S04]  /*aac0*/  STS.64 [R0.X8+0x40], R44 ;  /* 0x0000402c00007388 */ /* 0x000fe80000008a00 */
[----:B------:R-:W-:Y:S04]  /*aad0*/  STS.64 [R0.X8+0x60], R48 ;  /* 0x0000603000007388 */ /* 0x000fe80000008a00 */
[----:B------:R-:W-:Y:S06]  /*aae0*/  BAR.SYNC.DEFER_BLOCKING 0x0 ;  /* 0x0000000000007b1d */ /* 0x000fec0000010000 */
        /* <DEDUP_REMOVED lines=12> */
[----:B------:R-:W-:-:S04]  /*abb0*/  IADD3 R24, R84, 0x30, RZ ;  /* 0x0000003054187810 */ /* 0x000fc80007ffe0ff */
        /* <DEDUP_REMOVED lines=9> */
[----:B------:R-:W-:Y:S01]  /*ac50*/  STS.64 [R0.X8+0x40], R46 ;  /* 0x0000402e00007388 */ /* 0x000fe20000008a00 */
[----:B------:R-:W-:-:S03]  /*ac60*/  IADD3.X R23, R23, c[0x0][0x284], RZ, P2, !PT ;  /* 0x0000a10017177a10 */ /* 0x000fc600017fe4ff */
        /* <DEDUP_REMOVED lines=23> */
[----:B--2---:R-:W-:Y:S02]  /*ade0*/  IADD3 R22, P2, R22, c[0x0][0x280], RZ ;  /* 0x0000a00016167a10 */ /* 0x004fe40007f5e0ff */
[----:B------:R-:W-:Y:S01]  /*adf0*/  IADD3 R84, R84, 0x3a, RZ ;  /* 0x0000003a54547810 */ /* 0x000fe20007ffe0ff */
        /* <DEDUP_REMOVED lines=12> */
[----:B------:R-:W-:Y:S01]  /*aec0*/  @P1 STG.E.128 [R20.64], R8 ;  /* 0x0000000814001986 */ /* 0x000fe2000c101d10 */
[-C--:B------:R-:W-:Y:S01]  /*aed0*/  FMUL R6, R14, R85.reuse ;  /* 0x000000550e067220 */ /* 0x080fe20000400000 */
[----:B------:R-:W-:Y:S01]  /*aee0*/  ISETP.LT.AND P1, PT, R24, c[0x0][0x160], P4 ;  /* 0x0000580018007a0c */ /* 0x000fe20002721270 */
[----:B------:R-:W-:-:S05]  /*aef0*/  FMUL R7, R15, R85 ;  /* 0x000000550f077220 */ /* 0x000fca0000400000 */
[----:B------:R1:W-:Y:S04]  /*af00*/  @P0 STG.E.128 [R22.64], R4 ;  /* 0x0000000416000986 */ /* 0x0003e8000c101d10 */
[----:B------:R-:W-:Y:S01]  /*af10*/  BAR.SYNC.DEFER_BLOCKING 0x0 ;  /* 0x0000000000007b1d */ /* 0x000fe20000010000 */
[----:B------:R-:W-:-:S05]  /*af20*/  ISETP.LT.AND P0, PT, R84, c[0x0][0x160], P4 ;  /* 0x0000580054007a0c */ /* 0x000fca0002701270 */
[----:B------:R-:W-:Y:S04]  /*af30*/  STS.64 [R0.X8], R66 ;  /* 0x0000004200007388 */ /* 0x000fe80000008a00 */
[----:B------:R-:W-:Y:S01]  /*af40*/  STS.64 [R0.X8+0x20], R62 ;  /* 0x0000203e00007388 */ /* 0x000fe20000008a00 */
[----:B-1----:R-:W-:Y:S02]  /*af50*/  IADD3 R4, P3, R20, c[0x0][0x280], RZ ;  /* 0x0000a00014047a10 */ /* 0x002fe40007f7e0ff */
[----:B------:R-:W-:Y:S01]  /*af60*/  IADD3 R6, P2, R22, c[0x0][0x280], RZ ;  /* 0x0000a00016067a10 */ /* 0x000fe20007f5e0ff */
[----:B------:R-:W-:Y:S01]  /*af70*/  STS.64 [R0.X8+0x40], R58 ;  /* 0x0000403a00007388 */ /* 0x000fe20000008a00 */
[----:B------:R-:W-:Y:S02]  /*af80*/  IADD3.X R5, R21, c[0x0][0x284], RZ, P3, !PT ;  /* 0x0000a10015057a10 */ /* 0x000fe40001ffe4ff */
[----:B------:R-:W-:Y:S01]  /*af90*/  IADD3.X R7, R23, c[0x0][0x284], RZ, P2, !PT ;  /* 0x0000a10017077a10 */ /* 0x000fe200017fe4ff */
        /* <DEDUP_REMOVED lines=11> */
[----:B------:R-:W-:-:S02]  /*b050*/  FMUL R18, R18, R85 ;  /* 0x0000005512127220 */ /* 0x000fc40000400000 */
[----:B------:R-:W-:-:S05]  /*b060*/  FMUL R19, R19, R85 ;  /* 0x0000005513137220 */ /* 0x000fca0000400000 */
[----:B------:R1:W-:Y:S02]  /*b070*/  @P0 STG.E.128 [R6.64], R16 ;  /* 0x0000001006000986 */ /* 0x0003e4000c101d10 */
.L_x_48:
[----:B------:R-:W-:Y:S05]  /*b080*/  BSYNC B0 ;  /* 0x0000000000007941 */ /* 0x000fea0003800000 */
.L_x_46:
[----:B------:R-:W-:-:S13]  /*b090*/  ISETP.NE.AND P0, PT, RZ, c[0x0][0x2c8], PT ;  /* 0x0000b200ff007a0c */ /* 0x000fda0003f05270 */
[----:B------:R-:W-:Y:S05]  /*b0a0*/  @P0 EXIT ;  /* 0x000000000000094d */ /* 0x000fea0003800000 */
[----:B------:R-:W-:Y:S05]  /*b0b0*/  @!P6 EXIT ;  /* 0x000000000000e94d */ /* 0x000fea0003800000 */
[----:B------:R-:W-:Y:S01]  /*b0c0*/  BAR.SYNC.DEFER_BLOCKING 0x0 ;  /* 0x0000000000007b1d */ /* 0x000fe20000010000 */
[----:B------:R-:W-:-:S13]  /*b0d0*/  ISETP.GT.AND P0, PT, R2, RZ, PT ;  /* 0x000000ff0200720c */ /* 0x000fda0003f04270 */
[----:B------:R-:W-:Y:S05]  /*b0e0*/  @P0 EXIT ;  /* 0x000000000000094d */ /* 0x000fea0003800000 */
[----:B------:R-:W3:Y:S01]  /*b0f0*/  S2R R0, SR_CTAID.Z ;  /* 0x0000000000007919 */ /* 0x000ee20000002700 */
[----:B------:R-:W-:Y:S01]  /*b100*/  @!PT LDS RZ, [RZ] ;  /* 0x00000000fffff984 */ /* 0x000fe20000000800 */
[----:B------:R-:W-:Y:S01]  /*b110*/  @!PT LDS RZ, [RZ] ;  /* 0x00000000fffff984 */ /* 0x000fe20000000800 */
[----:B------:R-:W-:Y:S01]  /*b120*/  @!PT LDS RZ, [RZ] ;  /* 0x00000000fffff984 */ /* 0x000fe20000000800 */
[----:B------:R-:W-:Y:S01]  /*b130*/  @!PT LDS RZ, [RZ] ;  /* 0x00000000fffff984 */ /* 0x000fe20000000800 */
[----:B------:R-:W-:Y:S06]  /*b140*/  MEMBAR.ALL.GPU ;  /* 0x0000000000007992 */ /* 0x000fec000000a000 */
[----:B---3--:R-:W-:Y:S01]  /*b150*/  IADD3 R0, R0, 0x1, RZ ;  /* 0x0000000100007810 */ /* 0x008fe20007ffe0ff */
[----:B------:R-:W-:-:S00]  /*b160*/  ERRBAR ;  /* 0x00000000000079ab */ /* 0x000fc00000000000 */
[----:B------:R-:W-:-:S04]  /*b170*/  ISETP.NE.AND P0, PT, R0, c[0x0][0x174], PT ;  /* 0x00005d0000007a0c */ /* 0x000fc80003f05270 */
[----:B------:R-:W-:-:S05]  /*b180*/  SEL R3, R0, RZ, P0 ;  /* 0x000000ff00037207 */ /* 0x000fca0000000000 */
[----:B------:R-:W-:Y:S01]  /*b190*/  STG.E.STRONG.GPU [R86.64], R3 ;  /* 0x0000000356007986 */ /* 0x000fe2000c10f910 */
[----:B------:R-:W-:Y:S05]  /*b1a0*/  EXIT ;  /* 0x000000000000794d */ /* 0x000fea0003800000 */
.L_x_49:
        /* <DEDUP_REMOVED lines=13> */
.L_x_75:


//--------------------- .text._ZN7cutlass6KernelINS_4gemm6kernel13SymmUniversalINS1_11threadblock13MmaMultistageINS1_9GemmShapeILi128ELi64ELi16EEENS_9transform11threadblock44PredicatedTileAccessIteratorTriangularMatrixINS_11MatrixShapeILi128ELi16EEEfNS_6layout8RowMajorELi1ENS8_29PitchLinearWarpRakedThreadMapINS_16PitchLinearShapeILi16ELi128EEELi128ENSG_ILi4ELi8EEELi4EEELNS_8SideModeE1ELNS_8FillModeE0ELNS_8DiagTypeE3ENS_5ArrayIfLi4ELb1EEEEENS9_25RegularTileAccessIteratorISC_fNSD_37RowMajorTensorOpMultiplicandCrosswiseILi32ELi16EEELi0ESJ_Li16EEELNS_4arch14CacheOperation4KindE1ENSA_INSB_ILi16ELi64EEEfSE_Li0ENSF_INSG_ILi64ELi16EEELi128ENSG_ILi8ELi4EEELi4EEELSK_1ELSL_2ELSM_0ENSN_IfLi1ELb1EEEEENSQ_ISX_fNSD_37RowMajorTensorOpMultiplicandCongruousILi32ELi32EEELi0ES10_Li16EEELSW_0EfSE_NS4_9MmaPolicyINS1_4warp18MmaTensorOpFastF32INS6_ILi64ELi32ELi16EEEfSS_fS14_fSE_NS17_17MmaTensorOpPolicyINSU_3MmaINS6_ILi16ELi8ELi8EEELi32ENS_10tfloat32_tESE_S1D_NSD_11ColumnMajorEfSE_NSU_13OpMultiplyAddEEENSB_ILi1ELi1EEEEELi1ELb0EbEENSB_ILi0ELi0EEES1K_Li1EEELi3ELNS1_23SharedMemoryClearOptionE1EbEENS5_IS7_SP_ST_LSW_1ENSA_ISX_fS1E_Li0ENSF_INSG_ILi16ELi64EEELi128ESI_Li4EEELSK_1ELSL_1ELSM_2ES11_EENSQ_ISX_fNSD_40ColumnMajorTensorOpMultiplicandCrosswiseILi32ELi16EEELi1ES1P_Li16EEELSW_0EfSE_NS16_INS18_IS19_fSS_fS1S_fSE_S1I_Li1ELb0EbEES1K_S1K_Li1EEELi3ELS1M_1EbEENS_8epilogue11threadblock8EpilogueIS7_S1J_Li1ENS1Y_22PredicatedTileIteratorINS1Y_26OutputTileOptimalThreadMapINS1Y_15OutputTileShapeILi64ELi8ELi2ELi1ELi1EEENS22_ILi1ELi8ELi1ELi1ELi8EEELi128ELi4ELi32EEEfLb0ENSD_9NoPermuteELb0EEENS1X_4warp24FragmentIteratorTensorOpIS19_S1C_fSO_SE_EENS28_20TileIteratorTensorOpIS19_S1C_fSE_EENS1Y_18SharedLoadIteratorINS25_18CompactedThreadMapEfLi16EEENS1X_6thread17LinearCombinationIfLi4EffLNS2G_9ScaleType4KindE0ELNS_15FloatRoundStyleE2EfEENSB_ILi0ELi8EEELi2ELi1EEENS4_30GemmIdentityThreadblockSwizzleILi1EEELSK_1ELSL_2EEEEEvNT_6ParamsE --------------------------
	.section	.text._ZN7cutlass6KernelINS_4gemm6kernel13SymmUniversalINS1_11threadblock13MmaMultistageINS1_9GemmShapeILi128ELi64ELi16EEENS_9transform11threadblock44PredicatedTileAccessIteratorTriangularMatrixINS_11MatrixShapeILi128ELi16EEEfNS_6layout8RowMajorELi1ENS8_29PitchLinearWarpRakedThreadMapINS_16PitchLinearShapeILi16ELi128EEELi128ENSG_ILi4ELi8EEELi4EEELNS_8SideModeE1ELNS_8FillModeE0ELNS_8DiagTypeE3ENS_5ArrayIfLi4ELb1EEEEENS9_25RegularTileAccessIteratorISC_fNSD_37RowMajorTensorOpMultiplicandCrosswiseILi32ELi16EEELi0ESJ_Li16EEELNS_4arch14CacheOperation4KindE1ENSA_INSB_ILi16ELi64EEEfSE_Li0ENSF_INSG_ILi64ELi16EEELi128ENSG_ILi8ELi4EEELi4EEELSK_1ELSL_2ELSM_0ENSN_IfLi1ELb1EEEEENSQ_ISX_fNSD_37RowMajorTensorOpMultiplicandCongruousILi32ELi32EEELi0ES10_Li16EEELSW_0EfSE_NS4_9MmaPolicyINS1_4warp18MmaTensorOpFastF32INS6_ILi64ELi32ELi16EEEfSS_fS14_fSE_NS17_17MmaTensorOpPolicyINSU_3MmaINS6_ILi16ELi8ELi8EEELi32ENS_10tfloat32_tESE_S1D_NSD_11ColumnMajorEfSE_NSU_13OpMultiplyAddEEENSB_ILi1ELi1EEEEELi1ELb0EbEENSB_ILi0ELi0EEES1K_Li1EEELi3ELNS1_23SharedMemoryClearOptionE1EbEENS5_IS7_SP_ST_LSW_1ENSA_ISX_fS1E_Li0ENSF_INSG_ILi16ELi64EEELi128ESI_Li4EEELSK_1ELSL_1ELSM_2ES11_EENSQ_ISX_fNSD_40ColumnMajorTensorOpMultiplicandCrosswiseILi32ELi16EEELi1ES1P_Li16EEELSW_0EfSE_NS16_INS18_IS19_fSS_fS1S_fSE_S1I_Li1ELb0EbEES1K_S1K_Li1EEELi3ELS1M_1EbEENS_8epilogue11threadblock8EpilogueIS7_S1J_Li1ENS1Y_22PredicatedTileIteratorINS1Y_26OutputTileOptimalThreadMapINS1Y_15OutputTileShapeILi64ELi8ELi2ELi1ELi1EEENS22_ILi1ELi8ELi1ELi1ELi8EEELi128ELi4ELi32EEEfLb0ENSD_9NoPermuteELb0EEENS1X_4warp24FragmentIteratorTensorOpIS19_S1C_fSO_SE_EENS28_20TileIteratorTensorOpIS19_S1C_fSE_EENS1Y_18SharedLoadIteratorINS25_18CompactedThreadMapEfLi16EEENS1X_6thread17LinearCombinationIfLi4EffLNS2G_9ScaleType4KindE0ELNS_15FloatRoundStyleE2EfEENSB_ILi0ELi8EEELi2ELi1EEENS4_30GemmIdentityThreadblockSwizzleILi1EEELSK_1ELSL_2EEEEEvNT_6ParamsE,"ax",@progbits
	.sectioninfo	@"SHI_REGISTERS=255"
	.align	128
.text._ZN7cutlass6KernelINS_4gemm6kernel13SymmUniversalINS1_11threadblock13MmaMultistageINS1_9GemmShapeILi128ELi64ELi16EEENS_9transform11threadblock44PredicatedTileAccessIteratorTriangularMatrixINS_11MatrixShapeILi128ELi16EEEfNS_6layout8RowMajorELi1ENS8_29PitchLinearWarpRakedThreadMapINS_16PitchLinearShapeILi16ELi128EEELi128ENSG_ILi4ELi8EEELi4EEELNS_8SideModeE1ELNS_8FillModeE0ELNS_8DiagTypeE3ENS_5ArrayIfLi4ELb1EEEEENS9_25RegularTileAccessIteratorISC_fNSD_37RowMajorTensorOpMultiplicandCrosswiseILi32ELi16EEELi0ESJ_Li16EEELNS_4arch14CacheOperation4KindE1ENSA_INSB_ILi16ELi64EEEfSE_Li0ENSF_INSG_ILi64ELi16EEELi128ENSG_ILi8ELi4EEELi4EEELSK_1ELSL_2ELSM_0ENSN_IfLi1ELb1EEEEENSQ_ISX_fNSD_37RowMajorTensorOpMultiplicandCongruousILi32ELi32EEELi0ES10_Li16EEELSW_0EfSE_NS4_9MmaPolicyINS1_4warp18MmaTensorOpFastF32INS6_ILi64ELi32ELi16EEEfSS_fS14_fSE_NS17_17MmaTensorOpPolicyINSU_3MmaINS6_ILi16ELi8ELi8EEELi32ENS_10tfloat32_tESE_S1D_NSD_11ColumnMajorEfSE_NSU_13OpMultiplyAddEEENSB_ILi1ELi1EEEEELi1ELb0EbEENSB_ILi0ELi0EEES1K_Li1EEELi3ELNS1_23SharedMemoryClearOptionE1EbEENS5_IS7_SP_ST_LSW_1ENSA_ISX_fS1E_Li0ENSF_INSG_ILi16ELi64EEELi128ESI_Li4EEELSK_1ELSL_1ELSM_2ES11_EENSQ_ISX_fNSD_40ColumnMajorTensorOpMultiplicandCrosswiseILi32ELi16EEELi1ES1P_Li16EEELSW_0EfSE_NS16_INS18_IS19_fSS_fS1S_fSE_S1I_Li1ELb0EbEES1K_S1K_Li1EEELi3ELS1M_1EbEENS_8epilogue11threadblock8EpilogueIS7_S1J_Li1ENS1Y_22PredicatedTileIteratorINS1Y_26OutputTileOptimalThreadMapINS1Y_15OutputTileShapeILi64ELi8ELi2ELi1ELi1EEENS22_ILi1ELi8ELi1ELi1ELi8EEELi128ELi4ELi32EEEfLb0ENSD_9NoPermuteELb0EEENS1X_4warp24FragmentIteratorTensorOpIS19_S1C_fSO_SE_EENS28_20TileIteratorTensorOpIS19_S1C_fSE_EENS1Y_18SharedLoadIteratorINS25_18CompactedThreadMapEfLi16EEENS1X_6thread17LinearCombinationIfLi4EffLNS2G_9ScaleType4KindE0ELNS_15FloatRoundStyleE2EfEENSB_ILi0ELi8EEELi2ELi1EEENS4_30GemmIdentityThreadblockSwizzleILi1EEELSK_1ELSL_2EEEEEvNT_6ParamsE:
        .type           _ZN7cutlass6KernelINS_4gemm6kernel13SymmUniversalINS1_11threadblock13MmaMultistageINS1_9GemmShapeILi128ELi64ELi16EEENS_9transform11threadblock44PredicatedTileAccessIteratorTriangularMatrixINS_11MatrixShapeILi128ELi16EEEfNS_6layout8RowMajorELi1ENS8_29PitchLinearWarpRakedThreadMapINS_16PitchLinearShapeILi16ELi128EEELi128ENSG_ILi4ELi8EEELi4EEELNS_8SideModeE1ELNS_8FillModeE0ELNS_8DiagTypeE3ENS_5ArrayIfLi4ELb1EEEEENS9_25RegularTileAccessIteratorISC_fNSD_37RowMajorTensorOpMultiplicandCrosswiseILi32ELi16EEELi0ESJ_Li16EEELNS_4arch14CacheOperation4KindE1ENSA_INSB_ILi16ELi64EEEfSE_Li0ENSF_INSG_ILi64ELi16EEELi128ENSG_ILi8ELi4EEELi4EEELSK_1ELSL_2ELSM_0ENSN_IfLi1ELb1EEEEENSQ_ISX_fNSD_37RowMajorTensorOpMultiplicandCongruousILi32ELi32EEELi0ES10_Li16EEELSW_0EfSE_NS4_9MmaPolicyINS1_4warp18MmaTensorOpFastF32INS6_ILi64ELi32ELi16EEEfSS_fS14_fSE_NS17_17MmaTensorOpPolicyINSU_3MmaINS6_ILi16ELi8ELi8EEELi32ENS_10tfloat32_tESE_S1D_NSD_11ColumnMajorEfSE_NSU_13OpMultiplyAddEEENSB_ILi1ELi1EEEEELi1ELb0EbEENSB_ILi0ELi0EEES1K_Li1EEELi3ELNS1_23SharedMemoryClearOptionE1EbEENS5_IS7_SP_ST_LSW_1ENSA_ISX_fS1E_Li0ENSF_INSG_ILi16ELi64EEELi128ESI_Li4EEELSK_1ELSL_1ELSM_2ES11_EENSQ_ISX_fNSD_40ColumnMajorTensorOpMultiplicandCrosswiseILi32ELi16EEELi1ES1P_Li16EEELSW_0EfSE_NS16_INS18_IS19_fSS_fS1S_fSE_S1I_Li1ELb0EbEES1K_S1K_Li1EEELi3ELS1M_1EbEENS_8epilogue11threadblock8EpilogueIS7_S1J_Li1ENS1Y_22PredicatedTileIteratorINS1Y_26OutputTileOptimalThreadMapINS1Y_15OutputTileShapeILi64ELi8ELi2ELi1ELi1EEENS22_ILi1ELi8ELi1ELi1ELi8EEELi128ELi4ELi32EEEfLb0ENSD_9NoPermuteELb0EEENS1X_4warp24FragmentIteratorTensorOpIS19_S1C_fSO_SE_EENS28_20TileIteratorTensorOpIS19_S1C_fSE_EENS1Y_18SharedLoadIteratorINS25_18CompactedThreadMapEfLi16EEENS1X_6thread17LinearCombinationIfLi4EffLNS2G_9ScaleType4KindE0ELNS_15FloatRoundStyleE2EfEENSB_ILi0ELi8EEELi2ELi1EEENS4_30GemmIdentityThreadblockSwizzleILi1EEELSK_1ELSL_2EEEEEvNT_6ParamsE,@function
        .size           _ZN7cutlass6KernelINS_4gemm6kernel13SymmUniversalINS1_11threadblock13MmaMultistageINS1_9GemmShapeILi128ELi64ELi16EEENS_9transform11threadblock44PredicatedTileAccessIteratorTriangularMatrixINS_11MatrixShapeILi128ELi16EEEfNS_6layout8RowMajorELi1ENS8_29PitchLinearWarpRakedThreadMapINS_16PitchLinearShapeILi16ELi128EEELi128ENSG_ILi4ELi8EEELi4EEELNS_8SideModeE1ELNS_8FillModeE0ELNS_8DiagTypeE3ENS_5ArrayIfLi4ELb1EEEEENS9_25RegularTileAccessIteratorISC_fNSD_37RowMajorTensorOpMultiplicandCrosswiseILi32ELi16EEELi0ESJ_Li16EEELNS_4arch14CacheOperation4KindE1ENSA_INSB_ILi16ELi64EEEfSE_Li0ENSF_INSG_ILi64ELi16EEELi128ENSG_ILi8ELi4EEELi4EEELSK_1ELSL_2ELSM_0ENSN_IfLi1ELb1EEEEENSQ_ISX_fNSD_37RowMajorTensorOpMultiplicandCongruousILi32ELi32EEELi0ES10_Li16EEELSW_0EfSE_NS4_9MmaPolicyINS1_4warp18MmaTensorOpFastF32INS6_ILi64ELi32ELi16EEEfSS_fS14_fSE_NS17_17MmaTensorOpPolicyINSU_3MmaINS6_ILi16ELi8ELi8EEELi32ENS_10tfloat32_tESE_S1D_NSD_11ColumnMajorEfSE_NSU_13OpMultiplyAddEEENSB_ILi1ELi1EEEEELi1ELb0EbEENSB_ILi0ELi0EEES1K_Li1EEELi3ELNS1_23SharedMemoryClearOptionE1EbEENS5_IS7_SP_ST_LSW_1ENSA_ISX_fS1E_Li0ENSF_INSG_ILi16ELi64EEELi128ESI_Li4EEELSK_1ELSL_1ELSM_2ES11_EENSQ_ISX_fNSD_40ColumnMajorTensorOpMultiplicandCrosswiseILi32ELi16EEELi1ES1P_Li16EEELSW_0EfSE_NS16_INS18_IS19_fSS_fS1S_fSE_S1I_Li1ELb0EbEES1K_S1K_Li1EEELi3ELS1M_1EbEENS_8epilogue11threadblock8EpilogueIS7_S1J_Li1ENS1Y_22PredicatedTileIteratorINS1Y_26OutputTileOptimalThreadMapINS1Y_15OutputTileShapeILi64ELi8ELi2ELi1ELi1EEENS22_ILi1ELi8ELi1ELi1ELi8EEELi128ELi4ELi32EEEfLb0ENSD_9NoPermuteELb0EEENS1X_4warp24FragmentIteratorTensorOpIS19_S1C_fSO_SE_EENS28_20TileIteratorTensorOpIS19_S1C_fSE_EENS1Y_18SharedLoadIteratorINS25_18CompactedThreadMapEfLi16EEENS1X_6thread17LinearCombinationIfLi4EffLNS2G_9ScaleType4KindE0ELNS_15FloatRoundStyleE2EfEENSB_ILi0ELi8EEELi2ELi1EEENS4_30GemmIdentityThreadblockSwizzleILi1EEELSK_1ELSL_2EEEEEvNT_6ParamsE,(.L_x_76 - _ZN7cutlass6KernelINS_4gemm6kernel13SymmUniversalINS1_11threadblock13MmaMultistageINS1_9GemmShapeILi128ELi64ELi16EEENS_9transform11threadblock44PredicatedTileAccessIteratorTriangularMatrixINS_11MatrixShapeILi128ELi16EEEfNS_6layout8RowMajorELi1ENS8_29PitchLinearWarpRakedThreadMapINS_16PitchLinearShapeILi16ELi128EEELi128ENSG_ILi4ELi8EEELi4EEELNS_8SideModeE1ELNS_8FillModeE0ELNS_8DiagTypeE3ENS_5ArrayIfLi4ELb1EEEEENS9_25RegularTileAccessIteratorISC_fNSD_37RowMajorTensorOpMultiplicandCrosswiseILi32ELi16EEELi0ESJ_Li16EEELNS_4arch14CacheOperation4KindE1ENSA_INSB_ILi16ELi64EEEfSE_Li0ENSF_INSG_ILi64ELi16EEELi128ENSG_ILi8ELi4EEELi4EEELSK_1ELSL_2ELSM_0ENSN_IfLi1ELb1EEEEENSQ_ISX_fNSD_37RowMajorTensorOpMultiplicandCongruousILi32ELi32EEELi0ES10_Li16EEELSW_0EfSE_NS4_9MmaPolicyINS1_4warp18MmaTensorOpFastF32INS6_ILi64ELi32ELi16EEEfSS_fS14_fSE_NS17_17MmaTensorOpPolicyINSU_3MmaINS6_ILi16ELi8ELi8EEELi32ENS_10tfloat32_tESE_S1D_NSD_11ColumnMajorEfSE_NSU_13OpMultiplyAddEEENSB_ILi1ELi1EEEEELi1ELb0EbEENSB_ILi0ELi0EEES1K_Li1EEELi3ELNS1_23SharedMemoryClearOptionE1EbEENS5_IS7_SP_ST_LSW_1ENSA_ISX_fS1E_Li0ENSF_INSG_ILi16ELi64EEELi128ESI_Li4EEELSK_1ELSL_1ELSM_2ES11_EENSQ_ISX_fNSD_40ColumnMajorTensorOpMultiplicandCrosswiseILi32ELi16EEELi1ES1P_Li16EEELSW_0EfSE_NS16_INS18_IS19_fSS_fS1S_fSE_S1I_Li1ELb0EbEES1K_S1K_Li1EEELi3ELS1M_1EbEENS_8epilogue11threadblock8EpilogueIS7_S1J_Li1ENS1Y_22PredicatedTileIteratorINS1Y_26OutputTileOptimalThreadMapINS1Y_15OutputTileShapeILi64ELi8ELi2ELi1ELi1EEENS22_ILi1ELi8ELi1ELi1ELi8EEELi128ELi4ELi32EEEfLb0ENSD_9NoPermuteELb0EEENS1X_4warp24FragmentIteratorTensorOpIS19_S1C_fSO_SE_EENS28_20TileIteratorTensorOpIS19_S1C_fSE_EENS1Y_18SharedLoadIteratorINS25_18CompactedThreadMapEfLi16EEENS1X_6thread17LinearCombinationIfLi4EffLNS2G_9ScaleType4KindE0ELNS_15FloatRoundStyleE2EfEENSB_ILi0ELi8EEELi2ELi1EEENS4_30GemmIdentityThreadblockSwizzleILi1EEELSK_1ELSL_2EEEEEvNT_6ParamsE)
        .other          _ZN7cutlass6KernelINS_4gemm6kernel13SymmUniversalINS1_11threadblock13MmaMultistageINS1_9GemmShapeILi128ELi64ELi16EEENS_9transform11threadblock44PredicatedTileAccessIteratorTriangularMatrixINS_11MatrixShapeILi128ELi16EEEfNS_6layout8RowMajorELi1ENS8_29PitchLinearWarpRakedThreadMapINS_16PitchLinearShapeILi16ELi128EEELi128ENSG_ILi4ELi8EEELi4EEELNS_8SideModeE1ELNS_8FillModeE0ELNS_8DiagTypeE3ENS_5ArrayIfLi4ELb1EEEEENS9_25RegularTileAccessIteratorISC_fNSD_37RowMajorTensorOpMultiplicandCrosswiseILi32ELi16EEELi0ESJ_Li16EEELNS_4arch14CacheOperation4KindE1ENSA_INSB_ILi16ELi64EEEfSE_Li0ENSF_INSG_ILi64ELi16EEELi128ENSG_ILi8ELi4EEELi4EEELSK_1ELSL_2ELSM_0ENSN_IfLi1ELb1EEEEENSQ_ISX_fNSD_37RowMajorTensorOpMultiplicandCongruousILi32ELi32EEELi0ES10_Li16EEELSW_0EfSE_NS4_9MmaPolicyINS1_4warp18MmaTensorOpFastF32INS6_ILi64ELi32ELi16EEEfSS_fS14_fSE_NS17_17MmaTensorOpPolicyINSU_3MmaINS6_ILi16ELi8ELi8EEELi32ENS_10tfloat32_tESE_S1D_NSD_11ColumnMajorEfSE_NSU_13OpMultiplyAddEEENSB_ILi1ELi1EEEEELi1ELb0EbEENSB_ILi0ELi0EEES1K_Li1EEELi3ELNS1_23SharedMemoryClearOptionE1EbEENS5_IS7_SP_ST_LSW_1ENSA_ISX_fS1E_Li0ENSF_INSG_ILi16ELi64EEELi128ESI_Li4EEELSK_1ELSL_1ELSM_2ES11_EENSQ_ISX_fNSD_40ColumnMajorTensorOpMultiplicandCrosswiseILi32ELi16EEELi1ES1P_Li16EEELSW_0EfSE_NS16_INS18_IS19_fSS_fS1S_fSE_S1I_Li1ELb0EbEES1K_S1K_Li1EEELi3ELS1M_1EbEENS_8epilogue11threadblock8EpilogueIS7_S1J_Li1ENS1Y_22PredicatedTileIteratorINS1Y_26OutputTileOptimalThreadMapINS1Y_15OutputTileShapeILi64ELi8ELi2ELi1ELi1EEENS22_ILi1ELi8ELi1ELi1ELi8EEELi128ELi4ELi32EEEfLb0ENSD_9NoPermuteELb0EEENS1X_4warp24FragmentIteratorTensorOpIS19_S1C_fSO_SE_EENS28_20TileIteratorTensorOpIS19_S1C_fSE_EENS1Y_18SharedLoadIteratorINS25_18CompactedThreadMapEfLi16EEENS1X_6thread17LinearCombinationIfLi4EffLNS2G_9ScaleType4KindE0ELNS_15FloatRoundStyleE2EfEENSB_ILi0ELi8EEELi2ELi1EEENS4_30GemmIdentityThreadblockSwizzleILi1EEELSK_1ELSL_2EEEEEvNT_6ParamsE,@"STO_CUDA_ENTRY STV_DEFAULT"
_ZN7cutlass6KernelINS_4gemm6kernel13SymmUniversalINS1_11threadblock13MmaMultistageINS1_9GemmShapeILi128ELi64ELi16EEENS_9transform11threadblock44PredicatedTileAccessIteratorTriangularMatrixINS_11MatrixShapeILi128ELi16EEEfNS_6layout8RowMajorELi1ENS8_29PitchLinearWarpRakedThreadMapINS_16PitchLinearShapeILi16ELi128EEELi128ENSG_ILi4ELi8EEELi4EEELNS_8SideModeE1ELNS_8FillModeE0ELNS_8DiagTypeE3ENS_5ArrayIfLi4ELb1EEEEENS9_25RegularTileAccessIteratorISC_fNSD_37RowMajorTensorOpMultiplicandCrosswiseILi32ELi16EEELi0ESJ_Li16EEELNS_4arch14CacheOperation4KindE1ENSA_INSB_ILi16ELi64EEEfSE_Li0ENSF_INSG_ILi64ELi16EEELi128ENSG_ILi8ELi4EEELi4EEELSK_1ELSL_2ELSM_0ENSN_IfLi1ELb1EEEEENSQ_ISX_fNSD_37RowMajorTensorOpMultiplicandCongruousILi32ELi32EEELi0ES10_Li16EEELSW_0EfSE_NS4_9MmaPolicyINS1_4warp18MmaTensorOpFastF32INS6_ILi64ELi32ELi16EEEfSS_fS14_fSE_NS17_17MmaTensorOpPolicyINSU_3MmaINS6_ILi16ELi8ELi8EEELi32ENS_10tfloat32_tESE_S1D_NSD_11ColumnMajorEfSE_NSU_13OpMultiplyAddEEENSB_ILi1ELi1EEEEELi1ELb0EbEENSB_ILi0ELi0EEES1K_Li1EEELi3ELNS1_23SharedMemoryClearOptionE1EbEENS5_IS7_SP_ST_LSW_1ENSA_ISX_fS1E_Li0ENSF_INSG_ILi16ELi64EEELi128ESI_Li4EEELSK_1ELSL_1ELSM_2ES11_EENSQ_ISX_fNSD_40ColumnMajorTensorOpMultiplicandCrosswiseILi32ELi16EEELi1ES1P_Li16EEELSW_0EfSE_NS16_INS18_IS19_fSS_fS1S_fSE_S1I_Li1ELb0EbEES1K_S1K_Li1EEELi3ELS1M_1EbEENS_8epilogue11threadblock8EpilogueIS7_S1J_Li1ENS1Y_22PredicatedTileIteratorINS1Y_26OutputTileOptimalThreadMapINS1Y_15OutputTileShapeILi64ELi8ELi2ELi1ELi1EEENS22_ILi1ELi8ELi1ELi1ELi8EEELi128ELi4ELi32EEEfLb0ENSD_9NoPermuteELb0EEENS1X_4warp24FragmentIteratorTensorOpIS19_S1C_fSO_SE_EENS28_20TileIteratorTensorOpIS19_S1C_fSE_EENS1Y_18SharedLoadIteratorINS25_18CompactedThreadMapEfLi16EEENS1X_6thread17LinearCombinationIfLi4EffLNS2G_9ScaleType4KindE0ELNS_15FloatRoundStyleE2EfEENSB_ILi0ELi8EEELi2ELi1EEENS4_30GemmIdentityThreadblockSwizzleILi1EEELSK_1ELSL_2EEEEEvNT_6ParamsE:
[----:B------:R-:W-:Y:S02]  /*0000*/  MOV R1, c[0x0][0x28] ;  /* 0x00000a0000017a02 */ /* 0x000fe40000000f00 */
[----:B------:R-:W1:Y:S01]  /*0010*/  S2R R17, SR_CTAID.Y ;  /* 0x0000000000117919 */ /* 0x000e620000002600 */
[----:B------:R-:W-:Y:S01]  /*0020*/  IMAD.MOV.U32 R0, RZ, RZ, -0x1 ;  /* 0xffffffffff007424 */ /* 0x000fe200078e00ff */
[----:B------:R-:W-:Y:S02]  /*0030*/  IADD3 R1, R1, -0x130, RZ ;  /* 0xfffffed001017810 */ /* 0x000fe40007ffe0ff */
[----:B------:R-:W2:Y:S02]  /*0040*/  S2R R2, SR_CTAID.X ;  /* 0x0000000000027919 */ /* 0x000ea40000002500 */
[----:B------:R-:W-:Y:S02]  /*0050*/  SHF.L.U32 R0, R0, c[0x0][0x178], RZ ;  /* 0x00005e0000007a19 */ /* 0x000fe400000006ff */
[----:B-1----:R-:W-:Y:S02]  /*0060*/  SHF.L.U32 R17, R17, c[0x0][0x178], RZ ;  /* 0x00005e0011117a19 */ /* 0x002fe400000006ff */
[----:B--2---:R-:W-:-:S02]  /*0070*/  LOP3.LUT R0, R2, R0, RZ, 0x30, !PT ;  /* 0x0000000002007212 */ /* 0x004fc400078e30ff */
        /* <DEDUP_REMOVED lines=10> */
[----:B------:R-:W-:Y:S01]  /*0120*/  BAR.SYNC.DEFER_BLOCKING 0x0 ;  /* 0x0000000000007b1d */ /* 0x000fe20000010000 */
[----:B------:R-:W-:Y:S01]  /*0130*/  IMAD.MOV.U32 R252, RZ, RZ, RZ ;  /* 0x000000fffffc7224 */ /* 0x000fe200078e00ff */
[----:B------:R-:W-:Y:S01]  /*0140*/  CS2R R250, SRZ ;  /* 0x0000000000fa7805 */ /* 0x000fe2000001ff00 */
[----:B------:R-:W-:Y:S01]  /*0150*/  PLOP3.LUT P0, PT, PT, PT, UP1, 0x80, 0x0 ;  /* 0x000000000000781c */ /* 0x000fe20003f0f018 */
[----:B------:R-:W-:Y:S01]  /*0160*/  CS2R R248, SRZ ;  /* 0x0000000000f87805 */ /* 0x000fe2000001ff00 */
[----:B------:R-:W-:Y:S01]  /*0170*/  CS2R R246, SRZ ;  /* 0x0000000000f67805 */ /* 0x000fe2000001ff00 */
[----:B------:R-:W-:Y:S01]  /*0180*/  UMOV UR4, URZ ;  /* 0x0000003f00047c82 */ /* 0x000fe20008000000 */
        /* <DEDUP_REMOVED lines=14> */
[----:B------:R-:W-:Y:S01]  /*0270*/  CS2R R232, SRZ ;  /* 0x0000000000e87805 */ /* 0x000fe2000001ff00 */
[----:B------:R-:W-:Y:S01]  /*0280*/  CS2R R230, SRZ ;  /* 0x0000000000e67805 */ /* 0x000fe2000001ff00 */
[----:B------:R-:W-:Y:S01]  /*0290*/  CS2R R228, SRZ ;  /* 0x0000000000e47805 */ /* 0x000fe2000001ff00 */
[----:B------:R-:W-:Y:S01]  /*02a0*/  LEA.HI R4, R4, R36, RZ, 0x5 ;  /* 0x0000002404047211 */ /* 0x000fe200078f28ff */
[----:B------:R-:W-:Y:S01]  /*02b0*/  CS2R R226, SRZ ;  /* 0x0000000000e27805 */ /* 0x000fe2000001ff00 */
[----:B------:R-:W-:Y:S01]  /*02c0*/  CS2R R224, SRZ ;  /* 0x0000000000e07805 */ /* 0x000fe2000001ff00 */
[----:B------:R-:W-:Y:S01]  /*02d0*/  CS2R R54, SRZ ;  /* 0x0000000000367805 */ /* 0x000fe2000001ff00 */
[----:B------:R-:W-:Y:S01]  /*02e0*/  LOP3.LUT R3, R4, 0xffffffe0, RZ, 0xc0, !PT ;  /* 0xffffffe004037812 */ /* 0x000fe200078ec0ff */
[----:B------:R-:W-:Y:S01]  /*02f0*/  CS2R R52, SRZ ;  /* 0x0000000000347805 */ /* 0x000fe2000001ff00 */
[----:B------:R-:W-:Y:S01]  /*0300*/  CS2R R50, SRZ ;  /* 0x0000000000327805 */ /* 0x000fe2000001ff00 */
[----:B------:R-:W-:Y:S01]  /*0310*/  CS2R R48, SRZ ;  /* 0x0000000000307805 */ /* 0x000fe2000001ff00 */
[----:B------:R-:W-:Y:S01]  /*0320*/  CS2R R58, SRZ ;  /* 0x00000000003a7805 */ /* 0x000fe2000001ff00 */
[----:B------:R-:W-:Y:S01]  /*0330*/  IMAD.IADD R2, R36, 0x1, -R3 ;  /* 0x0000000124027824 */ /* 0x000fe200078e0a03 */
[----:B------:R-:W-:Y:S01]  /*0340*/  CS2R R56, SRZ ;  /* 0x0000000000387805 */ /* 0x000fe2000001ff00 */
[----:B------:R-:W-:Y:S01]  /*0350*/  CS2R R46, SRZ ;  /* 0x00000000002e7805 */ /* 0x000fe2000001ff00 */
[----:B------:R-:W-:Y:S01]  /*0360*/  CS2R R44, SRZ ;  /* 0x00000000002c7805 */ /* 0x000fe2000001ff00 */
[----:B------:R-:W-:Y:S01]  /*0370*/  CS2R R62, SRZ ;  /* 0x00000000003e7805 */ /* 0x000fe2000001ff00 */
[----:B------:R-:W-:Y:S01]  /*0380*/  SHF.R.S32.HI R5, RZ, 0x1f, R2 ;  /* 0x0000001fff057819 */ /* 0x000fe20000011402 */
[----:B------:R-:W-:Y:S01]  /*0390*/  CS2R R60, SRZ ;  /* 0x00000000003c7805 */ /* 0x000fe2000001ff00 */
[----:B--2---:R1:W2:Y:S01]  /*03a0*/  @!P0 R2UR UR8, R0 ;  /* 0x00000000000883c2 */ /* 0x0042a200000e0000 */
[----:B------:R-:W-:Y:S01]  /*03b0*/  CS2R R66, SRZ ;  /* 0x0000000000427805 */ /* 0x000fe2000001ff00 */
[----:B------:R-:W-:Y:S01]  /*03c0*/  CS2R R64, SRZ ;  /* 0x0000000000407805 */ /* 0x000fe2000001ff00 */
[----:B-1----:R-:W-:Y:S01]  /*03d0*/  LEA.HI R0, R5, R2, RZ, 0x2 ;  /* 0x0000000205007211 */ /* 0x002fe200078f10ff */
[----:B--2---:R-:W-:-:S02]  /*03e0*/  @!UP1 UIADD3 UR9, UR8, 0x1, URZ ;  /* 0x0000000108099890 */ /* 0x004fc4000fffe03f */
[----:B------:R-:W-:Y:S01]  /*03f0*/  @!UP1 UIMAD UR4, UR8, UR6, URZ ;  /* 0x00000006080492a4 */ /* 0x000fe2000f8e023f */
[C---:B------:R-:W-:Y:S01]  /*0400*/  LEA.HI.SX32 R16, R0.reuse, R3, 0x1e ;  /* 0x0000000300107211 */ /* 0x040fe200078ff2ff */
[----:B------:R-:W-:Y:S01]  /*0410*/  @!UP1 UISETP.GE.AND UP0, UPT, UR9, UR7, UPT ;  /* 0x000000070900928c */ /* 0x000fe2000bf06270 */
[----:B------:R-:W-:Y:S01]  /*0420*/  LOP3.LUT R0, R0, 0xfffffffc, RZ, 0xc0, !PT ;  /* 0xfffffffc00007812 */ /* 0x000fe200078ec0ff */
[----:B------:R-:W-:Y:S02]  /*0430*/  @!UP1 UIMAD UR6, UR9, UR6, URZ ;  /* 0x00000006090692a4 */ /* 0x000fe4000f8e023f */
[----:B------:R-:W-:Y:S01]  /*0440*/  IMAD R37, R6, 0x80, R16 ;  /* 0x0000008006257824 */ /* 0x000fe200078e0210 */
[----:B------:R-:W-:Y:S01]  /*0450*/  SHF.R.S32.HI R6, RZ, 0x5, R4 ;  /* 0x00000005ff067819 */ /* 0x000fe20000011404 */
[----:B------:R-:W-:Y:S01]  /*0460*/  IMAD.IADD R24, R2, 0x1, -R0 ;  /* 0x0000000102187824 */ /* 0x000fe200078e0a00 */
[----:B------:R-:W-:Y:S02]  /*0470*/  @!UP1 USEL UR13, UR6, UR5, !UP0 ;  /* 0x00000005060d9287 */ /* 0x000fe4000c000000 */
[C---:B------:R-:W-:Y:S01]  /*0480*/  ISETP.GE.AND P3, PT, R37.reuse, c[0x0][0x160], PT ;  /* 0x0000580025007a0c */ /* 0x040fe20003f66270 */
[----:B------:R-:W-:Y:S01]  /*0490*/  IMAD R25, R6, -0x10, R16 ;  /* 0xfffffff006197824 */ /* 0x000fe200078e0210 */
[C---:B------:R-:W-:Y:S01]  /*04a0*/  IADD3 R43, R37.reuse, 0x8, RZ ;  /* 0x00000008252b7810 */ /* 0x040fe20007ffe0ff */
[----:B------:R-:W-:Y:S01]  /*04b0*/  STL [R1+0x10c], R37 ;  /* 0x00010c2501007387 */ /* 0x000fe20000100800 */
[----:B------:R-:W-:Y:S01]  /*04c0*/  IADD3 R42, R37, 0x10, RZ ;  /* 0x00000010252a7810 */ /* 0x000fe20007ffe0ff */
[----:B------:R-:W-:Y:S01]  /*04d0*/  IMAD R41, R17, 0x40, R25 ;  /* 0x0000004011297824 */ /* 0x000fe200078e0219 */
[----:B------:R-:W-:Y:S01]  /*04e0*/  ISETP.GE.AND P1, PT, R43, c[0x0][0x160], PT ;  /* 0x000058002b007a0c */ /* 0x000fe20003f26270 */
[----:B------:R-:W-:Y:S01]  /*04f0*/  STL [R1+0x120], R43 ;  /* 0x0001202b01007387 */ /* 0x000fe20000100800 */
[----:B------:R-:W-:Y:S01]  /*0500*/  ISETP.GE.AND P2, PT, R42, c[0x0][0x160], PT ;  /* 0x000058002a007a0c */ /* 0x000fe20003f46270 */
[----:B------:R-:W-:Y:S01]  /*0510*/  UIADD3 UR5, UR13, 0xf, -UR4 ;  /* 0x0000000f0d057890 */ /* 0x000fe2000fffe804 */
[----:B------:R-:W-:Y:S01]  /*0520*/  LEA R14, R24, UR4, 0x2 ;  /* 0x00000004180e7c11 */ /* 0x000fe2000f8e10ff */
[----:B------:R-:W-:Y:S01]  /*0530*/  STL [R1+0x11c], R42 ;  /* 0x00011c2a01007387 */ /* 0x000fe20000100800 */
[----:B------:R-:W-:Y:S01]  /*0540*/  IADD3 R40, R37, 0x18, RZ ;  /* 0x0000001825287810 */ /* 0x000fe20007ffe0ff */
[----:B------:R-:W-:Y:S01]  /*0550*/  ULDC.64 UR6, c[0x0][0x198] ;  /* 0x0000660000067ab9 */ /* 0x000fe20000000a00 */
[----:B------:R-:W-:Y:S01]  /*0560*/  @P3 LOP3.LUT R209, R209, 0x200, RZ, 0xfc, !PT ;  /* 0x00000200d1d13812 */ /* 0x000fe200078efcff */
[----:B------:R-:W-:Y:S01]  /*0570*/  IMAD R38, R17, 0x40, R14 ;  /* 0x0000004011267824 */ /* 0x000fe200078e020e */
[----:B------:R-:W-:Y:S01]  /*0580*/  ISETP.LT.AND P0, PT, R14, UR13, !P3 ;  /* 0x0000000d0e007c0c */ /* 0x000fe2000df01270 */
[----:B------:R-:W-:Y:S01]  /*0590*/  STL [R1+0x118], R40 ;  /* 0x0001182801007387 */ /* 0x000fe20000100800 */
[----:B------:R-:W-:Y:S01]  /*05a0*/  LOP3.LUT R209, R209, 0xfffffeff, RZ, 0xc0, !PT ;  /* 0xfffffeffd1d17812 */ /* 0x000fe200078ec0ff */
[----:B------:R-:W-:Y:S01]  /*05b0*/  ULDC.64 UR8, c[0x0][0x190] ;  /* 0x0000640000087ab9 */ /* 0x000fe20000000a00 */
[----:B------:R-:W-:Y:S01]  /*05c0*/  ISETP.GE.AND P3, PT, R40, c[0x0][0x160], PT ;  /* 0x0000580028007a0c */ /* 0x000fe20003f66270 */
[----:B------:R-:W-:Y:S01]  /*05d0*/  UIADD3 UR8, UP1, UR8, UR8, URZ ;  /* 0x0000000808087290 */ /* 0x000fe2000ff3e03f */
[----:B------:R-:W-:-:S02]  /*05e0*/  @P1 LOP3.LUT R209, R209, 0x100, RZ, 0xfc, !PT ;  /* 0x00000100d1d11812 */ /* 0x000fc400078efcff */
[C---:B------:R-:W-:Y:S01]  /*05f0*/  ISETP.LT.AND P1, PT, R14.reuse, UR13, !P1 ;  /* 0x0000000d0e007c0c */ /* 0x040fe2000cf21270 */
[----:B------:R-:W-:Y:S01]  /*0600*/  UIADD3.X UR9, UR9, UR9, URZ, UP1, !UPT ;  /* 0x0000000909097290 */ /* 0x000fe20008ffe43f */
[----:B------:R-:W-:Y:S02]  /*0610*/  LOP3.LUT R209, R209, 0xffffff7f, RZ, 0xc0, !PT ;  /* 0xffffff7fd1d17812 */ /* 0x000fe400078ec0ff */
[----:B------:R-:W-:Y:S02]  /*0620*/  SEL R0, RZ, 0x1, !P0 ;  /* 0x00000001ff007807 */ /* 0x000fe40004000000 */
[----:B------:R-:W-:Y:S02]  /*0630*/  @P2 LOP3.LUT R209, R209, 0x80, RZ, 0xfc, !PT ;  /* 0x00000080d1d12812 */ /* 0x000fe400078efcff */
[----:B------:R-:W-:Y:S02]  /*0640*/  ISETP.LT.AND P2, PT, R14, UR13, !P2 ;  /* 0x0000000d0e007c0c */ /* 0x000fe4000d741270 */
[----:B------:R-:W-:-:S02]  /*0650*/  LOP3.LUT R209, R209, 0xffffffbf, RZ, 0xc0, !PT ;  /* 0xffffffbfd1d17812 */ /* 0x000fc400078ec0ff */
[----:B------:R-:W-:Y:S02]  /*0660*/  IADD3 R20, R38, c[0x0][0x204], RZ ;  /* 0x0000810026147a10 */ /* 0x000fe40007ffe0ff */
[----:B------:R-:W-:Y:S02]  /*0670*/  @P3 LOP3.LUT R209, R209, 0x40, RZ, 0xfc, !PT ;  /* 0x00000040d1d13812 */ /* 0x000fe400078efcff */
[----:B------:R-:W-:Y:S02]  /*0680*/  ISETP.LT.AND P3, PT, R14, UR13, !P3 ;  /* 0x0000000d0e007c0c */ /* 0x000fe4000df61270 */
[----:B------:R-:W-:Y:S02]  /*0690*/  LOP3.LUT R209, R209, 0xfffffff7, RZ, 0xc0, !PT ;  /* 0xfffffff7d1d17812 */ /* 0x000fe400078ec0ff */
[----:B------:R-:W-:Y:S02]  /*06a0*/  P2R R26, PR, R0, 0xf ;  /* 0x0000000f001a7803 */ /* 0x000fe40000000000 */
[----:B------:R-:W-:-:S02]  /*06b0*/  LEA.HI R0, R5, R2, RZ, 0x3 ;  /* 0x0000000205007211 */ /* 0x000fc400078f18ff */
[----:B------:R-:W-:Y:S02]  /*06c0*/  ISETP.NE.AND P3, PT, RZ, UR16, PT ;  /* 0x00000010ff007c0c */ /* 0x000fe4000bf65270 */
[----:B------:R-:W-:Y:S02]  /*06d0*/  LOP3.LUT R3, R0, 0x3ffffff8, RZ, 0xc0, !PT ;  /* 0x3ffffff800037812 */ /* 0x000fe400078ec0ff */
[----:B------:R-:W-:Y:S02]  /*06e0*/  IADD3 R208, R14, 0x20, RZ ;  /* 0x000000200ed07810 */ /* 0x000fe40007ffe0ff */
[----:B------:R-:W-:Y:S01]  /*06f0*/  SHF.R.S32.HI R15, RZ, 0x1f, R14 ;  /* 0x0000001fff0f7819 */ /* 0x000fe2000001140e */
[----:B------:R-:W-:Y:S01]  /*0700*/  IMAD.IADD R2, R2, 0x1, -R3 ;  /* 0x0000000102027824 */ /* 0x000fe200078e0a03 */
[----:B------:R-:W-:Y:S01]  /*0710*/  SHF.R.S32.HI R39, RZ, 0x1f, R38 ;  /* 0x0000001fff277819 */ /* 0x000fe20000011426 */
[----:B------:R-:W-:Y:S01]  /*0720*/  IMAD.SHL.U32 R3, R6, 0x4, RZ ;  /* 0x0000000406037824 */ /* 0x000fe200078e00ff */
[----:B------:R-:W-:Y:S01]  /*0730*/  LEA R6, R17, 0x4f, 0x6 ;  /* 0x0000004f11067811 */ /* 0x000fe200078e30ff */
[----:B------:R-:W-:Y:S01]  /*0740*/  IMAD.SHL.U32 R19, R2, 0x4, RZ ;  /* 0x0000000402137824 */ /* 0x000fe200078e00ff */
[----:B------:R-:W-:-:S02]  /*0750*/  IADD3 R212, R41, 0x8, RZ ;  /* 0x0000000829d47810 */ /* 0x000fc40007ffe0ff */
[----:B------:R-:W-:Y:S01]  /*0760*/  LEA.HI.SX32 R18, R0, R3, 0x1d ;  /* 0x0000000300127211 */ /* 0x000fe200078feaff */
[----:B------:R-:W-:Y:S01]  /*0770*/  IMAD R92, R17, 0x40, R19 ;  /* 0x00000040115c7824 */ /* 0x000fe200078e0213 */
[----:B------:R-:W-:Y:S02]  /*0780*/  @P3 LOP3.LUT R209, R209, 0x8, RZ, 0xfc, !PT ;  /* 0x00000008d1d13812 */ /* 0x000fe400078efcff */
[----:B------:R-:W-:Y:S01]  /*0790*/  IADD3 R8, R18, UR4, RZ ;  /* 0x0000000412087c10 */ /* 0x000fe2000fffe0ff */
[----:B------:R-:W-:Y:S01]  /*07a0*/  USHF.R.S32.HI UR4, URZ, 0x1f, UR5 ;  /* 0x0000001f3f047899 */ /* 0x000fe20008011405 */
[C---:B------:R-:W-:Y:S02]  /*07b0*/  ISETP.GE.AND P4, PT, R92.reuse, c[0x0][0x164], PT ;  /* 0x000059005c007a0c */ /* 0x040fe40003f86270 */
[----:B------:R-:W-:Y:S01]  /*07c0*/  IADD3 R34, R92, c[0x0][0x1b4], RZ ;  /* 0x00006d005c227a10 */ /* 0x000fe20007ffe0ff */
[----:B------:R-:W-:Y:S01]  /*07d0*/  ULEA.HI UR4, UR4, UR5, URZ, 0x4 ;  /* 0x0000000504047291 */ /* 0x000fe2000f8f203f */
[----:B------:R-:W-:-:S02]  /*07e0*/  ISETP.LT.AND P1, PT, R8, UR13, !P4 ;  /* 0x0000000d08007c0c */ /* 0x000fc4000e721270 */
[----:B------:R-:W-:Y:S01]  /*07f0*/  ISETP.LE.OR P0, PT, R8, R34, !P3 ;  /* 0x000000220800720c */ /* 0x000fe20005f03670 */
[----:B------:R-:W-:Y:S01]  /*0800*/  STL [R1+0xa4], R34 ;  /* 0x0000a42201007387 */ /* 0x000fe20000100800 */
[----:B------:R-:W-:Y:S01]  /*0810*/  IADD3 R0, R92, 0x1, RZ ;  /* 0x000000015c007810 */ /* 0x000fe20007ffe0ff */
[----:B------:R-:W-:Y:S01]  /*0820*/  USHF.R.S32.HI UR17, URZ, 0x4, UR4 ;  /* 0x000000043f117899 */ /* 0x000fe20008011404 */
[----:B------:R-:W-:Y:S02]  /*0830*/  PLOP3.LUT P5, PT, P1, P0, PT, 0x80, 0x0 ;  /* 0x000000000000781c */ /* 0x000fe40000fa1070 */
[----:B------:R-:W-:Y:S01]  /*0840*/  ISETP.GT.AND P0, PT, R34, R8, PT ;  /* 0x000000082200720c */ /* 0x000fe20003f04270 */
[----:B------:R-:W-:Y:S01]  /*0850*/  ULDC.64 UR4, c[0x0][0x1a0] ;  /* 0x0000680000047ab9 */ /* 0x000fe20000000a00 */
[C---:B------:R-:W-:Y:S01]  /*0860*/  IADD3 R7, R0.reuse, c[0x0][0x1b4], RZ ;  /* 0x00006d0000077a10 */ /* 0x040fe20007ffe0ff */
[----:B------:R-:W-:Y:S01]  /*0870*/  UIADD3 UR4, UP0, UR6, -UR4, URZ ;  /* 0x8000000406047290 */ /* 0x000fe2000ff1e03f */
[----:B------:R-:W-:-:S02]  /*0880*/  ISETP.GE.AND P6, PT, R0, c[0x0][0x164], PT ;  /* 0x0000590000007a0c */ /* 0x000fc40003fc6270 */
[----:B------:R-:W-:Y:S01]  /*0890*/  IADD3 R13, R92, 0x2, RZ ;  /* 0x000000025c0d7810 */ /* 0x000fe20007ffe0ff */
[----:B------:R-:W-:Y:S01]  /*08a0*/  UIADD3.X UR11, UR7, ~UR5, URZ, UP0, !UPT ;  /* 0x80000005070b7290 */ /* 0x000fe200087fe43f */
[----:B------:R-:W-:Y:S02]  /*08b0*/  LOP3.LUT R209, R209, 0xffffffdf, RZ, 0xc0, !PT ;  /* 0xffffffdfd1d17812 */ /* 0x000fe400078ec0ff */
[----:B------:R-:W-:Y:S01]  /*08c0*/  SEL R3, RZ, 0x1, P0 ;  /* 0x00000001ff037807 */ /* 0x000fe20000000000 */
[----:B------:R-:W-:Y:S01]  /*08d0*/  ULDC.64 UR6, c[0x0][0x190] ;  /* 0x0000640000067ab9 */ /* 0x000fe20000000a00 */
[C---:B------:R-:W-:Y:S01]  /*08e0*/  ISETP.LT.AND P1, PT, R8.reuse, UR13, !P6 ;  /* 0x0000000d08007c0c */ /* 0x040fe2000f721270 */
[----:B------:R-:W-:Y:S01]  /*08f0*/  UIADD3 UR6, UP1, UP0, UR4, UR6, UR8 ;  /* 0x0000000604067290 */ /* 0x000fe2000f83e008 */
[----:B------:R-:W-:Y:S02]  /*0900*/  ISETP.LE.OR P0, PT, R8, R7, !P3 ;  /* 0x000000070800720c */ /* 0x000fe40005f03670 */
[C---:B------:R-:W-:Y:S01]  /*0910*/  IADD3 R9, R13.reuse, c[0x0][0x1b4], RZ ;  /* 0x00006d000d097a10 */ /* 0x040fe20007ffe0ff */
[----:B------:R-:W-:Y:S01]  /*0920*/  ULDC UR4, c[0x0][0x1a0] ;  /* 0x0000680000047ab9 */ /* 0x000fe20000000800 */
[----:B------:R-:W-:Y:S01]  /*0930*/  ISETP.GE.AND P2, PT, R13, c[0x0][0x164], PT ;  /* 0x000059000d007a0c */ /* 0x000fe20003f46270 */
[----:B------:R-:W-:Y:S01]  /*0940*/  UIADD3.X UR7, UR11, UR7, UR9, UP1, UP0 ;  /* 0x000000070b077290 */ /* 0x000fe20008fe0409 */
[----:B------:R-:W-:Y:S01]  /*0950*/  @P4 LOP3.LUT R209, R209, 0x20, RZ, 0xfc, !PT ;  /* 0x00000020d1d14812 */ /* 0x000fe200078efcff */
[----:B------:R-:W-:Y:S01]  /*0960*/  UIADD3 UR6, UP0, UR6, UR4, URZ ;  /* 0x0000000406067290 */ /* 0x000fe2000ff1e03f */
[----:B------:R-:W-:-:S02]  /*0970*/  PLOP3.LUT P4, PT, P1, P0, PT, 0x80, 0x0 ;  /* 0x000000000000781c */ /* 0x000fc40000f81070 */
[C---:B------:R-:W-:Y:S01]  /*0980*/  ISETP.LT.AND P1, PT, R8.reuse, UR13, !P2 ;  /* 0x0000000d08007c0c */ /* 0x040fe2000d721270 */
[----:B------:R-:W-:Y:S01]  /*0990*/  UIADD3.X UR7, UR7, UR5, URZ, UP0, !UPT ;  /* 0x0000000507077290 */ /* 0x000fe200087fe43f */
[----:B------:R-:W-:Y:S02]  /*09a0*/  ISETP.LE.OR P0, PT, R8, R9, !P3 ;  /* 0x000000090800720c */ /* 0x000fe40005f03670 */
[----:B------:R-:W-:Y:S02]  /*09b0*/  IADD3 R12, R92, 0x3, RZ ;  /* 0x000000035c0c7810 */ /* 0x000fe40007ffe0ff */
[----:B------:R-:W-:Y:S02]  /*09c0*/  PLOP3.LUT P2, PT, P1, P0, PT, 0x80, 0x0 ;  /* 0x000000000000781c */ /* 0x000fe40000f41070 */
[C---:B------:R-:W-:Y:S02]  /*09d0*/  ISETP.GE.AND P0, PT, R12.reuse, c[0x0][0x164], PT ;  /* 0x000059000c007a0c */ /* 0x040fe40003f06270 */
[----:B------:R-:W-:-:S02]  /*09e0*/  IADD3 R11, R12, c[0x0][0x1b4], RZ ;  /* 0x00006d000c0b7a10 */ /* 0x000fc40007ffe0ff */
[C---:B------:R-:W-:Y:S02]  /*09f0*/  ISETP.LT.AND P1, PT, R8.reuse, UR13, !P0 ;  /* 0x0000000d08007c0c */ /* 0x040fe4000c721270 */
[----:B------:R-:W-:Y:S02]  /*0a00*/  ISETP.LE.OR P0, PT, R8, R11, !P3 ;  /* 0x0000000b0800720c */ /* 0x000fe40005f03670 */
[----:B------:R-:W-:Y:S02]  /*0a10*/  LOP3.LUT R3, R3, UR16, RZ, 0xfc, !PT ;  /* 0x0000001003037c12 */ /* 0x000fe4000f8efcff */
[----:B------:R-:W-:Y:S02]  /*0a20*/  PLOP3.LUT P3, PT, P1, P0, PT, 0x80, 0x0 ;  /* 0x000000000000781c */ /* 0x000fe40000f61070 */
[----:B------:R-:W-:Y:S02]  /*0a30*/  ISETP.GT.AND P0, PT, R7, R8, PT ;  /* 0x000000080700720c */ /* 0x000fe40003f04270 */
[----:B------:R-:W-:-:S02]  /*0a40*/  PRMT R5, R3, 0x9910, RZ ;  /* 0x0000991003057816 */ /* 0x000fc400000000ff */
        /* <DEDUP_REMOVED lines=18> */
[----:B------:R-:W-:Y:S02]  /*0b70*/  ISETP.LT.AND P0, PT, R38, UR13, !P5 ;  /* 0x0000000d26007c0c */ /* 0x000fe4000ef01270 */
[----:B------:R-:W-:Y:S02]  /*0b80*/  ISETP.GE.AND P3, PT, R43, c[0x0][0x160], PT ;  /* 0x000058002b007a0c */ /* 0x000fe40003f66270 */
[----:B------:R-:W-:Y:S02]  /*0b90*/  ISETP.GE.AND P4, PT, R42, c[0x0][0x160], PT ;  /* 0x000058002a007a0c */ /* 0x000fe40003f86270 */
[----:B------:R-:W-:Y:S02]  /*0ba0*/  ISETP.GE.AND P5, PT, R40, c[0x0][0x160], PT ;  /* 0x0000580028007a0c */ /* 0x000fe40003fa6270 */
[----:B------:R-:W-:Y:S02]  /*0bb0*/  ISETP.LT.AND P1, PT, R38, UR13, !P3 ;  /* 0x0000000d26007c0c */ /* 0x000fe4000df21270 */
[----:B------:R-:W-:-:S02]  /*0bc0*/  SEL R0, RZ, 0x1, !P0 ;  /* 0x00000001ff007807 */ /* 0x000fc40004000000 */
[C---:B------:R-:W-:Y:S02]  /*0bd0*/  ISETP.LT.AND P2, PT, R38.reuse, UR13, !P4 ;  /* 0x0000000d26007c0c */ /* 0x040fe4000e741270 */
[C---:B------:R-:W-:Y:S02]  /*0be0*/  ISETP.LT.AND P3, PT, R38.reuse, UR13, !P5 ;  /* 0x0000000d26007c0c */ /* 0x040fe4000ef61270 */
[----:B------:R-:W-:Y:S02]  /*0bf0*/  ISETP.GE.AND P4, PT, R38, UR13, PT ;  /* 0x0000000d26007c0c */ /* 0x000fe4000bf86270 */
[----:B------:R-:W-:Y:S02]  /*0c00*/  P2R R0, PR, R0, 0xf ;  /* 0x0000000f00007803 */ /* 0x000fe40000000000 */
[----:B------:R-:W-:Y:S02]  /*0c10*/  ISETP.NE.AND P3, PT, RZ, UR10, PT ;  /* 0x0000000aff007c0c */ /* 0x000fe4000bf65270 */
[C---:B------:R-:W-:Y:S01]  /*0c20*/  ISETP.LT.AND P1, PT, R41.reuse, c[0x0][0x164], !P4 ;  /* 0x0000590029007a0c */ /* 0x040fe20006721270 */
[----:B------:R1:W-:Y:S01]  /*0c30*/  STL [R1+0xd0], R0 ;  /* 0x0000d00001007387 */ /* 0x0003e20000100800 */
[----:B------:R-:W-:-:S02]  /*0c40*/  ISETP.GT.OR P0, PT, R41, R20, !P3 ;  /* 0x000000142900720c */ /* 0x000fc40005f04670 */
[----:B------:R-:W-:Y:S01]  /*0c50*/  P2R R31, PR, RZ, 0x10 ;  /* 0x00000010ff1f7803 */ /* 0x000fe20000000000 */
[----:B------:R-:W-:Y:S01]  /*0c60*/  STL [R1+0xa0], R41 ;  /* 0x0000a02901007387 */ /* 0x000fe20000100800 */
[----:B------:R-:W-:Y:S02]  /*0c70*/  PLOP3.LUT P5, PT, P1, P0, PT, 0x80, 0x0 ;  /* 0x000000000000781c */ /* 0x000fe40000fa1070 */
[----:B------:R-:W-:Y:S01]  /*0c80*/  ISETP.GT.AND P0, PT, R20, R41, PT ;  /* 0x000000291400720c */ /* 0x000fe20003f04270 */
[----:B------:R-:W-:Y:S01]  /*0c90*/  STL.64 [R1+0xc0], R38 ;  /* 0x0000c02601007387 */ /* 0x000fe20000100a00 */
[----:B------:R-:W-:Y:S02]  /*0ca0*/  LOP3.LUT R209, R209, 0xffffffef, RZ, 0xc0, !PT ;  /* 0xffffffefd1d17812 */ /* 0x000fe400078ec0ff */
[----:B------:R-:W-:Y:S02]  /*0cb0*/  SEL R5, RZ, 0x1, !P0 ;  /* 0x00000001ff057807 */ /* 0x000fe40004000000 */
[----:B------:R-:W-:-:S02]  /*0cc0*/  @P3 LOP3.LUT R209, R209, 0x10, RZ, 0xfc, !PT ;  /* 0x00000010d1d13812 */ /* 0x000fc400078efcff */
[----:B------:R-:W-:Y:S02]  /*0cd0*/  LOP3.LUT R5, R5, UR10, RZ, 0xfc, !PT ;  /* 0x0000000a05057c12 */ /* 0x000fe4000f8efcff */
[C---:B------:R-:W-:Y:S02]  /*0ce0*/  IADD3 R10, R8.reuse, 0x10, RZ ;  /* 0x00000010080a7810 */ /* 0x040fe40007ffe0ff */
[----:B------:R-:W-:Y:S02]  /*0cf0*/  PRMT R5, R5, 0x9910, RZ ;  /* 0x0000991005057816 */ /* 0x000fe400000000ff */
[----:B------:R-:W-:Y:S02]  /*0d00*/  IADD3 R90, R8, 0x20, RZ ;  /* 0x00000020085a7810 */ /* 0x000fe40007ffe0ff */
[----:B------:R-:W-:Y:S02]  /*0d10*/  SHF.R.S32.HI R93, RZ, 0x1f, R92 ;  /* 0x0000001fff5d7819 */ /* 0x000fe4000001145c */
[----:B-1----:R-:W-:-:S04]  /*0d20*/  IADD3 R0, R38, 0x1, RZ ;  /* 0x0000000126007810 */ /* 0x002fc80007ffe0ff */
[C---:B------:R-:W-:Y:S02]  /*0d30*/  IADD3 R22, R0.reuse, c[0x0][0x204], RZ ;  /* 0x0000810000167a10 */ /* 0x040fe40007ffe0ff */
[----:B------:R-:W-:Y:S02]  /*0d40*/  ISETP.GE.AND P2, PT, R0, UR13, PT ;  /* 0x0000000d00007c0c */ /* 0x000fe4000bf46270 */
[----:B------:R-:W-:Y:S02]  /*0d50*/  IADD3 R0, R38, 0x2, RZ ;  /* 0x0000000226007810 */ /* 0x000fe40007ffe0ff */
[----:B------:R-:W-:Y:S02]  /*0d60*/  P2R R32, PR, RZ, 0x4 ;  /* 0x00000004ff207803 */ /* 0x000fe40000000000 */
[C---:B------:R-:W-:Y:S02]  /*0d70*/  ISETP.LT.AND P1, PT, R41.reuse, c[0x0][0x164], !P2 ;  /* 0x0000590029007a0c */ /* 0x040fe40005721270 */
[----:B------:R-:W-:-:S02]  /*0d80*/  ISETP.GT.OR P0, PT, R41, R22, !P3 ;  /* 0x000000162900720c */ /* 0x000fc40005f04670 */
[C---:B------:R-:W-:Y:S02]  /*0d90*/  IADD3 R21, R0.reuse, c[0x0][0x204], RZ ;  /* 0x0000810000157a10 */ /* 0x040fe40007ffe0ff */
[----:B------:R-:W-:Y:S02]  /*0da0*/  ISETP.GE.AND P2, PT, R0, UR13, PT ;  /* 0x0000000d00007c0c */ /* 0x000fe4000bf46270 */
[----:B------:R-:W-:Y:S02]  /*0db0*/  PLOP3.LUT P4, PT, P1, P0, PT, 0x80, 0x0 ;  /* 0x000000000000781c */ /* 0x000fe40000f81070 */
[C---:B------:R-:W-:Y:S02]  /*0dc0*/  ISETP.LT.AND P1, PT, R41.reuse, c[0x0][0x164], !P2 ;  /* 0x0000590029007a0c */ /* 0x040fe40005721270 */
[----:B------:R-:W-:Y:S02]  /*0dd0*/  ISETP.GT.OR P0, PT, R41, R21, !P3 ;  /* 0x000000152900720c */ /* 0x000fe40005f04670 */
[----:B------:R-:W-:-:S02]  /*0de0*/  IADD3 R0, R38, 0x3, RZ ;  /* 0x0000000326007810 */ /* 0x000fc40007ffe0ff */
[----:B------:R-:W-:Y:S02]  /*0df0*/  P2R R33, PR, RZ, 0x4 ;  /* 0x00000004ff217803 */ /* 0x000fe40000000000 */
[----:B------:R-:W-:Y:S02]  /*0e00*/  PLOP3.LUT P2, PT, P1, P0, PT, 0x80, 0x0 ;  /* 0x000000000000781c */ /* 0x000fe40000f41070 */
[C---:B------:R-:W-:Y:S02]  /*0e10*/  ISETP.GE.AND P0, PT, R0.reuse, UR13, PT ;  /* 0x0000000d00007c0c */ /* 0x040fe4000bf06270 */
[----:B------:R-:W-:Y:S02]  /*0e20*/  IADD3 R23, R0, c[0x0][0x204], RZ ;  /* 0x0000810000177a10 */ /* 0x000fe40007ffe0ff */
[----:B------:R-:W-:Y:S02]  /*0e30*/  P2R R30, PR, RZ, 0x1 ;  /* 0x00000001ff1e7803 */ /* 0x000fe40000000000 */
[----:B------:R-:W-:-:S02]  /*0e40*/  ISETP.LT.AND P1, PT, R41, c[0x0][0x164], !P0 ;  /* 0x0000590029007a0c */ /* 0x000fc40004721270 */
        /* <DEDUP_REMOVED lines=21> */
[----:B------:R-:W-:Y:S02]  /*0fa0*/  IADD3 R0, R14, 0x10, RZ ;  /* 0x000000100e007810 */ /* 0x000fe40007ffe0ff */
[----:B------:R-:W-:Y:S02]  /*0fb0*/  ISETP.GE.AND P2, PT, R43, c[0x0][0x160], PT ;  /* 0x000058002b007a0c */ /* 0x000fe40003f46270 */
[----:B------:R-:W-:Y:S02]  /*0fc0*/  ISETP.LT.AND P0, PT, R0, UR13, !P4 ;  /* 0x0000000d00007c0c */ /* 0x000fe4000e701270 */
[----:B------:R-:W-:Y:S02]  /*0fd0*/  ISETP.GE.AND P3, PT, R42, c[0x0][0x160], PT ;  /* 0x000058002a007a0c */ /* 0x000fe40003f66270 */
[----:B------:R-:W-:Y:S02]  /*0fe0*/  ISETP.GE.AND P4, PT, R40, c[0x0][0x160], PT ;  /* 0x0000580028007a0c */ /* 0x000fe40003f86270 */
[----:B------:R-:W-:-:S02]  /*0ff0*/  ISETP.LT.AND P1, PT, R0, UR13, !P2 ;  /* 0x0000000d00007c0c */ /* 0x000fc4000d721270 */
[C---:B------:R-:W-:Y:S02]  /*1000*/  ISETP.LT.AND P2, PT, R0.reuse, UR13, !P3 ;  /* 0x0000000d00007c0c */ /* 0x040fe4000df41270 */
[----:B------:R-:W-:Y:S02]  /*1010*/  SEL R2, RZ, 0x1, !P0 ;  /* 0x00000001ff027807 */ /* 0x000fe40004000000 */
[----:B------:R-:W-:Y:S02]  /*1020*/  ISETP.LT.AND P3, PT, R0, UR13, !P4 ;  /* 0x0000000d00007c0c */ /* 0x000fe4000e761270 */
[----:B------:R-:W-:Y:S02]  /*1030*/  LOP3.LUT P5, RZ, R209, 0x20, RZ, 0xc0, !PT ;  /* 0x00000020d1ff7812 */ /* 0x000fe400078ac0ff */
[----:B------:R-:W-:Y:S02]  /*1040*/  P2R R28, PR, R2, 0xf ;  /* 0x0000000f021c7803 */ /* 0x000fe40000000000 */
[----:B------:R-:W-:-:S02]  /*1050*/  ISETP.NE.AND P3, PT, RZ, UR16, PT ;  /* 0x00000010ff007c0c */ /* 0x000fc4000bf65270 */
[C---:B------:R-:W-:Y:S02]  /*1060*/  ISETP.LT.AND P1, PT, R10.reuse, UR13, !P5 ;  /* 0x0000000d0a007c0c */ /* 0x040fe4000ef21270 */
[----:B------:R-:W-:Y:S02]  /*1070*/  ISETP.LE.OR P0, PT, R10, R34, !P3 ;  /* 0x000000220a00720c */ /* 0x000fe40005f03670 */
[----:B------:R-:W-:Y:S02]  /*1080*/  ISETP.GE.AND P2, PT, R13, c[0x0][0x164], PT ;  /* 0x000059000d007a0c */ /* 0x000fe40003f46270 */
[----:B------:R-:W-:Y:S02]  /*1090*/  PLOP3.LUT P5, PT, P1, P0, PT, 0x80, 0x0 ;  /* 0x000000000000781c */ /* 0x000fe40000fa1070 */
[----:B------:R-:W-:Y:S02]  /*10a0*/  ISETP.GT.AND P0, PT, R34, R10, PT ;  /* 0x0000000a2200720c */ /* 0x000fe40003f04270 */
[----:B------:R-:W-:-:S02]  /*10b0*/  ISETP.LT.AND P1, PT, R10, UR13, !P6 ;  /* 0x0000000d0a007c0c */ /* 0x000fc4000f721270 */
[----:B------:R-:W-:Y:S02]  /*10c0*/  SEL R2, RZ, 0x1, P0 ;  /* 0x00000001ff027807 */ /* 0x000fe40000000000 */
[----:B------:R-:W-:Y:S02]  /*10d0*/  ISETP.LE.OR P0, PT, R10, R7, !P3 ;  /* 0x000000070a00720c */ /* 0x000fe40005f03670 */
[----:B------:R-:W-:Y:S02]  /*10e0*/  LOP3.LUT R5, R2, UR16, RZ, 0xfc, !PT ;  /* 0x0000001002057c12 */ /* 0x000fe4000f8efcff */
[----:B------:R-:W-:Y:S02]  /*10f0*/  PLOP3.LUT P4, PT, P1, P0, PT, 0x80, 0x0 ;  /* 0x000000000000781c */ /* 0x000fe40000f81070 */
[C---:B------:R-:W-:Y:S02]  /*1100*/  ISETP.LT.AND P1, PT, R10.reuse, UR13, !P2 ;  /* 0x0000000d0a007c0c */ /* 0x040fe4000d721270 */
[----:B------:R-:W-:-:S02]  /*1110*/  ISETP.LE.OR P0, PT, R10, R9, !P3 ;  /* 0x000000090a00720c */ /* 0x000fc40005f03670 */
[----:B------:R-:W-:Y:S02]  /*1120*/  PRMT R5, R5, 0x9910, RZ ;  /* 0x0000991005057816 */ /* 0x000fe400000000ff */
[----:B------:R-:W-:Y:S02]  /*1130*/  PLOP3.LUT P2, PT, P1, P0, PT, 0x80, 0x0 ;  /* 0x000000000000781c */ /* 0x000fe40000f41070 */
[----:B------:R-:W-:-:S04]  /*1140*/  ISETP.GE.AND P0, PT, R12, c[0x0][0x164], PT ;  /* 0x000059000c007a0c */ /* 0x000fc80003f06270 */
        /* <DEDUP_REMOVED lines=41> */
[----:B------:R-:W-:Y:S02]  /*13e0*/  ISETP.LE.OR P0, PT, R90, R7, !P6 ;  /* 0x000000075a00720c */ /* 0x000fe40007703670 */
        /* <DEDUP_REMOVED lines=11> */
[----:B------:R-:W-:Y:S02]  /*14a0*/  LOP3.LUT R209, R209, 0xfffffffb, RZ, 0xc0, !PT ;  /* 0xfffffffbd1d17812 */ /* 0x000fe400078ec0ff */
        /* <DEDUP_REMOVED lines=12> */
[----:B------:R-:W-:Y:S02]  /*1570*/  ISETP.NE.AND P3, PT, R0, RZ, P3 ;  /* 0x000000ff0000720c */ /* 0x000fe40001f65270 */
[----:B------:R-:W-:Y:S02]  /*1580*/  ISETP.NE.AND P1, PT, R3, RZ, P4 ;  /* 0x000000ff0300720c */ /* 0x000fe40002725270 */
[----:B------:R-:W-:Y:S01]  /*1590*/  ISETP.NE.AND P2, PT, R2, RZ, P2 ;  /* 0x000000ff0200720c */ /* 0x000fe20001745270 */
[----:B------:R-:W-:Y:S01]  /*15a0*/  IMAD.MOV.U32 R2, RZ, RZ, c[0x0][0x1c0] ;  /* 0x00007000ff027624 */ /* 0x000fe200078e00ff */
[----:B------:R-:W-:-:S04]  /*15b0*/  SEL R0, RZ, 0x1, !P0 ;  /* 0x00000001ff007807 */ /* 0x000fc80004000000 */
[----:B------:R-:W-:Y:S01]  /*15c0*/  P2R R34, PR, R0, 0xf ;  /* 0x0000000f00227803 */ /* 0x000fe20000000000 */
[----:B------:R-:W-:Y:S01]  /*15d0*/  IMAD.MOV.U32 R0, RZ, RZ, c[0x0][0x1c4] ;  /* 0x00007100ff007624 */ /* 0x000fe200078e00ff */
[----:B------:R-:W-:-:S04]  /*15e0*/  IADD3 R2, P0, R2, -c[0x0][0x1c8], RZ ;  /* 0x8000720002027a10 */ /* 0x000fc80007f1e0ff */
[----:B------:R-:W-:Y:S02]  /*15f0*/  IADD3.X R0, R0, ~c[0x0][0x1cc], RZ, P0, !PT ;  /* 0x8000730000007a10 */ /* 0x000fe400007fe4ff */
[----:B------:R-:W-:Y:S01]  /*1600*/  IADD3 R5, P0, R2, c[0x0][0x1c0], RZ ;  /* 0x0000700002057a10 */ /* 0x000fe20007f1e0ff */
[----:B------:R-:W-:-:S03]  /*1610*/  IMAD.WIDE.U32 R2, R8, c[0x0][0x1a8], R92 ;  /* 0x00006a0008027a25 */ /* 0x000fc600078e005c */
[----:B------:R-:W-:Y:S02]  /*1620*/  IADD3.X R4, R0, c[0x0][0x1c4], RZ, P0, !PT ;  /* 0x0000710000047a10 */ /* 0x000fe400007fe4ff */
[----:B------:R-:W-:Y:S02]  /*1630*/  SHF.R.S32.HI R0, RZ, 0x1f, R8 ;  /* 0x0000001fff007819 */ /* 0x000fe40000011408 */
[----:B------:R-:W-:-:S03]  /*1640*/  LEA R12, P0, R2, c[0x0][0x2e0], 0x2 ;  /* 0x0000b800020c7a11 */ /* 0x000fc600078010ff */
[----:B------:R-:W-:-:S04]  /*1650*/  IMAD R0, R0, c[0x0][0x1a8], RZ ;  /* 0x00006a0000007a24 */ /* 0x000fc800078e02ff */
[----:B------:R-:W-:-:S04]  /*1660*/  IMAD R0, R8, c[0x0][0x1ac], R0 ;  /* 0x00006b0008007a24 */ /* 0x000fc800078e0200 */
[----:B------:R-:W-:-:S05]  /*1670*/  IMAD.IADD R0, R3, 0x1, R0 ;  /* 0x0000000103007824 */ /* 0x000fca00078e0200 */
[----:B------:R-:W-:Y:S01]  /*1680*/  LEA.HI.X R13, R2, c[0x0][0x2e4], R0, 0x2, P0 ;  /* 0x0000b900020d7a11 */ /* 0x000fe200000f1400 */
[----:B------:R-:W-:Y:S01]  /*1690*/  IMAD.WIDE.U32 R2, R37, c[0x0][0x180], R14 ;  /* 0x0000600025027a25 */ /* 0x000fe200078e000e */
[----:B------:R-:W-:-:S04]  /*16a0*/  IADD3 R210, P1, P0, R12, c[0x0][0x1c8], R5 ;  /* 0x000072000cd27a10 */ /* 0x000fc8000783e005 */
[----:B------:R-:W-:Y:S02]  /*16b0*/  IADD3.X R211, R13, c[0x0][0x1cc], R4, P1, P0 ;  /* 0x000073000dd37a10 */ /* 0x000fe40000fe0404 */
[----:B------:R-:W-:Y:S02]  /*16c0*/  SHF.R.S32.HI R4, RZ, 0x1f, R37 ;  /* 0x0000001fff047819 */ /* 0x000fe40000011425 */
[----:B------:R-:W-:-:S03]  /*16d0*/  LEA R14, P0, R2, c[0x0][0x2d8], 0x2 ;  /* 0x0000b600020e7a11 */ /* 0x000fc600078010ff */
[----:B------:R-:W-:-:S04]  /*16e0*/  IMAD R0, R4, c[0x0][0x180], RZ ;  /* 0x0000600004007a24 */ /* 0x000fc800078e02ff */
[----:B------:R-:W-:-:S04]  /*16f0*/  IMAD R0, R37, c[0x0][0x184], R0 ;  /* 0x0000610025007a24 */ /* 0x000fc800078e0200 */
[----:B------:R-:W-:-:S05]  /*1700*/  IMAD.IADD R0, R3, 0x1, R0 ;  /* 0x0000000103007824 */ /* 0x000fca00078e0200 */
[----:B------:R-:W-:Y:S01]  /*1710*/  LEA.HI.X R15, R2, c[0x0][0x2dc], R0, 0x2, P0 ;  /* 0x0000b700020f7a11 */ /* 0x000fe200000f1400 */
[----:B------:R-:W-:Y:S02]  /*1720*/  IMAD R0, R4, c[0x0][0x1d0], RZ ;  /* 0x0000740004007a24 */ /* 0x000fe400078e02ff */
[----:B------:R-:W-:-:S04]  /*1730*/  IMAD.WIDE.U32 R2, R37, c[0x0][0x1d0], R38 ;  /* 0x0000740025027a25 */ /* 0x000fc800078e0026 */
[----:B------:R-:W-:Y:S01]  /*1740*/  IMAD R0, R37, c[0x0][0x1d4], R0 ;  /* 0x0000750025007a24 */ /* 0x000fe200078e0200 */
[----:B------:R-:W-:-:S03]  /*1750*/  LEA R4, P0, R2, c[0x0][0x2d8], 0x2 ;  /* 0x0000b60002047a11 */ /* 0x000fc600078010ff */
[----:B------:R-:W-:-:S05]  /*1760*/  IMAD.IADD R0, R3, 0x1, R0 ;  /* 0x0000000103007824 */ /* 0x000fca00078e0200 */
[----:B------:R-:W-:Y:S02]  /*1770*/  LEA.HI.X R5, R2, c[0x0][0x2dc], R0, 0x2, P0 ;  /* 0x0000b70002057a11 */ /* 0x000fe400000f1400 */
[----:B------:R-:W-:-:S03]  /*1780*/  LEA.HI R0, R16, R16, RZ, 0x1 ;  /* 0x0000001010007211 */ /* 0x000fc600078f08ff */
[----:B------:R1:W-:Y:S01]  /*1790*/  STL.64 [R1+0xc8], R4 ;  /* 0x0000c80401007387 */ /* 0x0003e20000100a00 */
[----:B------:R-:W-:-:S05]  /*17a0*/  LOP3.LUT R2, R0, 0x3ffffffe, RZ, 0xc0, !PT ;  /* 0x3ffffffe00027812 */ /* 0x000fca00078ec0ff */
[----:B------:R-:W-:-:S04]  /*17b0*/  IMAD.IADD R2, R16, 0x1, -R2 ;  /* 0x0000000110027824 */ /* 0x000fc800078e0a02 */
[----:B------:R-:W-:Y:S01]  /*17c0*/  IMAD R3, R2, 0x4, R24 ;  /* 0x0000000402037824 */ /* 0x000fe200078e0218 */
[--C-:B------:R-:W-:Y:S02]  /*17d0*/  SHF.R.S32.HI R2, RZ, 0x1f, R0.reuse ;  /* 0x0000001fff027819 */ /* 0x100fe40000011400 */
[----:B-1----:R-:W-:Y:S02]  /*17e0*/  SHF.R.S32.HI R5, RZ, 0x1, R0 ;  /* 0x00000001ff057819 */ /* 0x002fe40000011400 */
[----:B------:R-:W-:Y:S02]  /*17f0*/  SHF.R.S32.HI R0, RZ, 0x1f, R3 ;  /* 0x0000001fff007819 */ /* 0x000fe40000011403 */
[----:B------:R-:W-:Y:S02]  /*1800*/  LEA.HI R2, R2, R5, RZ, 0x2 ;  /* 0x0000000502027211 */ /* 0x000fe400078f10ff */
[----:B------:R-:W-:Y:S02]  /*1810*/  LEA.HI R0, R0, R3, RZ, 0x2 ;  /* 0x0000000300007211 */ /* 0x000fe400078f10ff */
[----:B------:R-:W-:-:S02]  /*1820*/  LOP3.LUT R2, R2, 0x3ffffffc, RZ, 0xc0, !PT ;  /* 0x3ffffffc02027812 */ /* 0x000fc400078ec0ff */
[----:B------:R-:W-:-:S03]  /*1830*/  LOP3.LUT R4, R0, 0xfffffffc, RZ, 0xc0, !PT ;  /* 0xfffffffc00047812 */ /* 0x000fc600078ec0ff */
[----:B------:R-:W-:Y:S02]  /*1840*/  IMAD.IADD R2, R5, 0x1, -R2 ;  /* 0x0000000105027824 */ /* 0x000fe400078e0a02 */
[----:B------:R-:W-:Y:S01]  /*1850*/  IMAD.IADD R0, R3, 0x1, -R4 ;  /* 0x0000000103007824 */ /* 0x000fe200078e0a04 */
[----:B------:R-:W-:-:S04]  /*1860*/  SHF.R.S32.HI R3, RZ, 0x1f, R6 ;  /* 0x0000001fff037819 */ /* 0x000fc80000011406 */
[----:B------:R-:W-:Y:S02]  /*1870*/  LOP3.LUT R2, R0, R2, RZ, 0x3c, !PT ;  /* 0x0000000200027212 */ /* 0x000fe400078e3cff */
[----:B------:R-:W-:-:S03]  /*1880*/  LEA.HI R0, R3, R6, RZ, 0x4 ;  /* 0x0000000603007211 */ /* 0x000fc600078f20ff */
[----:B------:R-:W-:Y:S01]  /*1890*/  IMAD.IADD R3, R4, 0x1, R2 ;  /* 0x0000000104037824 */ /* 0x000fe200078e0202 */
[----:B------:R-:W-:-:S03]  /*18a0*/  SHF.R.S32.HI R2, RZ, 0x4, R0 ;  /* 0x00000004ff027819 */ /* 0x000fc60000011400 */
[----:B------:R-:W-:Y:S01]  /*18b0*/  IMAD R0, R5, 0x18, R3 ;  /* 0x0000001805007824 */ /* 0x000fe200078e0203 */
[----:B------:R-:W-:-:S03]  /*18c0*/  IMNMX R219, R2, UR17, PT ;  /* 0x0000001102db7c17 */ /* 0x000fc6000b800200 */
[----:B------:R-:W-:Y:S01]  /*18d0*/  IMAD.SHL.U32 R0, R0, 0x4, RZ ;  /* 0x0000000400007824 */ /* 0x000fe200078e00ff */
[----:B------:R-:W-:-:S03]  /*18e0*/  ISETP.NE.AND P5, PT, R219, RZ, PT ;  /* 0x000000ffdb00720c */ /* 0x000fc60003fa5270 */
[----:B------:R-:W-:Y:S01]  /*18f0*/  IMAD.SHL.U32 R2, R0, 0x4, RZ ;  /* 0x0000000400027824 */ /* 0x000fe200078e00ff */
[----:B------:R-:W-:-:S04]  /*1900*/  SEL R9, R26, RZ, P5 ;  /* 0x000000ff1a097207 */ /* 0x000fc80002800000 */
[----:B------:R-:W-:Y:S01]  /*1910*/  LOP3.LUT R11, R2, 0xfffffff0, RZ, 0xc0, !PT ;  /* 0xfffffff0020b7812 */ /* 0x000fe200078ec0ff */
[----:B------:R-:W-:Y:S01]  /*1920*/  IMAD.SHL.U32 R0, R9, 0x10, RZ ;  /* 0x0000001009007824 */ /* 0x000fe200078e00ff */
[----:B------:R-:W-:-:S03]  /*1930*/  IADD3 R2, R16, 0x8, RZ ;  /* 0x0000000810027810 */ /* 0x000fc60007ffe0ff */
[----:B------:R1:W-:Y:S01]  /*1940*/  STL [R1+0x114], R11 ;  /* 0x0001140b01007387 */ /* 0x0003e20000100800 */
[----:B------:R-:W-:Y:S02]  /*1950*/  LOP3.LUT P0, RZ, R0, 0x10, RZ, 0xc0, !PT ;  /* 0x0000001000ff7812 */ /* 0x000fe4000780c0ff */
[----:B------:R-:W-:-:S04]  /*1960*/  LEA.HI R0, R2, R2, RZ, 0x1 ;  /* 0x0000000202007211 */ /* 0x000fc800078f08ff */
[----:B------:R-:W-:Y:S02]  /*1970*/  LOP3.LUT R3, R0, 0x3ffffffe, RZ, 0xc0, !PT ;  /* 0x3ffffffe00037812 */ /* 0x000fe400078ec0ff */
[----:B------:R-:W-:-:S03]  /*1980*/  SHF.R.S32.HI R5, RZ, 0x1, R0 ;  /* 0x00000001ff057819 */ /* 0x000fc60000011400 */
[----:B------:R-:W-:Y:S02]  /*1990*/  IMAD.IADD R2, R2, 0x1, -R3 ;  /* 0x0000000102027824 */ /* 0x000fe400078e0a03 */
[----:B------:R-:W-:Y:S01]  /*19a0*/  @!PT LDS RZ, [RZ] ;  /* 0x00000000fffff984 */ /* 0x000fe20000000800 */
[----:B------:R-:W-:Y:S01]  /*19b0*/  @!PT LDS RZ, [RZ] ;  /* 0x00000000fffff984 */ /* 0x000fe20000000800 */
[----:B------:R-:W-:Y:S01]  /*19c0*/  @!PT LDS RZ, [RZ] ;  /* 0x00000000fffff984 */ /* 0x000fe20000000800 */
[----:B------:R2:W-:Y:S01]  /*19d0*/  LDGSTS.E.BYPASS.LTC128B.128 [R11], [R14.64], P0 ;  /* 0x000000000e0b7fae */ /* 0x0005e20008101d4e */
[----:B------:R-:W-:Y:S01]  /*19e0*/  IADD3 R6, P0, R14, c[0x0][0x190], RZ ;  /* 0x000064000e067a10 */ /* 0x000fe20007f1e0ff */
[----:B------:R-:W-:Y:S01]  /*19f0*/  IMAD R4, R2, 0x4, R24 ;  /* 0x0000000402047824 */ /* 0x000fe200078e0218 */
[----:B------:R-:W-:Y:S02]  /*1a00*/  SHF.R.S32.HI R2, RZ, 0x1f, R0 ;  /* 0x0000001fff027819 */ /* 0x000fe40000011400 */
[----:B------:R-:W-:Y:S02]  /*1a10*/  IADD3.X R7, R15, c[0x0][0x194], RZ, P0, !PT ;  /* 0x000065000f077a10 */ /* 0x000fe400007fe4ff */
[----:B------:R-:W-:Y:S02]  /*1a20*/  SHF.R.S32.HI R0, RZ, 0x1f, R4 ;  /* 0x0000001fff007819 */ /* 0x000fe40000011404 */
[----:B------:R-:W-:-:S02]  /*1a30*/  LEA.HI R2, R2, R5, RZ, 0x2 ;  /* 0x0000000502027211 */ /* 0x000fc400078f10ff */
[----:B------:R-:W-:Y:S02]  /*1a40*/  LEA.HI R0, R0, R4, RZ, 0x2 ;  /* 0x0000000400007211 */ /* 0x000fe400078f10ff */
[----:B------:R-:W-:Y:S02]  /*1a50*/  LOP3.LUT R2, R2, 0x3ffffffc, RZ, 0xc0, !PT ;  /* 0x3ffffffc02027812 */ /* 0x000fe400078ec0ff */
[----:B------:R-:W-:-:S03]  /*1a60*/  LOP3.LUT R3, R0, 0xfffffffc, RZ, 0xc0, !PT ;  /* 0xfffffffc00037812 */ /* 0x000fc600078ec0ff */
[----:B------:R-:W-:Y:S02]  /*1a70*/  IMAD.IADD R2, R5, 0x1, -R2 ;  /* 0x0000000105027824 */ /* 0x000fe400078e0a02 */
[----:B------:R-:W-:-:S05]  /*1a80*/  IMAD.IADD R0, R4, 0x1, -R3 ;  /* 0x0000000104007824 */ /* 0x000fca00078e0a03 */
[----:B------:R-:W-:-:S05]  /*1a90*/  LOP3.LUT R0, R0, R2, RZ, 0x3c, !PT ;  /* 0x0000000200007212 */ /* 0x000fca00078e3cff */
[----:B------:R-:W-:-:S04]  /*1aa0*/  IMAD.IADD R0, R3, 0x1, R0 ;  /* 0x0000000103007824 */ /* 0x000fc800078e0200 */
[----:B------:R-:W-:-:S04]  /*1ab0*/  IMAD R0, R5, 0x18, R0 ;  /* 0x0000001805007824 */ /* 0x000fc800078e0200 */
[----:B------:R-:W-:-:S04]  /*1ac0*/  IMAD.SHL.U32 R0, R0, 0x4, RZ ;  /* 0x0000000400007824 */ /* 0x000fc800078e00ff */
[----:B------:R-:W-:Y:S02]  /*1ad0*/  IMAD.SHL.U32 R2, R0, 0x4, RZ ;  /* 0x0000000400027824 */ /* 0x000fe400078e00ff */
[----:B------:R-:W-:-:S03]  /*1ae0*/  IMAD.SHL.U32 R0, R9, 0x8, RZ ;  /* 0x0000000809007824 */ /* 0x000fc600078e00ff */
[----:B------:R-:W-:Y:S02]  /*1af0*/  LOP3.LUT R42, R2, 0xfffffff0, RZ, 0xc0, !PT ;  /* 0xfffffff0022a7812 */ /* 0x000fe400078ec0ff */
[----:B------:R-:W-:Y:S01]  /*1b00*/  LOP3.LUT P0, RZ, R0, 0x10, RZ, 0xc0, !PT ;  /* 0x0000001000ff7812 */ /* 0x000fe2000780c0ff */
[----:B------:R-:W-:Y:S02]  /*1b10*/  IMAD.SHL.U32 R0, R9, 0x4, RZ ;  /* 0x0000000409007824 */ /* 0x000fe400078e00ff */
[----:B------:R3:W-:Y:S10]  /*1b20*/  STL [R1+0x110], R42 ;  /* 0x0001102a01007387 */ /* 0x0007f40000100800 */
[----:B------:R4:W-:Y:S01]  /*1b30*/  LDGSTS.E.BYPASS.LTC128B.128 [R42], [R6.64], P0 ;  /* 0x00000000062a7fae */ /* 0x0009e20008101d4e */
[----:B------:R-:W-:-:S04]  /*1b40*/  IADD3 R2, P0, R6, c[0x0][0x190], RZ ;  /* 0x0000640006027a10 */ /* 0x000fc80007f1e0ff */
[----:B------:R-:W-:Y:S02]  /*1b50*/  IADD3.X R3, R7, c[0x0][0x194], RZ, P0, !PT ;  /* 0x0000650007037a10 */ /* 0x000fe400007fe4ff */
[----:B------:R-:W-:-:S04]  /*1b60*/  IADD3 R4, P0, R2, c[0x0][0x190], RZ ;  /* 0x0000640002047a10 */ /* 0x000fc80007f1e0ff */
[----:B------:R-:W-:Y:S02]  /*1b70*/  IADD3.X R5, R3, c[0x0][0x194], RZ, P0, !PT ;  /* 0x0000650003057a10 */ /* 0x000fe400007fe4ff */
[----:B------:R-:W-:Y:S01]  /*1b80*/  LOP3.LUT P0, RZ, R0, 0x10, RZ, 0xc0, !PT ;  /* 0x0000001000ff7812 */ /* 0x000fe2000780c0ff */
[----:B------:R-:W-:-:S12]  /*1b90*/  IMAD.SHL.U32 R0, R9, 0x2, RZ ;  /* 0x0000000209007824 */ /* 0x000fd800078e00ff */
[----:B------:R5:W-:Y:S01]  /*1ba0*/  LDGSTS.E.BYPASS.LTC128B.128 [R11+0xc00], [R2.64], P0 ;  /* 0x00c00000020b7fae */ /* 0x000be20008101d4e */
[----:B------:R-:W-:Y:S02]  /*1bb0*/  LOP3.LUT P0, RZ, R0, 0x10, RZ, 0xc0, !PT ;  /* 0x0000001000ff7812 */ /* 0x000fe4000780c0ff */
[----:B------:R-:W-:-:S04]  /*1bc0*/  IADD3 R0, R92, 0x20, RZ ;  /* 0x000000205c007810 */ /* 0x000fc80007ffe0ff */
[C---:B------:R-:W-:Y:S02]  /*1bd0*/  ISETP.GE.AND P4, PT, R0.reuse, c[0x0][0x164], PT ;  /* 0x0000590000007a0c */ /* 0x040fe40003f86270 */
[----:B------:R-:W-:Y:S02]  /*1be0*/  IADD3 R40, R0, c[0x0][0x1b4], RZ ;  /* 0x00006d0000287a10 */ /* 0x000fe40007ffe0ff */
[----:B------:R-:W-:Y:S02]  /*1bf0*/  IADD3 R0, R92, 0x21, RZ ;  /* 0x000000215c007810 */ /* 0x000fe40007ffe0ff */
[----:B------:R-:W-:Y:S01]  /*1c00*/  ISETP.LT.AND P1, PT, R8, UR13, !P4 ;  /* 0x0000000d08007c0c */ /* 0x000fe2000e721270 */
[----:B------:R1:W-:Y:S01]  /*1c10*/  LDGSTS.E.BYPASS.LTC128B.128 [R42+0xc00], [R4.64], P0 ;  /* 0x00c00000042a7fae */ /* 0x0003e20008101d4e */
[----:B------:R-:W-:Y:S02]  /*1c20*/  ISETP.GE.AND P2, PT, R0, c[0x0][0x164], PT ;  /* 0x0000590000007a0c */ /* 0x000fe40003f46270 */
[----:B------:R-:W-:Y:S01]  /*1c30*/  ISETP.LE.OR P0, PT, R8, R40, !P6 ;  /* 0x000000280800720c */ /* 0x000fe20007703670 */
[----:B------:R1:W-:Y:S01]  /*1c40*/  STL [R1+0x80], R40 ;  /* 0x0000802801007387 */ /* 0x0003e20000100800 */
[----:B------:R-:W-:-:S02]  /*1c50*/  IADD3 R39, R0, c[0x0][0x1b4], RZ ;  /* 0x00006d0000277a10 */ /* 0x000fc40007ffe0ff */
[----:B------:R-:W-:Y:S02]  /*1c60*/  @P4 LOP3.LUT R209, R209, 0x4, RZ, 0xfc, !PT ;  /* 0x00000004d1d14812 */ /* 0x000fe400078efcff */
[----:B------:R-:W-:Y:S01]  /*1c70*/  IADD3 R0, R92, 0x22, RZ ;  /* 0x000000225c007810 */ /* 0x000fe20007ffe0ff */
[----:B------:R-:W-:Y:S01]  /*1c80*/  STL [R1+0x7c], R39 ;  /* 0x00007c2701007387 */ /* 0x000fe20000100800 */
[----:B------:R-:W-:Y:S02]  /*1c90*/  LOP3.LUT R209, R209, 0xfffffffd, RZ, 0xc0, !PT ;  /* 0xfffffffdd1d17812 */ /* 0x000fe400078ec0ff */
[----:B------:R-:W-:Y:S02]  /*1ca0*/  PLOP3.LUT P4, PT, P1, P0, PT, 0x80, 0x0 ;  /* 0x000000000000781c */ /* 0x000fe40000f81070 */
[----:B------:R-:W-:Y:S02]  /*1cb0*/  @P2 LOP3.LUT R209, R209, 0x2, RZ, 0xfc, !PT ;  /* 0x00000002d1d12812 */ /* 0x000fe400078efcff */
[----:B------:R-:W-:-:S02]  /*1cc0*/  ISETP.LT.AND P1, PT, R8, UR13, !P2 ;  /* 0x0000000d08007c0c */ /* 0x000fc4000d721270 */
[----:B------:R-:W-:Y:S02]  /*1cd0*/  ISETP.GE.AND P2, PT, R0, c[0x0][0x164], PT ;  /* 0x0000590000007a0c */ /* 0x000fe40003f46270 */
[----:B------:R-:W-:Y:S02]  /*1ce0*/  ISETP.LE.OR P0, PT, R8, R39, !P6 ;  /* 0x000000270800720c */ /* 0x000fe40007703670 */
[----:B------:R-:W-:Y:S02]  /*1cf0*/  IADD3 R38, R0, c[0x0][0x1b4], RZ ;  /* 0x00006d0000267a10 */ /* 0x000fe40007ffe0ff */
[----:B------:R-:W-:Y:S02]  /*1d00*/  PLOP3.LUT P3, PT, P1, P0, PT, 0x80, 0x0 ;  /* 0x000000000000781c */ /* 0x000fe40000f61070 */
[----:B------:R-:W-:Y:S01]  /*1d10*/  LOP3.LUT R209, R209, 0xfffffffe, RZ, 0xc0, !PT ;  /* 0xfffffffed1d17812 */ /* 0x000fe200078ec0ff */
[----:B------:R1:W-:Y:S01]  /*1d20*/  STL [R1+0x84], R38 ;  /* 0x0000842601007387 */ /* 0x0003e20000100800 */
[----:B------:R-:W-:-:S02]  /*1d30*/  ISETP.LT.AND P1, PT, R8, UR13, !P2 ;  /* 0x0000000d08007c0c */ /* 0x000fc4000d721270 */
[----:B------:R-:W-:Y:S02]  /*1d40*/  ISETP.LE.OR P0, PT, R8, R38, !P6 ;  /* 0x000000260800720c */ /* 0x000fe40007703670 */
[----:B------:R-:W-:Y:S02]  /*1d50*/  IADD3 R0, R92, 0x23, RZ ;  /* 0x000000235c007810 */ /* 0x000fe40007ffe0ff */
[----:B------:R-:W-:Y:S02]  /*1d60*/  @P2 LOP3.LUT R209, R209, 0x1, RZ, 0xfc, !PT ;  /* 0x00000001d1d12812 */ /* 0x000fe400078efcff */
[----:B------:R-:W-:Y:S02]  /*1d70*/  PLOP3.LUT P2, PT, P1, P0, PT, 0x80, 0x0 ;  /* 0x000000000000781c */ /* 0x000fe40000f41070 */
[----:B------:R-:W-:Y:S02]  /*1d80*/  ISETP.NE.AND P0, PT, RZ, UR16, PT ;  /* 0x00000010ff007c0c */ /* 0x000fe4000bf05270 */
[----:B------:R-:W-:-:S02]  /*1d90*/  IADD3 R37, R0, c[0x0][0x1b4], RZ ;  /* 0x00006d0000257a10 */ /* 0x000fc40007ffe0ff */
[----:B------:R-:W-:Y:S02]  /*1da0*/  ISETP.GE.AND P6, PT, R0, c[0x0][0x164], PT ;  /* 0x0000590000007a0c */ /* 0x000fe40003fc6270 */
[C---:B------:R-:W-:Y:S01]  /*1db0*/  ISETP.LE.OR P0, PT, R8.reuse, R37, !P0 ;  /* 0x000000250800720c */ /* 0x040fe20004703670 */
[----:B------:R-:W-:Y:S01]  /*1dc0*/  STL [R1+0x9c], R37 ;  /* 0x00009c2501007387 */ /* 0x000fe20000100800 */
[----:B------:R-:W-:-:S04]  /*1dd0*/  ISETP.LT.AND P1, PT, R8, UR13, !P6 ;  /* 0x0000000d08007c0c */ /* 0x000fc8000f721270 */
[----:B------:R-:W-:Y:S02]  /*1de0*/  PLOP3.LUT P1, PT, P1, P0, PT, 0x80, 0x0 ;  /* 0x000000000000781c */ /* 0x000fe40000f21070 */
[----:B------:R-:W-:-:S04]  /*1df0*/  ISETP.GT.AND P0, PT, R40, R8, PT ;  /* 0x000000082800720c */ /* 0x000fc80003f04270 */
[----:B------:R-:W-:Y:S02]  /*1e00*/  SEL R0, RZ, 0x1, P0 ;  /* 0x00000001ff007807 */ /* 0x000fe40000000000 */
[-C--:B------:R-:W-:Y:S02]  /*1e10*/  ISETP.GT.AND P0, PT, R39, R8.reuse, PT ;  /* 0x000000082700720c */ /* 0x080fe40003f04270 */
[----:B------:R-:W-:Y:S02]  /*1e20*/  LOP3.LUT R0, R0, UR16, RZ, 0xfc, !PT ;  /* 0x0000001000007c12 */ /* 0x000fe4000f8efcff */
[----:B-----5:R-:W-:Y:S02]  /*1e30*/  SEL R2, RZ, 0x1, P0 ;  /* 0x00000001ff027807 */ /* 0x020fe40000000000 */
[----:B------:R-:W-:Y:S02]  /*1e40*/  ISETP.GT.AND P0, PT, R38, R8, PT ;  /* 0x000000082600720c */ /* 0x000fe40003f04270 */
[----:B------:R-:W-:-:S02]  /*1e50*/  PRMT R0, R0, 0x9910, RZ ;  /* 0x0000991000007816 */ /* 0x000fc400000000ff */
[----:B------:R-:W-:Y:S02]  /*1e60*/  SEL R3, RZ, 0x1, P0 ;  /* 0x00000001ff037807 */ /* 0x000fe40000000000 */
[----:B------:R-:W-:-:S04]  /*1e70*/  ISETP.GT.AND P0, PT, R37, R8, PT ;  /* 0x000000082500720c */ /* 0x000fc80003f04270 */
[----:B-1----:R-:W-:Y:S02]  /*1e80*/  SEL R5, RZ, 0x1, P0 ;  /* 0x00000001ff057807 */ /* 0x002fe40000000000 */
[----:B------:R-:W-:Y:S02]  /*1e90*/  ISETP.NE.AND P0, PT, R0, RZ, P4 ;  /* 0x000000ff0000720c */ /* 0x000fe40002705270 */
[----:B------:R-:W-:Y:S02]  /*1ea0*/  LOP3.LUT R0, R2, UR16, RZ, 0xfc, !PT ;  /* 0x0000001002007c12 */ /* 0x000fe4000f8efcff */
[----:B------:R-:W-:Y:S02]  /*1eb0*/  SEL R4, RZ, 0x100, !P0 ;  /* 0x00000100ff047807 */ /* 0x000fe40004000000 */
[----:B------:R-:W-:Y:S02]  /*1ec0*/  PRMT R0, R0, 0x9910, RZ ;  /* 0x0000991000007816 */ /* 0x000fe400000000ff */
[----:B------:R-:W-:-:S02]  /*1ed0*/  LOP3.LUT P4, RZ, R209, 0x4, RZ, 0xc0, !PT ;  /* 0x00000004d1ff7812 */ /* 0x000fc4000788c0ff */
[----:B------:R-:W-:Y:S02]  /*1ee0*/  ISETP.NE.AND P0, PT, R0, RZ, P3 ;  /* 0x000000ff0000720c */ /* 0x000fe40001f05270 */
[----:B------:R-:W-:Y:S02]  /*1ef0*/  LOP3.LUT R0, R3, UR16, RZ, 0xfc, !PT ;  /* 0x0000001003007c12 */ /* 0x000fe4000f8efcff */
[----:B------:R-:W-:Y:S02]  /*1f00*/  SEL R2, RZ, 0x200, !P0 ;  /* 0x00000200ff027807 */ /* 0x000fe40004000000 */
[----:B------:R-:W-:Y:S02]  /*1f10*/  PRMT R0, R0, 0x9910, RZ ;  /* 0x0000991000007816 */ /* 0x000fe400000000ff */
[----:B------:R-:W-:Y:S02]  /*1f20*/  LOP3.LUT R2, R2, R4, R27, 0xfe, !PT ;  /* 0x0000000402027212 */ /* 0x000fe400078efe1b */
[----:B------:R-:W-:Y:S01]  /*1f30*/  ISETP.NE.AND P0, PT, R0, RZ, P2 ;  /* 0x000000ff0000720c */ /* 0x000fe20001705270 */
[----:B------:R-:W-:Y:S01]  /*1f40*/  CS2R R26, SRZ ;  /* 0x00000000001a7805 */ /* 0x000fe2000001ff00 */
[----:B------:R-:W-:-:S02]  /*1f50*/  LOP3.LUT R0, R5, UR16, RZ, 0xfc, !PT ;  /* 0x0000001005007c12 */ /* 0x000fc4000f8efcff */
[----:B------:R-:W-:Y:S02]  /*1f60*/  SEL R3, RZ, 0x400, !P0 ;  /* 0x00000400ff037807 */ /* 0x000fe40004000000 */
[----:B------:R-:W-:Y:S02]  /*1f70*/  PRMT R0, R0, 0x9910, RZ ;  /* 0x0000991000007816 */ /* 0x000fe400000000ff */
[----:B------:R-:W-:Y:S02]  /*1f80*/  ISETP.NE.AND P2, PT, RZ, UR16, PT ;  /* 0x00000010ff007c0c */ /* 0x000fe4000bf45270 */
[----:B------:R-:W-:Y:S02]  /*1f90*/  ISETP.NE.AND P0, PT, R0, RZ, P1 ;  /* 0x000000ff0000720c */ /* 0x000fe40000f05270 */
[----:B------:R-:W-:Y:S02]  /*1fa0*/  ISETP.LT.AND P1, PT, R10, UR13, !P4 ;  /* 0x0000000d0a007c0c */ /* 0x000fe4000e721270 */
[----:B------:R-:W-:-:S02]  /*1fb0*/  SEL R0, RZ, 0x800, !P0 ;  /* 0x00000800ff007807 */ /* 0x000fc40004000000 */
[----:B------:R-:W-:Y:S02]  /*1fc0*/  LOP3.LUT P3, RZ, R209, 0x2, RZ, 0xc0, !PT ;  /* 0x00000002d1ff7812 */ /* 0x000fe4000786c0ff */
[----:B------:R-:W-:Y:S02]  /*1fd0*/  LOP3.LUT R0, R0, R3, R2, 0xfe, !PT ;  /* 0x0000000300007212 */ /* 0x000fe400078efe02 */
[----:B------:R-:W-:Y:S02]  /*1fe0*/  SHF.R.S32.HI R2, RZ, 0x1f, R19 ;  /* 0x0000001fff027819 */ /* 0x000fe40000011413 */
[----:B------:R-:W-:Y:S02]  /*1ff0*/  SEL R3, R0, RZ, P5 ;  /* 0x000000ff00037207 */ /* 0x000fe40002800000 */
[----:B------:R-:W-:Y:S02]  /*2000*/  SHF.R.S32.HI R0, RZ, 0x1f, R18 ;  /* 0x0000001fff007819 */ /* 0x000fe40000011412 */
[----:B------:R-:W-:-:S02]  /*2010*/  ISETP.NE.AND P5, PT, R219, 0x1, PT ;  /* 0x00000001db00780c */ /* 0x000fc40003fa5270 */
[----:B------:R-:W-:Y:S02]  /*2020*/  LEA.HI R4, R0, R18, RZ, 0x2 ;  /* 0x0000001200047211 */ /* 0x000fe400078f10ff */
[----:B------:R-:W-:Y:S02]  /*2030*/  LEA.HI R0, R2, R19, RZ, 0x5 ;  /* 0x0000001302007211 */ /* 0x000fe400078f28ff */
[----:B------:R-:W-:Y:S02]  /*2040*/  LOP3.LUT R2, R4, 0xfffffffc, RZ, 0xc0, !PT ;  /* 0xfffffffc04027812 */ /* 0x000fe400078ec0ff */
[----:B------:R-:W-:Y:S02]  /*2050*/  LOP3.LUT R0, R0, 0xffffffe0, RZ, 0xc0, !PT ;  /* 0xffffffe000007812 */ /* 0x000fe400078ec0ff */
[----:B----4-:R-:W-:Y:S01]  /*2060*/  SEL R7, R28, RZ, P5 ;  /* 0x000000ff1c077207 */ /* 0x010fe20002800000 */
[----:B------:R-:W-:Y:S02]  /*2070*/  IMAD.IADD R6, R18, 0x1, -R2 ;  /* 0x0000000112067824 */ /* 0x000fe400078e0a02 */
[----:B------:R-:W-:-:S02]  /*2080*/  IMAD.IADD R0, R19, 0x1, -R0 ;  /* 0x0000000113007824 */ /* 0x000fc400078e0a00 */
[----:B------:R-:W-:-:S03]  /*2090*/  IMAD.SHL.U32 R5, R6, 0x2, RZ ;  /* 0x0000000206057824 */ /* 0x000fc600078e00ff */
[----:B------:R-:W-:Y:S01]  /*20a0*/  SHF.R.U32.HI R2, RZ, 0x2, R0 ;  /* 0x00000002ff027819 */ /* 0x000fe20000011600 */
[----:B------:R-:W-:-:S03]  /*20b0*/  IMAD.SHL.U32 R0, R4, 0x10, RZ ;  /* 0x0000001004007824 */ /* 0x000fc600078e00ff */
[----:B------:R-:W-:Y:S02]  /*20c0*/  LOP3.LUT R2, R5, R2, RZ, 0x3c, !PT ;  /* 0x0000000205027212 */ /* 0x000fe400078e3cff */
[----:B------:R-:W-:-:S05]  /*20d0*/  LOP3.LUT R0, R0, 0xfffffc0, RZ, 0xc0, !PT ;  /* 0x0fffffc000007812 */ /* 0x000fca00078ec0ff */
[----:B------:R-:W-:-:S04]  /*20e0*/  IMAD.IADD R0, R2, 0x1, R0 ;  /* 0x0000000102007824 */ /* 0x000fc800078e0200 */
[----:B------:R-:W-:-:S04]  /*20f0*/  IMAD R0, R6, 0x10, R0 ;  /* 0x0000001006007824 */ /* 0x000fc800078e0200 */
[----:B------:R-:W-:Y:S02]  /*2100*/  IMAD.SHL.U32 R71, R0, 0x4, RZ ;  /* 0x0000000400477824 */ /* 0x000fe400078e00ff */
[----:B------:R-:W-:Y:S02]  /*2110*/  IMAD.SHL.U32 R0, R3, 0x4, RZ ;  /* 0x0000000403007824 */ /* 0x000fe400078e00ff */
[C---:B------:R-:W-:Y:S01]  /*2120*/  IMAD.SHL.U32 R6, R71.reuse, 0x4, RZ ;  /* 0x0000000447067824 */ /* 0x040fe200078e00ff */
[----:B------:R-:W-:Y:S02]  /*2130*/  LEA R71, R71, 0x6000, 0x2 ;  /* 0x0000600047477811 */ /* 0x000fe400078e10ff */
[----:B------:R-:W-:Y:S01]  /*2140*/  LOP3.LUT P0, RZ, R0, 0x4, RZ, 0xc0, !PT ;  /* 0x0000000400ff7812 */ /* 0x000fe2000780c0ff */
[----:B------:R-:W-:-:S12]  /*2150*/  IMAD.SHL.U32 R0, R3, 0x2, RZ ;  /* 0x0000000203007824 */ /* 0x000fd800078e00ff */
        /* <DEDUP_REMOVED lines=34> */
[----:B------:R-:W-:-:S04]  /*2380*/  IADD3 R2, P0, R4, c[0x0][0x190], RZ ;  /* 0x0000640004027a10 */ /* 0x000fc80007f1e0ff */
[----:B------:R-:W-:Y:S02]  /*2390*/  IADD3.X R3, R5, c[0x0][0x194], RZ, P0, !PT ;  /* 0x0000650005037a10 */ /* 0x000fe400007fe4ff */
[----:B------:R-:W-:Y:S01]  /*23a0*/  LOP3.LUT P0, RZ, R0, 0x10, RZ, 0xc0, !PT ;  /* 0x0000001000ff7812 */ /* 0x000fe2000780c0ff */
[----:B------:R-:W-:-:S12]  /*23b0*/  IMAD.SHL.U32 R0, R7, 0x4, RZ ;  /* 0x0000000407007824 */ /* 0x000fd800078e00ff */
[----:B------:R5:W-:Y:S01]  /*23c0*/  LDGSTS.E.BYPASS.LTC128B.128 [R42+0x80], [R4.64], P0 ;  /* 0x00080000042a7fae */ /* 0x000be20008101d4e */
[----:B------:R-:W-:-:S13]  /*23d0*/  LOP3.LUT P0, RZ, R0, 0x10, RZ, 0xc0, !PT ;  /* 0x0000001000ff7812 */ /* 0x000fda000780c0ff */
[----:B------:R4:W-:Y:S01]  /*23e0*/  LDGSTS.E.BYPASS.LTC128B.128 [R11+0xc80], [R2.64], P0 ;  /* 0x00c80000020b7fae */ /* 0x0009e20008101d4e */
[----:B------:R-:W-:-:S04]  /*23f0*/  ISETP.LE.OR P0, PT, R10, R40, !P2 ;  /* 0x000000280a00720c */ /* 0x000fc80005703670 */
[----:B------:R-:W-:Y:S02]  /*2400*/  PLOP3.LUT P4, PT, P1, P0, PT, 0x80, 0x0 ;  /* 0x000000000000781c */ /* 0x000fe40000f81070 */
[C---:B------:R-:W-:Y:S02]  /*2410*/  ISETP.LT.AND P1, PT, R10.reuse, UR13, !P3 ;  /* 0x0000000d0a007c0c */ /* 0x040fe4000df21270 */
[----:B------:R-:W-:-:S04]  /*2420*/  ISETP.LE.OR P0, PT, R10, R39, !P2 ;  /* 0x000000270a00720c */ /* 0x000fc80005703670 */
[----:B------:R-:W-:Y:S02]  /*2430*/  PLOP3.LUT P3, PT, P1, P0, PT, 0x80, 0x0 ;  /* 0x000000000000781c */ /* 0x000fe40000f61070 */
        /* <DEDUP_REMOVED lines=12> */
[----:B--2---:R-:W-:Y:S02]  /*2500*/  SEL R14, RZ, 0x1, P0 ;  /* 0x00000001ff0e7807 */ /* 0x004fe40000000000 */
[----:B------:R-:W-:Y:S02]  /*2510*/  ISETP.GT.AND P0, PT, R38, R10, PT ;  /* 0x0000000a2600720c */ /* 0x000fe40003f04270 */
[----:B------:R-:W-:-:S02]  /*2520*/  PRMT R0, R0, 0x9910, RZ ;  /* 0x0000991000007816 */ /* 0x000fc400000000ff */
[----:B------:R-:W-:Y:S02]  /*2530*/  SEL R15, RZ, 0x1, P0 ;  /* 0x00000001ff0f7807 */ /* 0x000fe40000000000 */
[----:B------:R-:W-:-:S04]  /*2540*/  ISETP.GT.AND P0, PT, R37, R10, PT ;  /* 0x0000000a2500720c */ /* 0x000fc80003f04270 */
[----:B------:R-:W-:Y:S02]  /*2550*/  SEL R16, RZ, 0x1, P0 ;  /* 0x00000001ff107807 */ /* 0x000fe40000000000 */
[----:B-----5:R-:W-:-:S04]  /*2560*/  IADD3 R4, P0, R12, c[0x0][0x1c0], RZ ;  /* 0x000070000c047a10 */ /* 0x020fc80007f1e0ff */
[----:B------:R-:W-:Y:S02]  /*2570*/  IADD3.X R5, R13, c[0x0][0x1c4], RZ, P0, !PT ;  /* 0x000071000d057a10 */ /* 0x000fe400007fe4ff */
[----:B------:R-:W-:-:S04]  /*2580*/  IADD3 R10, P0, R2, c[0x0][0x190], RZ ;  /* 0x00006400020a7a10 */ /* 0x000fc80007f1e0ff */
[----:B----4-:R-:W-:Y:S02]  /*2590*/  IADD3.X R11, R3, c[0x0][0x194], RZ, P0, !PT ;  /* 0x00006500030b7a10 */ /* 0x010fe400007fe4ff */
[----:B------:R-:W-:Y:S02]  /*25a0*/  ISETP.NE.AND P0, PT, R0, RZ, P4 ;  /* 0x000000ff0000720c */ /* 0x000fe40002705270 */
[----:B------:R-:W-:Y:S02]  /*25b0*/  LOP3.LUT R0, R14, UR16, RZ, 0xfc, !PT ;  /* 0x000000100e007c12 */ /* 0x000fe4000f8efcff */
[----:B-1----:R-:W-:Y:S02]  /*25c0*/  SEL R12, RZ, 0x100, !P0 ;  /* 0x00000100ff0c7807 */ /* 0x002fe40004000000 */
        /* <DEDUP_REMOVED lines=12> */
[----:B------:R-:W-:Y:S02]  /*2690*/  ISETP.NE.AND P2, PT, R30, RZ, PT ;  /* 0x000000ff1e00720c */ /* 0x000fe40003f45270 */
[----:B------:R-:W-:Y:S02]  /*26a0*/  ISETP.NE.AND P0, PT, R0, RZ, P1 ;  /* 0x000000ff0000720c */ /* 0x000fe40000f05270 */
[----:B------:R-:W-:Y:S02]  /*26b0*/  ISETP.NE.AND P1, PT, R31, RZ, PT ;  /* 0x000000ff1f00720c */ /* 0x000fe40003f25270 */
[----:B------:R-:W-:Y:S01]  /*26c0*/  SEL R0, RZ, 0x800, !P0 ;  /* 0x00000800ff007807 */ /* 0x000fe20004000000 */
[----:B------:R-:W-:Y:S01]  /*26d0*/  CS2R R30, SRZ ;  /* 0x00000000001e7805 */ /* 0x000fe2000001ff00 */
[----:B------:R-:W-:-:S02]  /*26e0*/  ISETP.LT.AND P1, PT, R212, c[0x0][0x164], !P1 ;  /* 0x00005900d4007a0c */ /* 0x000fc40004f21270 */
[----:B------:R-:W-:Y:S01]  /*26f0*/  LOP3.LUT R0, R0, R2, R3, 0xfe, !PT ;  /* 0x0000000200007212 */ /* 0x000fe200078efe03 */
[----:B------:R-:W-:Y:S01]  /*2700*/  IMAD.SHL.U32 R2, R7, 0x2, RZ ;  /* 0x0000000207027824 */ /* 0x000fe200078e00ff */
[----:B------:R-:W-:Y:S02]  /*2710*/  LOP3.LUT P3, RZ, R209, 0x2, RZ, 0xc0, !PT ;  /* 0x00000002d1ff7812 */ /* 0x000fe4000786c0ff */
[----:B------:R-:W-:Y:S02]  /*2720*/  SEL R0, R0, RZ, P5 ;  /* 0x000000ff00007207 */ /* 0x000fe40002800000 */
[----:B------:R-:W-:Y:S02]  /*2730*/  LOP3.LUT P0, RZ, R2, 0x10, RZ, 0xc0, !PT ;  /* 0x0000001002ff7812 */ /* 0x000fe4000780c0ff */
[----:B------:R-:W-:Y:S01]  /*2740*/  ISETP.NE.AND P5, PT, RZ, UR10, PT ;  /* 0x0000000aff007c0c */ /* 0x000fe2000bfa5270 */
[----:B------:R-:W-:-:S10]  /*2750*/  IMAD.SHL.U32 R2, R0, 0x4, RZ ;  /* 0x0000000400027824 */ /* 0x000fd400078e00ff */
[----:B------:R3:W-:Y:S01]  /*2760*/  LDGSTS.E.BYPASS.LTC128B.128 [R42+0xc80], [R10.64], P0 ;  /* 0x00c800000a2a7fae */ /* 0x0007e20008101d4e */
[----:B------:R-:W-:Y:S01]  /*2770*/  LOP3.LUT P0, RZ, R2, 0x4, RZ, 0xc0, !PT ;  /* 0x0000000402ff7812 */ /* 0x000fe2000780c0ff */
[----:B------:R-:W-:-:S12]  /*2780*/  IMAD.SHL.U32 R2, R0, 0x2, RZ ;  /* 0x0000000200027824 */ /* 0x000fd800078e00ff */
[----:B------:R1:W-:Y:S01]  /*2790*/  LDGSTS.E.LTC128B [R6+0x7000], [R4.64], P0 ;  /* 0x0700000004067fae */ /* 0x0003e2000812194e */
[----:B------:R-:W-:Y:S02]  /*27a0*/  LOP3.LUT P0, RZ, R2, 0x4, RZ, 0xc0, !PT ;  /* 0x0000000402ff7812 */ /* 0x000fe4000780c0ff */
[----:B------:R-:W-:-:S04]  /*27b0*/  LOP3.LUT R2, R0, 0x8, RZ, 0xc0, !PT ;  /* 0x0000000800027812 */ /* 0x000fc800078ec0ff */
[----:B------:R-:W-:Y:S01]  /*27c0*/  SHF.R.U32.HI R2, RZ, 0x1, R2 ;  /* 0x00000001ff027819 */ /* 0x000fe20000011602 */
[----:B---3--:R-:W-:-:S06]  /*27d0*/  CS2R R42, SRZ ;  /* 0x00000000002a7805 */ /* 0x008fcc000001ff00 */
        /* <DEDUP_REMOVED lines=22> */
[----:B------:R-:W-:-:S03]  /*2940*/  ISETP.NE.AND P0, PT, R17, RZ, PT ;  /* 0x000000ff1100720c */ /* 0x000fc60003f05270 */
[----:B------:R-:W0:Y:S01]  /*2950*/  LDGDEPBAR ;  /* 0x00000000000079af */ /* 0x000e220000000000 */
[----:B------:R-:W-:Y:S02]  /*2960*/  SEL R85, R0, RZ, P0 ;  /* 0x000000ff00557207 */ /* 0x000fe40000000000 */
[----:B------:R-:W-:Y:S02]  /*2970*/  ISETP.GT.OR P0, PT, R212, R20, !P5 ;  /* 0x00000014d400720c */ /* 0x000fe40006f04670 */
[----:B------:R-:W-:Y:S02]  /*2980*/  IADD3 R85, -R85, UR17, RZ ;  /* 0x0000001155557c10 */ /* 0x000fe4000fffe1ff */
[----:B------:R-:W-:Y:S02]  /*2990*/  PLOP3.LUT P0, PT, P1, P0, PT, 0x80, 0x0 ;  /* 0x000000000000781c */ /* 0x000fe40000f01070 */
[----:B------:R-:W-:Y:S02]  /*29a0*/  ISETP.NE.AND P1, PT, R32, RZ, PT ;  /* 0x000000ff2000720c */ /* 0x000fe40003f25270 */
[----:B------:R-:W-:-:S02]  /*29b0*/  P2R R0, PR, RZ, 0x1 ;  /* 0x00000001ff007803 */ /* 0x000fc40000000000 */
[----:B------:R-:W-:Y:S02]  /*29c0*/  ISETP.GT.AND P0, PT, R20, R212, PT ;  /* 0x000000d41400720c */ /* 0x000fe40003f04270 */
[----:B------:R-:W-:Y:S02]  /*29d0*/  ISETP.LT.AND P1, PT, R212, c[0x0][0x164], !P1 ;  /* 0x00005900d4007a0c */ /* 0x000fe40004f21270 */
[----:B-1----:R-:W-:Y:S01]  /*29e0*/  SEL R4, RZ, 0x1, !P0 ;  /* 0x00000001ff047807 */ /* 0x002fe20004000000 */
[----:B------:R-:W-:-:S04]  /*29f0*/  DEPBAR.LE SB0, 0x1 ;  /* 0x000080400000791a */ /* 0x000fc80000000000 */
[----:B------:R-:W-:Y:S01]  /*2a00*/  BAR.SYNC.DEFER_BLOCKING 0x0 ;  /* 0x0000000000007b1d */ /* 0x000fe20000010000 */
[----:B------:R-:W-:-:S04]  /*2a10*/  ISETP.GT.OR P0, PT, R212, R22, !P5 ;  /* 0x00000016d400720c */ /* 0x000fc80006f04670 */
[----:B------:R-:W-:Y:S02]  /*2a20*/  PLOP3.LUT P1, PT, P1, P0, PT, 0x80, 0x0 ;  /* 0x000000000000781c */ /* 0x000fe40000f21070 */
[----:B------:R-:W-:Y:S02]  /*2a30*/  ISETP.NE.AND P0, PT, R33, RZ, PT ;  /* 0x000000ff2100720c */ /* 0x000fe40003f05270 */
[----:B------:R-:W-:Y:S01]  /*2a40*/  P2R R2, PR, RZ, 0x2 ;  /* 0x00000002ff027803 */ /* 0x000fe20000000000 */
[----:B------:R-:W-:Y:S01]  /*2a50*/  CS2R R32, SRZ ;  /* 0x0000000000207805 */ /* 0x000fe2000001ff00 */
[C---:B------:R-:W-:Y:S02]  /*2a60*/  ISETP.LT.AND P1, PT, R212.reuse, c[0x0][0x164], !P0 ;  /* 0x00005900d4007a0c */ /* 0x040fe40004721270 */
[----:B------:R-:W-:-:S04]  /*2a70*/  ISETP.GT.OR P0, PT, R212, R21, !P5 ;  /* 0x00000015d400720c */ /* 0x000fc80006f04670 */
[----:B------:R-:W-:Y:S02]  /*2a80*/  PLOP3.LUT P0, PT, P1, P0, PT, 0x80, 0x0 ;  /* 0x000000000000781c */ /* 0x000fe40000f01070 */
[C---:B------:R-:W-:Y:S02]  /*2a90*/  ISETP.LT.AND P1, PT, R212.reuse, c[0x0][0x164], !P2 ;  /* 0x00005900d4007a0c */ /* 0x040fe40005721270 */
[----:B------:R-:W-:Y:S02]  /*2aa0*/  P2R R3, PR, RZ, 0x1 ;  /* 0x00000001ff037803 */ /* 0x000fe40000000000 */
[----:B------:R-:W-:Y:S02]  /*2ab0*/  ISETP.GT.OR P0, PT, R212, R23, !P5 ;  /* 0x00000017d400720c */ /* 0x000fe40006f04670 */
[----:B------:R-:W-:Y:S02]  /*2ac0*/  ISETP.NE.AND P2, PT, RZ, UR16, PT ;  /* 0x00000010ff007c0c */ /* 0x000fe4000bf45270 */
[----:B------:R-:W-:-:S02]  /*2ad0*/  PLOP3.LUT P5, PT, P1, P0, PT, 0x80, 0x0 ;  /* 0x000000000000781c */ /* 0x000fc40000fa1070 */
[C---:B------:R-:W-:Y:S02]  /*2ae0*/  ISETP.LT.AND P1, PT, R90.reuse, UR13, !P4 ;  /* 0x0000000d5a007c0c */ /* 0x040fe4000e721270 */
        /* <DEDUP_REMOVED lines=13> */
[----:B------:R-:W-:Y:S01]  /*2bc0*/  ISETP.GT.AND P0, PT, R22, R212, PT ;  /* 0x000000d41600720c */ /* 0x000fe20003f04270 */
[----:B------:R-:W-:-:S03]  /*2bd0*/  IMAD.SHL.U32 R22, R36, 0x40, RZ ;  /* 0x0000004024167824 */ /* 0x000fc600078e00ff */
[----:B------:R-:W-:Y:S02]  /*2be0*/  SEL R6, RZ, 0x1, !P0 ;  /* 0x00000001ff067807 */ /* 0x000fe40004000000 */
[-C--:B------:R-:W-:Y:S02]  /*2bf0*/  ISETP.GT.AND P0, PT, R21, R212.reuse, PT ;  /* 0x000000d41500720c */ /* 0x080fe40003f04270 */
[----:B------:R-:W-:Y:S02]  /*2c00*/  LOP3.LUT R22, R22, 0xc0, RZ, 0xc0, !PT ;  /* 0x000000c016167812 */ /* 0x000fe400078ec0ff */
[----:B------:R-:W-:Y:S02]  /*2c10*/  SEL R12, RZ, 0x1, !P0 ;  /* 0x00000001ff0c7807 */ /* 0x000fe40004000000 */
[----:B------:R-:W-:Y:S02]  /*2c20*/  ISETP.GT.AND P0, PT, R23, R212, PT ;  /* 0x000000d41700720c */ /* 0x000fe40003f04270 */
[----:B------:R-:W-:-:S02]  /*2c30*/  LOP3.LUT R23, R36, 0xe, RZ, 0xc0, !PT ;  /* 0x0000000e24177812 */ /* 0x000fc400078ec0ff */
[----:B------:R-:W-:Y:S02]  /*2c40*/  SEL R13, RZ, 0x1, !P0 ;  /* 0x00000001ff0d7807 */ /* 0x000fe40004000000 */
[-C--:B------:R-:W-:Y:S02]  /*2c50*/  ISETP.GT.AND P0, PT, R40, R90.reuse, PT ;  /* 0x0000005a2800720c */ /* 0x080fe40003f04270 */
[----:B------:R-:W-:Y:S01]  /*2c60*/  SHF.R.U32.HI R23, RZ, 0x1, R23 ;  /* 0x00000001ff177819 */ /* 0x000fe20000011617 */
[----:B------:R-:W-:Y:S01]  /*2c70*/  CS2R R40, SRZ ;  /* 0x0000000000287805 */ /* 0x000fe2000001ff00 */
[----:B------:R-:W-:Y:S02]  /*2c80*/  SEL R5, RZ, 0x1, P0 ;  /* 0x00000001ff057807 */ /* 0x000fe40000000000 */
[----:B------:R-:W-:-:S04]  /*2c90*/  ISETP.GT.AND P0, PT, R39, R90, PT ;  /* 0x0000005a2700720c */ /* 0x000fc80003f04270 */
[----:B------:R-:W-:Y:S02]  /*2ca0*/  SEL R7, RZ, 0x1, P0 ;  /* 0x00000001ff077807 */ /* 0x000fe40000000000 */
[-C--:B------:R-:W-:Y:S02]  /*2cb0*/  ISETP.GT.AND P0, PT, R38, R90.reuse, PT ;  /* 0x0000005a2600720c */ /* 0x080fe40003f04270 */
[----:B------:R-:W-:Y:S02]  /*2cc0*/  CS2R R38, SRZ ;  /* 0x0000000000267805 */ /* 0x000fe4000001ff00 */
[----:B------:R-:W-:Y:S02]  /*2cd0*/  SEL R10, RZ, 0x1, P0 ;  /* 0x00000001ff0a7807 */ /* 0x000fe40000000000 */
[----:B------:R-:W-:-:S04]  /*2ce0*/  ISETP.GT.AND P0, PT, R37, R90, PT ;  /* 0x0000005a2500720c */ /* 0x000fc80003f04270 */
[----:B------:R-:W-:Y:S02]  /*2cf0*/  SEL R11, RZ, 0x1, P0 ;  /* 0x00000001ff0b7807 */ /* 0x000fe40000000000 */
[----:B------:R-:W-:-:S04]  /*2d00*/  IADD3 R218, P0, R8, UR6, RZ ;  /* 0x0000000608da7c10 */ /* 0x000fc8000ff1e0ff */
[----:B------:R-:W-:Y:S02]  /*2d10*/  IADD3.X R217, R9, UR7, RZ, P0, !PT ;  /* 0x0000000709d97c10 */ /* 0x000fe400087fe4ff */
[----:B------:R-:W-:Y:S02]  /*2d20*/  ISETP.NE.AND P0, PT, R0, RZ, PT ;  /* 0x000000ff0000720c */ /* 0x000fe40003f05270 */
[----:B------:R-:W-:-:S04]  /*2d30*/  LOP3.LUT R0, R4, UR10, RZ, 0xfc, !PT ;  /* 0x0000000a04007c12 */ /* 0x000fc8000f8efcff */
[----:B------:R-:W-:-:S04]  /*2d40*/  PRMT R0, R0, 0x9910, RZ ;  /* 0x0000991000007816 */ /* 0x000fc800000000ff */
[----:B------:R-:W-:Y:S02]  /*2d50*/  ISETP.NE.AND P0, PT, R0, RZ, P0 ;  /* 0x000000ff0000720c */ /* 0x000fe40000705270 */
[----:B------:R-:W-:Y:S02]  /*2d60*/  LOP3.LUT R0, R6, UR10, RZ, 0xfc, !PT ;  /* 0x0000000a06007c12 */ /* 0x000fe4000f8efcff */
[----:B------:R-:W-:Y:S02]  /*2d70*/  SEL R19, RZ, 0x100, !P0 ;  /* 0x00000100ff137807 */ /* 0x000fe40004000000 */
[----:B------:R-:W-:Y:S02]  /*2d80*/  ISETP.NE.AND P0, PT, R2, RZ, PT ;  /* 0x000000ff0200720c */ /* 0x000fe40003f05270 */
[----:B------:R-:W-:Y:S02]  /*2d90*/  PRMT R0, R0, 0x9910, RZ ;  /* 0x0000991000007816 */ /* 0x000fe400000000ff */
[----:B------:R-:W-:-:S02]  /*2da0*/  SHF.R.U32.HI R6, RZ, 0x5, R36 ;  /* 0x00000005ff067819 */ /* 0x000fc40000011624 */
[----:B------:R-:W-:Y:S02]  /*2db0*/  ISETP.NE.AND P0, PT, R0, RZ, P0 ;  /* 0x000000ff0000720c */ /* 0x000fe40000705270 */
[----:B------:R-:W-:Y:S02]  /*2dc0*/  LOP3.LUT R0, R12, UR10, RZ, 0xfc, !PT ;  /* 0x0000000a0c007c12 */ /* 0x000fe4000f8efcff */
[----:B------:R-:W-:Y:S01]  /*2dd0*/  SEL R18, RZ, 0x200, !P0 ;  /* 0x00000200ff127807 */ /* 0x000fe20004000000 */
[----:B------:R-:W1:Y:S01]  /*2de0*/  SHFL.IDX PT, R6, R6, RZ, 0x1f ;  /* 0x00001fff06067589 */ /* 0x000e6200000e0000 */
[----:B------:R-:W-:Y:S02]  /*2df0*/  ISETP.NE.AND P0, PT, R3, RZ, PT ;  /* 0x000000ff0300720c */ /* 0x000fe40003f05270 */
[----:B------:R-:W-:Y:S02]  /*2e00*/  PRMT R0, R0, 0x9910, RZ ;  /* 0x0000991000007816 */ /* 0x000fe400000000ff */
[----:B------:R-:W-:-:S02]  /*2e10*/  LEA.HI R3, R25, R25, RZ, 0x1 ;  /* 0x0000001919037211 */ /* 0x000fc400078f08ff */
[----:B------:R-:W-:Y:S02]  /*2e20*/  ISETP.NE.AND P0, PT, R0, RZ, P0 ;  /* 0x000000ff0000720c */ /* 0x000fe40000705270 */
[----:B------:R-:W-:Y:S01]  /*2e30*/  LOP3.LUT R0, R13, UR10, RZ, 0xfc, !PT ;  /* 0x0000000a0d007c12 */ /* 0x000fe2000f8efcff */
[----:B------:R-:W-:Y:S01]  /*2e40*/  IMAD.SHL.U32 R13, R36, 0x8, RZ ;  /* 0x00000008240d7824 */ /* 0x000fe200078e00ff */
[----:B------:R-:W-:Y:S02]  /*2e50*/  SEL R21, RZ, 0x400, !P0 ;  /* 0x00000400ff157807 */ /* 0x000fe40004000000 */
[----:B------:R-:W-:Y:S02]  /*2e60*/  PRMT R0, R0, 0x9910, RZ ;  /* 0x0000991000007816 */ /* 0x000fe400000000ff */
[----:B------:R-:W-:Y:S02]  /*2e70*/  LOP3.LUT R13, R13, 0x18, RZ, 0xc0, !PT ;  /* 0x000000180d0d7812 */ /* 0x000fe400078ec0ff */
[----:B------:R-:W-:-:S02]  /*2e80*/  ISETP.NE.AND P0, PT, R0, RZ, P5 ;  /* 0x000000ff0000720c */ /* 0x000fc40002f05270 */
[----:B------:R-:W-:Y:S02]  /*2e90*/  LOP3.LUT R0, R5, UR16, RZ, 0xfc, !PT ;  /* 0x0000001005007c12 */ /* 0x000fe4000f8efcff */
[----:B------:R-:W-:Y:S02]  /*2ea0*/  SEL R20, RZ, 0x800, !P0 ;  /* 0x00000800ff147807 */ /* 0x000fe40004000000 */
[----:B------:R-:W-:Y:S01]  /*2eb0*/  PRMT R0, R0, 0x9910, RZ ;  /* 0x0000991000007816 */ /* 0x000fe200000000ff */
[----:B-1----:R-:W1:Y:S01]  /*2ec0*/  R2UR UR5, R6 ;  /* 0x00000000060573c2 */ /* 0x002e6200000e0000 */
[----:B------:R-:W-:Y:S02]  /*2ed0*/  LOP3.LUT R5, R3, 0x3ffffffe, RZ, 0xc0, !PT ;  /* 0x3ffffffe03057812 */ /* 0x000fe400078ec0ff */
[----:B------:R-:W-:Y:S02]  /*2ee0*/  ISETP.NE.AND P0, PT, R0, RZ, P4 ;  /* 0x000000ff0000720c */ /* 0x000fe40002705270 */
[----:B------:R-:W-:Y:S01]  /*2ef0*/  LOP3.LUT R0, R7, UR16, RZ, 0xfc, !PT ;  /* 0x0000001007007c12 */ /* 0x000fe2000f8efcff */
[----:B------:R-:W-:Y:S01]  /*2f00*/  IMAD.IADD R5, R25, 0x1, -R5 ;  /* 0x0000000119057824 */ /* 0x000fe200078e0a05 */
[----:B------:R-:W-:-:S02]  /*2f10*/  SEL R17, RZ, 0x100, !P0 ;  /* 0x00000100ff117807 */ /* 0x000fc40004000000 */
[----:B------:R-:W-:Y:S01]  /*2f20*/  PRMT R0, R0, 0x9910, RZ ;  /* 0x0000991000007816 */ /* 0x000fe200000000ff */
[----:B------:R-:W-:Y:S01]  /*2f30*/  IMAD R5, R5, 0x4, R24 ;  /* 0x0000000405057824 */ /* 0x000fe200078e0218 */
[----:B------:R-:W-:Y:S02]  /*2f40*/  LOP3.LUT R7, R36, 0x1f, RZ, 0xc0, !PT ;  /* 0x0000001f24077812 */ /* 0x000fe400078ec0ff */
[----:B------:R-:W-:Y:S02]  /*2f50*/  ISETP.NE.AND P0, PT, R0, RZ, P3 ;  /* 0x000000ff0000720c */ /* 0x000fe40001f05270 */
[----:B------:R-:W-:Y:S02]  /*2f60*/  LOP3.LUT R0, R10, UR16, RZ, 0xfc, !PT ;  /* 0x000000100a007c12 */ /* 0x000fe4000f8efcff */
[----:B------:R-:W-:Y:S02]  /*2f70*/  SEL R16, RZ, 0x200, !P0 ;  /* 0x00000200ff107807 */ /* 0x000fe40004000000 */
[----:B------:R-:W-:-:S02]  /*2f80*/  PRMT R0, R0, 0x9910, RZ ;  /* 0x0000991000007816 */ /* 0x000fc400000000ff */
[----:B------:R-:W-:Y:S02]  /*2f90*/  SHF.R.U32.HI R2, RZ, 0x4, R7 ;  /* 0x00000004ff027819 */ /* 0x000fe40000011607 */
[----:B------:R-:W-:Y:S01]  /*2fa0*/  ISETP.NE.AND P0, PT, R0, RZ, P2 ;  /* 0x000000ff0000720c */ /* 0x000fe20001705270 */
[----:B-1----:R-:W-:Y:S01]  /*2fb0*/  USHF.R.S32.HI UR12, URZ, 0x1f, UR5 ;  /* 0x0000001f3f0c7899 */ /* 0x002fe20008011405 */
[----:B------:R-:W-:Y:S02]  /*2fc0*/  LOP3.LUT R0, R11, UR16, RZ, 0xfc, !PT ;  /* 0x000000100b007c12 */ /* 0x000fe4000f8efcff */
[----:B------:R-:W-:Y:S01]  /*2fd0*/  LOP3.LUT R11, R36, 0x6, RZ, 0xc0, !PT ;  /* 0x00000006240b7812 */ /* 0x000fe200078ec0ff */
[----:B------:R-:W-:Y:S01]  /*2fe0*/  ULEA.HI UR12, UR12, UR5, URZ, 0x2 ;  /* 0x000000050c0c7291 */ /* 0x000fe2000f8f103f */
[----:B------:R-:W-:Y:S02]  /*2ff0*/  PRMT R0, R0, 0x9910, RZ ;  /* 0x0000991000007816 */ /* 0x000fe400000000ff */
[----:B------:R-:W-:Y:S01]  /*3000*/  SEL R15, RZ, 0x400, !P0 ;  /* 0x00000400ff0f7807 */ /* 0x000fe20004000000 */
[----:B------:R-:W-:Y:S01]  /*3010*/  ULOP3.LUT UR4, UR12, 0xfffffffc, URZ, 0xc0, !UPT ;  /* 0xfffffffc0c047892 */ /* 0x000fe2000f8ec03f */
[----:B------:R-:W-:Y:S01]  /*3020*/  ISETP.NE.AND P0, PT, R0, RZ, P1 ;  /* 0x000000ff0000720c */ /* 0x000fe20000f05270 */
[----:B------:R-:W-:Y:S01]  /*3030*/  USHF.R.S32.HI UR12, URZ, 0x2, UR12 ;  /* 0x000000023f0c7899 */ /* 0x000fe2000801140c */
[----:B------:R-:W-:Y:S01]  /*3040*/  SHF.R.U32.HI R11, RZ, 0x1, R11 ;  /* 0x00000001ff0b7819 */ /* 0x000fe2000001160b */
[----:B------:R-:W-:Y:S01]  /*3050*/  UIADD3 UR4, UR5, -UR4, URZ ;  /* 0x8000000405047290 */ /* 0x000fe2000fffe03f */
[----:B------:R-:W-:-:S02]  /*3060*/  IADD3 R0, R25, 0x8, RZ ;  /* 0x0000000819007810 */ /* 0x000fc40007ffe0ff */
[----:B------:R-:W-:Y:S01]  /*3070*/  LOP3.LUT R11, R2, R11, RZ, 0x3c, !PT ;  /* 0x0000000b020b7212 */ /* 0x000fe200078e3cff */
[----:B------:R-:W-:Y:S01]  /*3080*/  ULEA.HI UR11, UR4, UR4, URZ, 0x1 ;  /* 0x00000004040b7291 */ /* 0x000fe2000f8f083f */
[----:B------:R-:W-:Y:S02]  /*3090*/  LEA.HI R2, R0, R0, RZ, 0x1 ;  /* 0x0000000000027211 */ /* 0x000fe400078f08ff */
[----:B------:R-:W-:Y:S01]  /*30a0*/  SHF.R.U32.HI R7, RZ, 0x2, R7 ;  /* 0x00000002ff077819 */ /* 0x000fe20000011607 */
[----:B------:R-:W-:Y:S01]  /*30b0*/  ULOP3.LUT UR10, UR11, 0xfffffffe, URZ, 0xc0, !UPT ;  /* 0xfffffffe0b0a7892 */ /* 0x000fe2000f8ec03f */
[----:B------:R-:W-:Y:S01]  /*30c0*/  LOP3.LUT R4, R2, 0x3ffffffe, RZ, 0xc0, !PT ;  /* 0x3ffffffe02047812 */ /* 0x000fe200078ec0ff */
[----:B------:R-:W-:Y:S01]  /*30d0*/  USHF.R.S32.HI UR11, URZ, 0x1, UR11 ;  /* 0x000000013f0b7899 */ /* 0x000fe2000801140b */
[--C-:B------:R-:W-:Y:S01]  /*30e0*/  SHF.R.S32.HI R10, RZ, 0x1, R3.reuse ;  /* 0x00000001ff0a7819 */ /* 0x100fe20000011403 */
[----:B------:R-:W-:Y:S01]  /*30f0*/  UIADD3 UR10, UR4, -UR10, URZ ;  /* 0x8000000a040a7290 */ /* 0x000fe2000fffe03f */
[----:B------:R-:W-:Y:S01]  /*3100*/  SHF.R.S32.HI R6, RZ, 0x1f, R3 ;  /* 0x0000001fff067819 */ /* 0x000fe20000011403 */
[----:B------:R-:W-:Y:S01]  /*3110*/  IMAD.IADD R0, R0, 0x1, -R4 ;  /* 0x0000000100007824 */ /* 0x000fe200078e0a04 */
[----:B------:R-:W-:Y:S01]  /*3120*/  SHF.R.S32.HI R3, RZ, 0x1f, R5 ;  /* 0x0000001fff037819 */ /* 0x000fe20000011405 */
[----:B------:R-:W-:Y:S01]  /*3130*/  UIMAD UR4, UR10, 0x60, UR12 ;  /* 0x000000600a0478a4 */ /* 0x000fe2000f8e020c */
[C-C-:B------:R-:W-:Y:S01]  /*3140*/  LOP3.LUT R68, R7.reuse, 0x8, R13.reuse, 0xf6, !PT ;  /* 0x0000000807447812 */ /* 0x140fe200078ef60d */
[----:B------:R-:W-:Y:S01]  /*3150*/  IMAD R4, R0, 0x4, R24 ;  /* 0x0000000400047824 */ /* 0x000fe200078e0218 */
[C---:B------:R-:W-:Y:S01]  /*3160*/  LOP3.LUT R12, R7.reuse, 0x10, R13, 0xf6, !PT ;  /* 0x00000010070c7812 */ /* 0x040fe200078ef60d */
[----:B------:R-:W-:Y:S01]  /*3170*/  IMAD.SHL.U32 R24, R36, 0x4, RZ ;  /* 0x0000000424187824 */ /* 0x000fe200078e00ff */
[----:B------:R-:W-:Y:S01]  /*3180*/  LOP3.LUT R84, R22, R13, R7, 0xfe, !PT ;  /* 0x0000000d16547212 */ /* 0x000fe200078efe07 */
[----:B------:R-:W-:Y:S01]  /*3190*/  USHF.L.U32 UR4, UR4, 0x3, URZ ;  /* 0x0000000304047899 */ /* 0x000fe2000800063f */
[----:B------:R-:W-:Y:S01]  /*31a0*/  LOP3.LUT R13, R7, 0x18, R13, 0xf6, !PT ;  /* 0x00000018070d7812 */ /* 0x000fe200078ef60d */
[----:B------:R-:W-:Y:S01]  /*31b0*/  CS2R R36, SRZ ;  /* 0x0000000000247805 */ /* 0x000fe2000001ff00 */
[----:B------:R-:W-:Y:S01]  /*31c0*/  LEA.HI R7, R6, R10, RZ, 0x2 ;  /* 0x0000000a06077211 */ /* 0x000fe200078f10ff */
[----:B------:R-:W-:Y:S01]  /*31d0*/  USHF.L.U32 UR5, UR4, 0x4, URZ ;  /* 0x0000000404057899 */ /* 0x000fe2000800063f */
[----:B------:R-:W-:-:S02]  /*31e0*/  SHF.R.S32.HI R0, RZ, 0x1f, R4 ;  /* 0x0000001fff007819 */ /* 0x000fc40000011404 */
[----:B------:R-:W-:Y:S02]  /*31f0*/  LEA.HI R6, R3, R5, RZ, 0x2 ;  /* 0x0000000503067211 */ /* 0x000fe400078f10ff */
[----:B------:R-:W-:Y:S02]  /*3200*/  LOP3.LUT R3, R7, 0x3ffffffc, RZ, 0xc0, !PT ;  /* 0x3ffffffc07037812 */ /* 0x000fe400078ec0ff */
[----:B------:R-:W-:Y:S02]  /*3210*/  LEA.HI R0, R0, R4, RZ, 0x2 ;  /* 0x0000000400007211 */ /* 0x000fe400078f10ff */
[----:B------:R-:W-:Y:S01]  /*3220*/  LOP3.LUT R8, R6, 0xfffffffc, RZ, 0xc0, !PT ;  /* 0xfffffffc06087812 */ /* 0x000fe200078ec0ff */
[----:B------:R-:W-:Y:S01]  /*3230*/  IMAD.IADD R6, R10, 0x1, -R3 ;  /* 0x000000010a067824 */ /* 0x000fe200078e0a03 */
[----:B------:R-:W-:Y:S02]  /*3240*/  LOP3.LUT R7, R0, 0xfffffffc, RZ, 0xc0, !PT ;  /* 0xfffffffc00077812 */ /* 0x000fe400078ec0ff */
[----:B------:R-:W-:Y:S01]  /*3250*/  SHF.R.S32.HI R9, RZ, 0x1, R2 ;  /* 0x00000001ff097819 */ /* 0x000fe20000011402 */
[----:B------:R-:W-:Y:S01]  /*3260*/  IMAD.IADD R3, R5, 0x1, -R8 ;  /* 0x0000000105037824 */ /* 0x000fe200078e0a08 */
[----:B------:R-:W-:Y:S01]  /*3270*/  SHF.R.S32.HI R2, RZ, 0x1f, R2 ;  /* 0x0000001fff027819 */ /* 0x000fe20000011402 */
[----:B------:R-:W-:Y:S01]  /*3280*/  IMAD.IADD R0, R4, 0x1, -R7 ;  /* 0x0000000104007824 */ /* 0x000fe200078e0a07 */
[----:B------:R-:W-:-:S02]  /*3290*/  LOP3.LUT R11, R11, 0x4, R24, 0xf8, !PT ;  /* 0x000000040b0b7812 */ /* 0x000fc400078ef818 */
[----:B------:R-:W-:Y:S01]  /*32a0*/  LOP3.LUT R4, R3, R6, RZ, 0x3c, !PT ;  /* 0x0000000603047212 */ /* 0x000fe200078e3cff */
[----:B------:R-:W-:Y:S01]  /*32b0*/  CS2R R24, SRZ ;  /* 0x0000000000187805 */ /* 0x000fe2000001ff00 */
[----:B------:R-:W-:Y:S02]  /*32c0*/  LEA.HI R2, R2, R9, RZ, 0x2 ;  /* 0x0000000902027211 */ /* 0x000fe400078f10ff */
[----:B------:R-:W-:Y:S01]  /*32d0*/  SEL R14, RZ, 0x800, !P0 ;  /* 0x00000800ff0e7807 */ /* 0x000fe20004000000 */
[----:B------:R-:W-:Y:S01]  /*32e0*/  IMAD.IADD R6, R8, 0x1, R4 ;  /* 0x0000000108067824 */ /* 0x000fe200078e0204 */
[----:B------:R-:W-:Y:S02]  /*32f0*/  LOP3.LUT R4, R18, R19, R35, 0xfe, !PT ;  /* 0x0000001312047212 */ /* 0x000fe400078efe23 */
[----:B------:R-:W-:Y:S01]  /*3300*/  LOP3.LUT R2, R2, 0x3ffffffc, RZ, 0xc0, !PT ;  /* 0x3ffffffc02027812 */ /* 0x000fe200078ec0ff */
[----:B------:R-:W-:Y:S01]  /*3310*/  IMAD R70, R10, 0x18, R6 ;  /* 0x000000180a467824 */ /* 0x000fe200078e0206 */
[----:B------:R-:W-:Y:S01]  /*3320*/  LOP3.LUT R4, R20, R21, R4, 0xfe, !PT ;  /* 0x0000001514047212 */ /* 0x000fe200078efe04 */
[----:B------:R-:W-:Y:S01]  /*3330*/  CS2R R18, SRZ ;  /* 0x0000000000127805 */ /* 0x000fe2000001ff00 */
[----:B------:R-:W-:Y:S01]  /*3340*/  ISETP.GE.AND P0, PT, R219, 0x1, PT ;  /* 0x00000001db00780c */ /* 0x000fe20003f06270 */
[----:B------:R-:W-:Y:S01]  /*3350*/  IMAD.IADD R2, R9, 0x1, -R2 ;  /* 0x0000000109027824 */ /* 0x000fe200078e0a02 */
[----:B------:R-:W-:Y:S01]  /*3360*/  LOP3.LUT R68, R22, R68, RZ, 0xfc, !PT ;  /* 0x0000004416447212 */ /* 0x000fe200078efcff */
[----:B------:R1:W-:Y:S01]  /*3370*/  STL [R1+0xbc], R4 ;  /* 0x0000bc0401007387 */ /* 0x0003e20000100800 */
[----:B------:R-:W-:Y:S01]  /*3380*/  IMAD.SHL.U32 R70, R70, 0x4, RZ ;  /* 0x0000000446467824 */ /* 0x000fe200078e00ff */
[----:B------:R-:W-:Y:S01]  /*3390*/  LOP3.LUT R3, R22, R12, RZ, 0xfc, !PT ;  /* 0x0000000c16037212 */ /* 0x000fe200078efcff */
[----:B------:R-:W-:Y:S01]  /*33a0*/  CS2R R20, SRZ ;  /* 0x0000000000147805 */ /* 0x000fe2000001ff00 */
[----:B------:R2:W-:Y:S01]  /*33b0*/  STL [R1+0x98], RZ ;  /* 0x000098ff01007387 */ /* 0x0005e20000100800 */
[----:B------:R-:W-:-:S02]  /*33c0*/  LOP3.LUT R0, R0, R2, RZ, 0x3c, !PT ;  /* 0x0000000200007212 */ /* 0x000fc400078e3cff */
[----:B------:R-:W-:Y:S01]  /*33d0*/  SHF.R.S32.HI R70, RZ, 0x2, R70 ;  /* 0x00000002ff467819 */ /* 0x000fe20000011446 */
[----:B------:R2:W-:Y:S01]  /*33e0*/  STL [R1+0x94], RZ ;  /* 0x000094ff01007387 */ /* 0x0005e20000100800 */
[----:B------:R-:W-:Y:S01]  /*33f0*/  LOP3.LUT R2, R22, R13, RZ, 0xfc, !PT ;  /* 0x0000000d16027212 */ /* 0x000fe200078efcff */
[----:B------:R-:W-:Y:S01]  /*3400*/  IMAD.IADD R5, R7, 0x1, R0 ;  /* 0x0000000107057824 */ /* 0x000fe200078e0200 */
[----:B------:R-:W-:Y:S01]  /*3410*/  LOP3.LUT R0, R16, R17, R34, 0xfe, !PT ;  /* 0x0000001110007212 */ /* 0x000fe200078efe22 */
[----:B------:R2:W-:Y:S01]  /*3420*/  STL [R1+0x90], RZ ;  /* 0x000090ff01007387 */ /* 0x0005e20000100800 */
[----:B------:R-:W-:Y:S01]  /*3430*/  IMAD R7, R23, 0x18, R11 ;  /* 0x0000001817077824 */ /* 0x000fe200078e020b */
[----:B------:R-:W-:Y:S01]  /*3440*/  CS2R R16, SRZ ;  /* 0x0000000000107805 */ /* 0x000fe2000001ff00 */
[----:B------:R-:W-:Y:S01]  /*3450*/  IMAD R69, R9, 0x18, R5 ;  /* 0x0000001809457824 */ /* 0x000fe200078e0205 */
[----:B------:R2:W-:Y:S01]  /*3460*/  STL [R1+0x8c], RZ ;  /* 0x00008cff01007387 */ /* 0x0005e20000100800 */
[----:B------:R-:W-:Y:S01]  /*3470*/  LOP3.LUT R156, R14, R15, R0, 0xfe, !PT ;  /* 0x0000000f0e9c7212 */ /* 0x000fe200078efe00 */
[----:B------:R-:W-:Y:S01]  /*3480*/  IMAD.SHL.U32 R0, R7, 0x10, RZ ;  /* 0x0000001007007824 */ /* 0x000fe200078e00ff */
[----:B------:R-:W-:Y:S01]  /*3490*/  CS2R R22, SRZ ;  /* 0x0000000000167805 */ /* 0x000fe2000001ff00 */
[----:B------:R2:W-:Y:S01]  /*34a0*/  STL [R1+0x88], RZ ;  /* 0x000088ff01007387 */ /* 0x0005e20000100800 */
[----:B------:R-:W-:Y:S01]  /*34b0*/  IMAD.SHL.U32 R69, R69, 0x4, RZ ;  /* 0x0000000445457824 */ /* 0x000fe200078e00ff */
[----:B------:R-:W-:Y:S01]  /*34c0*/  CS2R R14, SRZ ;  /* 0x00000000000e7805 */ /* 0x000fe2000001ff00 */
[----:B------:R-:W-:Y:S01]  /*34d0*/  CS2R R12, SRZ ;  /* 0x00000000000c7805 */ /* 0x000fe2000001ff00 */
[----:B------:R2:W-:Y:S01]  /*34e0*/  STL [R1+0x78], RZ ;  /* 0x000078ff01007387 */ /* 0x0005e20000100800 */
[----:B------:R-:W-:Y:S01]  /*34f0*/  CS2R R10, SRZ ;  /* 0x00000000000a7805 */ /* 0x000fe2000001ff00 */
[----:B------:R-:W-:Y:S01]  /*3500*/  SHF.R.S32.HI R69, RZ, 0x2, R69 ;  /* 0x00000002ff457819 */ /* 0x000fe20000011445 */
[----:B------:R-:W-:Y:S01]  /*3510*/  CS2R R8, SRZ ;  /* 0x0000000000087805 */ /* 0x000fe2000001ff00 */
[----:B------:R2:W-:Y:S01]  /*3520*/  STL [R1+0x74], RZ ;  /* 0x000074ff01007387 */ /* 0x0005e20000100800 */
[----:B------:R-:W-:Y:S01]  /*3530*/  CS2R R34, SRZ ;  /* 0x0000000000227805 */ /* 0x000fe2000001ff00 */
[----:B------:R-:W-:Y:S01]  /*3540*/  CS2R R6, SRZ ;  /* 0x0000000000067805 */ /* 0x000fe2000001ff00 */
[----:B-1----:R-:W-:Y:S01]  /*3550*/  CS2R R4, SRZ ;  /* 0x0000000000047805 */ /* 0x002fe2000001ff00 */
[----:B------:R2:W-:Y:S04]  /*3560*/  STL [R1+0x70], RZ ;  /* 0x000070ff01007387 */ /* 0x0005e80000100800 */
        /* <DEDUP_REMOVED lines=26> */
[----:B------:R2:W-:Y:S04]  /*3710*/  STL [R1], RZ ;  /* 0x000000ff01007387 */ /* 0x0005e80000100800 */
[----:B------:R2:W-:Y:S04]  /*3720*/  STL [R1+0x124], R85 ;  /* 0x0001245501007387 */ /* 0x0005e80000100800 */
[----:B------:R2:W-:Y:S04]  /*3730*/  STL [R1+0xb8], R71 ;  /* 0x0000b84701007387 */ /* 0x0005e80000100800 */
[----:B------:R2:W-:Y:S04]  /*3740*/  STL [R1+0x12c], R70 ;  /* 0x00012c4601007387 */ /* 0x0005e80000100800 */
[----:B------:R2:W-:Y:S04]  /*3750*/  STL [R1+0x128], R69 ;  /* 0x0001284501007387 */ /* 0x0005e80000100800 */
[----:B------:R2:W1:Y:S04]  /*3760*/  LDSM.16.M88.4 R96, [R0+UR5] ;  /* 0x000000050060783b */ /* 0x0004680008000200 */
[----:B------:R2:W3:Y:S04]  /*3770*/  LDSM.16.M88.4 R72, [R0+UR5+0xc00] ;  /* 0x000c00050048783b */ /* 0x0004e80008000200 */
[----:B------:R2:W4:Y:S04]  /*3780*/  LDSM.16.M88.4 R76, [R0+UR5+0x1800] ;  /* 0x00180005004c783b */ /* 0x0005280008000200 */
[----:B------:R2:W1:Y:S01]  /*3790*/  LDSM.16.M88.4 R80, [R0+UR5+0x2400] ;  /* 0x002400050050783b */ /* 0x0004620008000200 */
[----:B------:R-:W-:Y:S05]  /*37a0*/  @!P0 BRA `(.L_x_50) ;  /* 0x0000305000008947 */ /* 0x000fea0003800000 */
[----:B------:R-:W-:Y:S01]  /*37b0*/  ULEA UR4, UR12, UR11, 0x5 ;  /* 0x0000000b0c047291 */ /* 0x000fe2000f8e283f */
[----:B------:R-:W-:Y:S01]  /*37c0*/  LEA R190, R2, 0x6000, 0x2 ;  /* 0x0000600002be7811 */ /* 0x000fe200078e10ff */
[----:B------:R-:W-:Y:S01]  /*37d0*/  IMAD.MOV.U32 R91, RZ, RZ, 0x1000 ;  /* 0x00001000ff5b7424 */ /* 0x000fe200078e00ff */
[----:B-1----:R-:W-:Y:S01]  /*37e0*/  LOP3.LUT R155, R83, 0xffffe000, RZ, 0xc0, !PT ;  /* 0xffffe000539b7812 */ /* 0x002fe200078ec0ff */
[----:B------:R-:W-:Y:S01]  /*37f0*/  USHF.L.U32 UR4, UR4, 0x5, URZ ;  /* 0x0000000504047899 */ /* 0x000fe2000800063f */
[----:B------:R-:W-:Y:S01]  /*3800*/  LOP3.LUT R154, R82, 0xffffe000, RZ, 0xc0, !PT ;  /* 0xffffe000529a7812 */ /* 0x000fe200078ec0ff */
[----:B------:R-:W-:Y:S01]  /*3810*/  IMAD.MOV.U32 R207, RZ, RZ, R90 ;  /* 0x000000ffffcf7224 */ /* 0x000fe200078e005a */
[----:B------:R-:W-:Y:S01]  /*3820*/  LOP3.LUT R153, R81, 0xffffe000, RZ, 0xc0, !PT ;  /* 0xffffe00051997812 */ /* 0x000fe200078ec0ff */
[----:B------:R-:W-:Y:S01]  /*3830*/  USHF.L.U32 UR4, UR4, 0x2, URZ ;  /* 0x0000000204047899 */ /* 0x000fe2000800063f */
[----:B------:R-:W-:Y:S01]  /*3840*/  FADD R83, R83, -R155 ;  /* 0x8000009b53537221 */ /* 0x000fe20000000000 */
[----:B------:R-:W-:Y:S01]  /*3850*/  LOP3.LUT R152, R80, 0xffffe000, RZ, 0xc0, !PT ;  /* 0xffffe00050987812 */ /* 0x000fe200078ec0ff */
[----:B------:R-:W-:Y:S01]  /*3860*/  FADD R82, R82, -R154 ;  /* 0x8000009a52527221 */ /* 0x000fe20000000000 */
[----:B----4-:R-:W-:Y:S01]  /*3870*/  LOP3.LUT R151, R79, 0xffffe000, RZ, 0xc0, !PT ;  /* 0xffffe0004f977812 */ /* 0x010fe200078ec0ff */
[----:B------:R-:W-:Y:S01]  /*3880*/  FADD R81, R81, -R153 ;  /* 0x8000009951517221 */ /* 0x000fe20000000000 */
[----:B------:R-:W-:Y:S01]  /*3890*/  FSETP.GEU.AND P0, PT, |R83|, +INF , PT ;  /* 0x7f8000005300780b */ /* 0x000fe20003f0e200 */
[----:B------:R-:W-:Y:S01]  /*38a0*/  FADD R80, R80, -R152 ;  /* 0x8000009850507221 */ /* 0x000fe20000000000 */
[----:B------:R-:W-:Y:S01]  /*38b0*/  LEA R191, R3, 0x6000, 0x2 ;  /* 0x0000600003bf7811 */ /* 0x000fe200078e10ff */
[----:B------:R-:W1:Y:S01]  /*38c0*/  LDS R2, [R190+UR4+0x400] ;  /* 0x00040004be027984 */ /* 0x000e620008000800 */
[----:B------:R-:W-:Y:S01]  /*38d0*/  FADD R79, R79, -R151 ;  /* 0x800000974f4f7221 */ /* 0x000fe20000000000 */
[----:B------:R-:W-:Y:S01]  /*38e0*/  LOP3.LUT R150, R78, 0xffffe000, RZ, 0xc0, !PT ;  /* 0xffffe0004e967812 */ /* 0x000fe200078ec0ff */
[----:B------:R-:W-:Y:S01]  /*38f0*/  UMOV UR20, URZ ;  /* 0x0000003f00147c82 */ /* 0x000fe20008000000 */
[----:B------:R-:W-:Y:S01]  /*3900*/  LOP3.LUT R149, R77, 0xffffe000, RZ, 0xc0, !PT ;  /* 0xffffe0004d957812 */ /* 0x000fe200078ec0ff */
[----:B------:R-:W-:Y:S01]  /*3910*/  UMOV UR19, 0x2 ;  /* 0x0000000200137882 */ /* 0x000fe20000000000 */
[----:B------:R-:W-:Y:S01]  /*3920*/  LOP3.LUT R148, R76, 0xffffe000, RZ, 0xc0, !PT ;  /* 0xffffe0004c947812 */ /* 0x000fe200078ec0ff */
[----:B------:R-:W-:Y:S01]  /*3930*/  FADD R78, R78, -R150 ;  /* 0x800000964e4e7221 */ /* 0x000fe20000000000 */
[----:B---3--:R-:W-:Y:S01]  /*3940*/  LOP3.LUT R147, R75, 0xffffe000, RZ, 0xc0, !PT ;  /* 0xffffe0004b937812 */ /* 0x008fe200078ec0ff */
[----:B------:R-:W-:Y:S01]  /*3950*/  FADD R77, R77, -R149 ;  /* 0x800000954d4d7221 */ /* 0x000fe20000000000 */
[----:B------:R-:W-:Y:S01]  /*3960*/  LOP3.LUT R146, R74, 0xffffe000, RZ, 0xc0, !PT ;  /* 0xffffe0004a927812 */ /* 0x000fe200078ec0ff */
[----:B------:R-:W-:Y:S01]  /*3970*/  @!P0 IMAD.IADD.U32 R83, R83, 0x1, R91 ;  /* 0x0000000153538824 */ /* 0x000fe200078e005b */
[----:B------:R-:W-:Y:S01]  /*3980*/  FSETP.GEU.AND P0, PT, |R82|, +INF , PT ;  /* 0x7f8000005200780b */ /* 0x000fe20003f0e200 */
[----:B------:R-:W-:Y:S01]  /*3990*/  FADD R76, R76, -R148 ;  /* 0x800000944c4c7221 */ /* 0x000fe20000000000 */
[----:B------:R-:W-:Y:S01]  /*39a0*/  LOP3.LUT R145, R73, 0xffffe000, RZ, 0xc0, !PT ;  /* 0xffffe00049917812 */ /* 0x000fe200078ec0ff */
[----:B------:R-:W-:Y:S01]  /*39b0*/  FADD R75, R75, -R147 ;  /* 0x800000934b4b7221 */ /* 0x000fe20000000000 */
[----:B------:R-:W-:Y:S01]  /*39c0*/  LOP3.LUT R144, R72, 0xffffe000, RZ, 0xc0, !PT ;  /* 0xffffe00048907812 */ /* 0x000fe200078ec0ff */
[----:B------:R-:W-:Y:S01]  /*39d0*/  FADD R74, R74, -R146 ;  /* 0x800000924a4a7221 */ /* 0x000fe20000000000 */
[----:B------:R-:W-:Y:S01]  /*39e0*/  LEA R204, R68, 0x6000, 0x2 ;  /* 0x0000600044cc7811 */ /* 0x000fe200078e10ff */
[----:B------:R-:W-:Y:S01]  /*39f0*/  FADD R73, R73, -R145 ;  /* 0x8000009149497221 */ /* 0x000fe20000000000 */
[----:B------:R-:W-:Y:S01]  /*3a00*/  LOP3.LUT R143, R99, 0xffffe000, RZ, 0xc0, !PT ;  /* 0xffffe000638f7812 */ /* 0x000fe200078ec0ff */
[----:B------:R-:W-:Y:S01]  /*3a10*/  FADD R72, R72, -R144 ;  /* 0x8000009048487221 */ /* 0x000fe20000000000 */
[----:B------:R-:W-:Y:S01]  /*3a20*/  LOP3.LUT R142, R98, 0xffffe000, RZ, 0xc0, !PT ;  /* 0xffffe000628e7812 */ /* 0x000fe200078ec0ff */
[----:B------:R-:W-:Y:S01]  /*3a30*/  UMOV UR18, 0x100 ;  /* 0x0000010000127882 */ /* 0x000fe20000000000 */
[----:B------:R-:W-:Y:S01]  /*3a40*/  LOP3.LUT R141, R97, 0xffffe000, RZ, 0xc0, !PT ;  /* 0xffffe000618d7812 */ /* 0x000fe200078ec0ff */
[----:B------:R-:W-:Y:S01]  /*3a50*/  @!P0 IMAD.IADD.U32 R82, R82, 0x1, R91 ;  /* 0x0000000152528824 */ /* 0x000fe200078e005b */
[----:B------:R-:W-:Y:S01]  /*3a60*/  FSETP.GEU.AND P0, PT, |R81|, +INF , PT ;  /* 0x7f8000005100780b */ /* 0x000fe20003f0e200 */
[----:B--2---:R-:W-:Y:S01]  /*3a70*/  FADD R71, R99, -R143 ;  /* 0x8000008f63477221 */ /* 0x004fe20000000000 */
[----:B------:R-:W-:Y:S01]  /*3a80*/  LEA R205, R84, 0x6000, 0x2 ;  /* 0x0000600054cd7811 */ /* 0x000fe200078e10ff */
[----:B------:R-:W-:Y:S01]  /*3a90*/  FADD R70, R98, -R142 ;  /* 0x8000008e62467221 */ /* 0x000fe20000000000 */
[----:B------:R-:W-:Y:S01]  /*3aa0*/  LOP3.LUT R140, R96, 0xffffe000, RZ, 0xc0, !PT ;  /* 0xffffe000608c7812 */ /* 0x000fe200078ec0ff */
[----:B------:R-:W-:Y:S01]  /*3ab0*/  FADD R69, R97, -R141 ;  /* 0x8000008d61457221 */ /* 0x000fe20000000000 */
[C---:B------:R-:W-:Y:S01]  /*3ac0*/  IADD3 R90, R92.reuse, 0x3, RZ ;  /* 0x000000035c5a7810 */ /* 0x040fe20007ffe0ff */
[----:B------:R-:W-:Y:S01]  /*3ad0*/  LDS R55, [R205+UR4] ;  /* 0x00000004cd377984 */ /* 0x000fe20008000800 */
[----:B------:R-:W-:Y:S01]  /*3ae0*/  IADD3 R94, R92, 0x1, RZ ;  /* 0x000000015c5e7810 */ /* 0x000fe20007ffe0ff */
[----:B------:R-:W-:Y:S01]  /*3af0*/  FADD R68, R96, -R140 ;  /* 0x8000008c60447221 */ /* 0x000fe20000000000 */
[----:B------:R-:W-:Y:S01]  /*3b00*/  IADD3 R219, R219, -0x2, RZ ;  /* 0xfffffffedbdb7810 */ /* 0x000fe20007ffe0ff */
[----:B------:R-:W-:Y:S01]  /*3b10*/  STL [R1+0xb4], R90 ;  /* 0x0000b45a01007387 */ /* 0x000fe20000100800 */
[----:B------:R-:W-:Y:S01]  /*3b20*/  LOP3.LUT R206, R0, 0x20, RZ, 0x3c, !PT ;  /* 0x0000002000ce7812 */ /* 0x000fe200078e3cff */
[----:B------:R-:W-:Y:S01]  /*3b30*/  @!P0 IMAD.IADD.U32 R81, R81, 0x1, R91 ;  /* 0x0000000151518824 */ /* 0x000fe200078e005b */
[----:B-1----:R-:W-:Y:S01]  /*3b40*/  LOP3.LUT R137, R2, 0xffffe000, RZ, 0xc0, !PT ;  /* 0xffffe00002897812 */ /* 0x002fe200078ec0ff */
[----:B------:R-:W-:Y:S01]  /*3b50*/  STL [R1+0xb0], R94 ;  /* 0x0000b05e01007387 */ /* 0x000fe20000100800 */
[----:B------:R-:W-:Y:S01]  /*3b60*/  FSETP.GEU.AND P0, PT, |R80|, +INF , PT ;  /* 0x7f8000005000780b */ /* 0x000fe20003f0e200 */
[----:B------:R-:W-:Y:S01]  /*3b70*/  UMOV UR17, 0x2000 ;  /* 0x0000200000117882 */ /* 0x000fe20000000000 */
[----:B------:R-:W-:Y:S01]  /*3b80*/  IADD3 R222, R94, c[0x0][0x1b4], RZ ;  /* 0x00006d005ede7a10 */ /* 0x000fe20007ffe0ff */
[----:B------:R-:W-:Y:S01]  /*3b90*/  FADD R139, R2, -R137 ;  /* 0x80000089028b7221 */ /* 0x000fe20000000000 */
[----:B------:R-:W-:Y:S01]  /*3ba0*/  IADD3 R223, R90, c[0x0][0x1b4], RZ ;  /* 0x00006d005adf7a10 */ /* 0x000fe20007ffe0ff */
[----:B------:R-:W1:Y:S08]  /*3bb0*/  LDS R2, [R190+UR4] ;  /* 0x00000004be027984 */ /* 0x000e700008000800 */
[----:B------:R-:W-:Y:S01]  /*3bc0*/  @!P0 IMAD.IADD.U32 R80, R80, 0x1, R91 ;  /* 0x0000000150508824 */ /* 0x000fe200078e005b */
[----:B------:R-:W-:-:S13]  /*3bd0*/  FSETP.GEU.AND P0, PT, |R79|, +INF , PT ;  /* 0x7f8000004f00780b */ /* 0x000fda0003f0e200 */
[----:B------:R-:W-:Y:S01]  /*3be0*/  @!P0 IMAD.IADD.U32 R79, R79, 0x1, R91 ;  /* 0x000000014f4f8824 */ /* 0x000fe200078e005b */
[----:B------:R-:W-:-:S13]  /*3bf0*/  FSETP.GEU.AND P0, PT, |R78|, +INF , PT ;  /* 0x7f8000004e00780b */ /* 0x000fda0003f0e200 */
[----:B------:R-:W-:Y:S01]  /*3c00*/  @!P0 IMAD.IADD.U32 R78, R78, 0x1, R91 ;  /* 0x000000014e4e8824 */ /* 0x000fe200078e005b */
[----:B------:R-:W-:Y:S02]  /*3c10*/  FSETP.GEU.AND P0, PT, |R77|, +INF , PT ;  /* 0x7f8000004d00780b */ /* 0x000fe40003f0e200 */
[----:B-1----:R-:W-:-:S05]  /*3c20*/  LOP3.LUT R136, R2, 0xffffe000, RZ, 0xc0, !PT ;  /* 0xffffe00002887812 */ /* 0x002fca00078ec0ff */
[----:B------:R-:W-:Y:S02]  /*3c30*/  FADD R138, R2, -R136 ;  /* 0x80000088028a7221 */ /* 0x000fe40000000000 */
[----:B------:R-:W1:Y:S04]  /*3c40*/  LDS R2, [R191+UR4+0x400] ;  /* 0x00040004bf027984 */ /* 0x000e680008000800 */
        /* <DEDUP_REMOVED lines=8> */
[----:B------:R-:W1:Y:S04]  /*3cd0*/  LDS R2, [R191+UR4] ;  /* 0x00000004bf027984 */ /* 0x000e680008000800 */
[----:B------:R-:W-:Y:S01]  /*3ce0*/  @!P0 IMAD.IADD.U32 R74, R74, 0x1, R91 ;  /* 0x000000014a4a8824 */ /* 0x000fe200078e005b */
[----:B------:R-:W-:-:S13]  /*3cf0*/  FSETP.GEU.AND P0, PT, |R73|, +INF , PT ;  /* 0x7f8000004900780b */ /* 0x000fda0003f0e200 */
[----:B------:R-:W-:Y:S01]  /*3d00*/  @!P0 IMAD.IADD.U32 R73, R73, 0x1, R91 ;  /* 0x0000000149498824 */ /* 0x000fe200078e005b */
[----:B------:R-:W-:-:S13]  /*3d10*/  FSETP.GEU.AND P0, PT, |R72|, +INF , PT ;  /* 0x7f8000004800780b */ /* 0x000fda0003f0e200 */
[----:B------:R-:W-:Y:S01]  /*3d20*/  @!P0 IMAD.IADD.U32 R72, R72, 0x1, R91 ;  /* 0x0000000148488824 */ /* 0x000fe200078e005b */
[----:B------:R-:W-:Y:S02]  /*3d30*/  FSETP.GEU.AND P0, PT, |R71|, +INF , PT ;  /* 0x7f8000004700780b */ /* 0x000fe40003f0e200 */
[----:B-1----:R-:W-:-:S11]  /*3d40*/  LOP3.LUT R134, R2, 0xffffe000, RZ, 0xc0, !PT ;  /* 0xffffe00002867812 */ /* 0x002fd600078ec0ff */
[--C-:B------:R-:W-:Y:S01]  /*3d50*/  @!P0 IMAD.IADD.U32 R71, R71, 0x1, R91.reuse ;  /* 0x0000000147478824 */ /* 0x100fe200078e005b */
[----:B------:R-:W-:Y:S01]  /*3d60*/  FSETP.GEU.AND P0, PT, |R70|, +INF , PT ;  /* 0x7f8000004600780b */ /* 0x000fe20003f0e200 */
[----:B------:R-:W-:Y:S02]  /*3d70*/  FADD R88, R2, -R134 ;  /* 0x8000008602587221 */ /* 0x000fe40000000000 */
[----:B------:R-:W1:Y:S10]  /*3d80*/  LDS R2, [R204+UR4+0x400] ;  /* 0x00040004cc027984 */ /* 0x000e740008000800 */
        /* <DEDUP_REMOVED lines=21> */
[----:B-1----:R-:W-:-:S05]  /*3ee0*/  LOP3.LUT R3, R2, 0xffffe000, RZ, 0xc0, !PT ;  /* 0xffffe00002037812 */ /* 0x002fca00078ec0ff */
[----:B------:R-:W-:Y:S01]  /*3ef0*/  FADD R85, R2, -R3 ;  /* 0x8000000302557221 */ /* 0x000fe20000000000 */
[----:B------:R-:W-:-:S04]  /*3f00*/  LOP3.LUT R2, R55, 0xffffe000, RZ, 0xc0, !PT ;  /* 0xffffe00037027812 */ /* 0x000fc800078ec0ff */
[----:B------:R-:W-:Y:S01]  /*3f10*/  FSETP.GEU.AND P0, PT, |R85|, +INF , PT ;  /* 0x7f8000005500780b */ /* 0x000fe20003f0e200 */
[----:B------:R-:W-:Y:S02]  /*3f20*/  FADD R84, R55, -R2 ;  /* 0x8000000237547221 */ /* 0x000fe40000000000 */
[----:B------:R-:W-:-:S10]  /*3f30*/  IMAD.MOV.U32 R55, RZ, RZ, RZ ;  /* 0x000000ffff377224 */ /* 0x000fd400078e00ff */
[----:B------:R-:W-:Y:S01]  /*3f40*/  @!P0 IMAD.IADD.U32 R85, R85, 0x1, R91 ;  /* 0x0000000155558824 */ /* 0x000fe200078e005b */
[----:B------:R-:W-:-:S13]  /*3f50*/  FSETP.GEU.AND P0, PT, |R84|, +INF , PT ;  /* 0x7f8000005400780b */ /* 0x000fda0003f0e200 */
[----:B------:R-:W-:Y:S01]  /*3f60*/  @!P0 IMAD.IADD.U32 R84, R84, 0x1, R91 ;  /* 0x0000000154548824 */ /* 0x000fe200078e005b */
[----:B------:R-:W-:-:S13]  /*3f70*/  FSETP.GEU.AND P0, PT, |R68|, +INF , PT ;  /* 0x7f8000004400780b */ /* 0x000fda0003f0e200 */
[----:B------:R-:W-:Y:S01]  /*3f80*/  @!P0 IMAD.IADD.U32 R68, R68, 0x1, R91 ;  /* 0x0000000144448824 */ /* 0x000fe200078e005b */
[----:B------:R-:W-:Y:S02]  /*3f90*/  IADD3 R91, R92, 0x2, RZ ;  /* 0x000000025c5b7810 */ /* 0x000fe40007ffe0ff */
[----:B------:R-:W-:Y:S02]  /*3fa0*/  ISETP.NE.AND P0, PT, R219, RZ, PT ;  /* 0x000000ffdb00720c */ /* 0x000fe40003f05270 */
[----:B------:R-:W-:Y:S01]  /*3fb0*/  IADD3 R221, R91, c[0x0][0x1b4], RZ ;  /* 0x00006d005bdd7a10 */ /* 0x000fe20007ffe0ff */
[----:B------:R1:W-:Y:S01]  /*3fc0*/  STL [R1+0xac], R91 ;  /* 0x0000ac5b01007387 */ /* 0x0003e20000100800 */
[----:B------:R-:W-:Y:S02]  /*3fd0*/  SEL R157, R157, RZ, P0 ;  /* 0x000000ff9d9d7207 */ /* 0x000fe40000000000 */
[----:B------:R-:W-:Y:S02]  /*3fe0*/  SEL R156, R156, RZ, P0 ;  /* 0x000000ff9c9c7207 */ /* 0x000fe40000000000 */
.L_x_51:
[C---:B------:R-:W-:Y:S01]  /*3ff0*/  HMMA.1688.F32.TF32 R4, R68.reuse, R2, R4 ;  /* 0x000000024404723c */ /* 0x040fe20000081004 */
[----:B--2---:R-:W2:Y:S01]  /*4000*/  LDL R94, [R1+0x10c] ;  /* 0x00010c00015e7983 */ /* 0x004ea20000100800 */
[----:B------:R-:W-:Y:S01]  /*4010*/  LOP3.LUT P4, RZ, R209, 0x20, RZ, 0xc0, !PT ;  /* 0x00000020d1ff7812 */ /* 0x000fe2000788c0ff */
[----:B------:R-:W-:Y:S01]  /*4020*/  UIADD3 UR9, UR5, 0x80, URZ ;  /* 0x0000008005097890 */ /* 0x000fe2000fffe03f */
[----:B------:R-:W-:Y:S01]  /*4030*/  IADD3 R208, R208, 0x10, RZ ;  /* 0x00000010d0d07810 */ /* 0x000fe20007ffe0ff */
[----:B------:R-:W3:Y:S01]  /*4040*/  LDL R93, [R1+0x120] ;  /* 0x00012000015d7983 */ /* 0x000ee20000100800 */
[----:B------:R-:W-:Y:S01]  /*4050*/  IADD3 R207, R207, 0x10, RZ ;  /* 0x00000010cfcf7810 */ /* 0x000fe20007ffe0ff */
[----:B------:R-:W-:Y:S01]  /*4060*/  UIADD3 UR8, UR4, 0x1000, URZ ;  /* 0x0000100004087890 */ /* 0x000fe2000fffe03f */
[C---:B------:R-:W-:Y:S01]  /*4070*/  HMMA.1688.F32.TF32 R8, R68.reuse, R132, R8 ;  /* 0x000000844408723c */ /* 0x040fe20000081008 */
[----:B------:R-:W4:Y:S01]  /*4080*/  LDL R90, [R1+0x118] ;  /* 0x00011800015a7983 */ /* 0x000f220000100800 */
[----:B------:R-:W-:Y:S02]  /*4090*/  UIADD3 UR20, UR20, 0x1, URZ ;  /* 0x0000000114147890 */ /* 0x000fe4000fffe03f */
[----:B------:R-:W-:Y:S01]  /*40a0*/  UIADD3 UR19, UR19, 0x1, URZ ;  /* 0x0000000113137890 */ /* 0x000fe2000fffe03f */
[----:B------:R-:W5:Y:S01]  /*40b0*/  LDL R92, [R1+0x11c] ;  /* 0x00011c00015c7983 */ /* 0x000f620000100800 */
[----:B------:R-:W-:Y:S02]  /*40c0*/  UISETP.NE.AND UP0, UPT, UR20, 0x3, UPT ;  /* 0x000000031400788c */ /* 0x000fe4000bf05270 */
[C---:B------:R-:W-:Y:S01]  /*40d0*/  HMMA.1688.F32.TF32 R12, R68.reuse, R134, R12 ;  /* 0x00000086440c723c */ /* 0x040fe2000008100c */
[----:B-1----:R-:W5:Y:S01]  /*40e0*/  LDL R91, [R1+0xa4] ;  /* 0x0000a400015b7983 */ /* 0x002f620000100800 */
[----:B------:R-:W-:Y:S02]  /*40f0*/  UISETP.NE.AND UP1, UPT, UR19, 0x3, UPT ;  /* 0x000000031300788c */ /* 0x000fe4000bf25270 */
[----:B------:R-:W-:Y:S01]  /*4100*/  UIADD3 UR22, UR17, 0x1000, URZ ;  /* 0x0000100011167890 */ /* 0x000fe2000fffe03f */
[----:B------:R-:W5:Y:S01]  /*4110*/  LDL R96, [R1+0xb0] ;  /* 0x0000b00001607983 */ /* 0x000f620000100800 */
[----:B------:R-:W-:Y:S02]  /*4120*/  UIADD3 UR21, UR18, 0x80, URZ ;  /* 0x0000008012157890 */ /* 0x000fe4000fffe03f */
[-C--:B------:R-:W-:Y:S01]  /*4130*/  HMMA.1688.F32.TF32 R16, R68, R136.reuse, R16 ;  /* 0x000000884410723c */ /* 0x080fe20000081010 */
[----:B------:R-:W5:Y:S01]  /*4140*/  LDL R95, [R1+0xac] ;  /* 0x0000ac00015f7983 */ /* 0x000f620000100800 */
[----:B------:R-:W-:Y:S02]  /*4150*/  @!UP0 UIADD3 UR9, UR5, -0x100, URZ ;  /* 0xffffff0005098890 */ /* 0x000fe4000fffe03f */
[----:B------:R-:W-:Y:S01]  /*4160*/  @!UP0 UIADD3 UR8, UR4, -0x2000, URZ ;  /* 0xffffe00004088890 */ /* 0x000fe2000fffe03f */
[----:B------:R-:W5:Y:S01]  /*4170*/  LDL R99, [R1+0xb8] ;  /* 0x0000b80001637983 */ /* 0x000f620000100800 */
[----:B------:R-:W-:Y:S02]  /*4180*/  @!UP1 UIADD3 UR22, UR17, -0x2000, URZ ;  /* 0xffffe00011169890 */ /* 0x000fe4000fffe03f */
[C---:B------:R-:W-:Y:S01]  /*4190*/  HMMA.1688.F32.TF32 R20, R72.reuse, R136, R20 ;  /* 0x000000884814723c */ /* 0x040fe20000081014 */
[----:B------:R-:W1:Y:S01]  /*41a0*/  LDSM.16.M88.4 R180, [R206+UR5] ;  /* 0x00000005ceb4783b */ /* 0x000e620008000200 */
[----:B------:R-:W-:Y:S02]  /*41b0*/  @!UP1 UIADD3 UR21, UR18, -0x100, URZ ;  /* 0xffffff0012159890 */ /* 0x000fe4000fffe03f */
[----:B------:R-:W-:Y:S02]  /*41c0*/  @!UP1 UMOV UR19, URZ ;  /* 0x0000003f00139c82 */ /* 0x000fe40008000000 */
[----:B------:R-:W-:Y:S02]  /*41d0*/  @!UP0 UMOV UR20, URZ ;  /* 0x0000003f00148c82 */ /* 0x000fe40008000000 */
[C---:B------:R-:W-:Y:S01]  /*41e0*/  HMMA.1688.F32.TF32 R24, R72.reuse, R134, R24 ;  /* 0x000000864818723c */ /* 0x040fe20000081018 */
[----:B------:R-:W1:Y:S07]  /*41f0*/  LDSM.16.M88.4 R192, [R206+UR5+0xc00] ;  /* 0x000c0005cec0783b */ /* 0x000e6e0008000200 */
[C---:B------:R-:W-:Y:S01]  /*4200*/  HMMA.1688.F32.TF32 R28, R72.reuse, R132, R28 ;  /* 0x00000084481c723c */ /* 0x040fe2000008101c */
[----:B------:R-:W1:Y:S07]  /*4210*/  LDSM.16.M88.4 R196, [R206+UR5+0x1800] ;  /* 0x00180005cec4783b */ /* 0x000e6e0008000200 */
[-C--:B------:R-:W-:Y:S01]  /*4220*/  HMMA.1688.F32.TF32 R32, R72, R2.reuse, R32 ;  /* 0x000000024820723c */ /* 0x080fe20000081020 */
[----:B------:R-:W1:Y:S01]  /*4230*/  LDSM.16.M88.4 R200, [R206+UR5+0x2400] ;  /* 0x00240005cec8783b */ /* 0x000e620008000200 */
[----:B------:R-:W-:Y:S06]  /*4240*/  UMOV UR5, UR9 ;  /* 0x0000000900057c82 */ /* 0x000fec0008000000 */
[C---:B------:R-:W-:Y:S01]  /*4250*/  HMMA.1688.F32.TF32 R36, R76.reuse, R2, R36 ;  /* 0x000000024c24723c */ /* 0x040fe20000081024 */
[----:B------:R-:W1:Y:S04]  /*4260*/  LDS R160, [R205+UR4+0x800] ;  /* 0x00080004cda07984 */ /* 0x000e680008000800 */
[----:B------:R-:W1:Y:S03]  /*4270*/  LDS R161, [R205+UR4+0xc00] ;  /* 0x000c0004cda17984 */ /* 0x000e660008000800 */
[C---:B------:R-:W-:Y:S01]  /*4280*/  HMMA.1688.F32.TF32 R40, R76.reuse, R132, R40 ;  /* 0x000000844c28723c */ /* 0x040fe20000081028 */
[----:B------:R-:W1:Y:S04]  /*4290*/  LDS R162, [R204+UR4+0x800] ;  /* 0x00080004cca27984 */ /* 0x000e680008000800 */
[----:B------:R-:W1:Y:S03]  /*42a0*/  LDS R163, [R204+UR4+0xc00] ;  /* 0x000c0004cca37984 */ /* 0x000e660008000800 */
[C---:B------:R-:W-:Y:S01]  /*42b0*/  HMMA.1688.F32.TF32 R44, R76.reuse, R134, R44 ;  /* 0x000000864c2c723c */ /* 0x040fe2000008102c */
[----:B------:R-:W1:Y:S04]  /*42c0*/  LDS R164, [R191+UR4+0x800] ;  /* 0x00080004bfa47984 */ /* 0x000e680008000800 */
[----:B------:R-:W1:Y:S03]  /*42d0*/  LDS R165, [R191+UR4+0xc00] ;  /* 0x000c0004bfa57984 */ /* 0x000e660008000800 */
[-C--:B------:R-:W-:Y:S01]  /*42e0*/  HMMA.1688.F32.TF32 R48, R76, R136.reuse, R48 ;  /* 0x000000884c30723c */ /* 0x080fe20000081030 */
[----:B------:R-:W1:Y:S04]  /*42f0*/  LDS R166, [R190+UR4+0x800] ;  /* 0x00080004bea67984 */ /* 0x000e680008000800 */
[----:B------:R-:W1:Y:S01]  /*4300*/  LDS R167, [R190+UR4+0xc00] ;  /* 0x000c0004bea77984 */ /* 0x000e620008000800 */
[----:B------:R-:W-:Y:S02]  /*4310*/  UMOV UR4, UR8 ;  /* 0x0000000800047c82 */ /* 0x000fe40008000000 */
[C---:B------:R-:W-:Y:S01]  /*4320*/  HMMA.1688.F32.TF32 R52, R80.reuse, R136, R52 ;  /* 0x000000885034723c */ /* 0x040fe20000081034 */
[----:B------:R-:W5:Y:S04]  /*4330*/  LDL R102, [R1+0x80] ;  /* 0x0000800001667983 */ /* 0x000f680000100800 */
[----:B------:R-:W5:Y:S03]  /*4340*/  LDL R101, [R1+0x7c] ;  /* 0x00007c0001657983 */ /* 0x000f660000100800 */
[C---:B------:R-:W-:Y:S01]  /*4350*/  HMMA.1688.F32.TF32 R56, R80.reuse, R134, R56 ;  /* 0x000000865038723c */ /* 0x040fe20000081038 */
[----:B------:R-:W5:Y:S07]  /*4360*/  LDL R100, [R1+0x84] ;  /* 0x0000840001647983 */ /* 0x000f6e0000100800 */
[C---:B------:R-:W-:Y:S08]  /*4370*/  HMMA.1688.F32.TF32 R60, R80.reuse, R132, R60 ;  /* 0x00000084503c723c */ /* 0x040ff0000008103c */
[----:B------:R-:W-:Y:S08]  /*4380*/  HMMA.1688.F32.TF32 R64, R80, R2, R64 ;  /* 0x000000025040723c */ /* 0x000ff00000081040 */
[C---:B------:R-:W-:Y:S08]  /*4390*/  HMMA.1688.F32.TF32 R4, R140.reuse, R84, R4 ;  /* 0x000000548c04723c */ /* 0x040ff00000081004 */
[C---:B------:R-:W-:Y:S08]  /*43a0*/  HMMA.1688.F32.TF32 R8, R140.reuse, R86, R8 ;  /* 0x000000568c08723c */ /* 0x040ff00000081008 */
[C---:B------:R-:W-:Y:S08]  /*43b0*/  HMMA.1688.F32.TF32 R12, R140.reuse, R88, R12 ;  /* 0x000000588c0c723c */ /* 0x040ff0000008100c */
[-C--:B------:R-:W-:Y:S08]  /*43c0*/  HMMA.1688.F32.TF32 R16, R140, R138.reuse, R16 ;  /* 0x0000008a8c10723c */ /* 0x080ff00000081010 */
        /* <DEDUP_REMOVED lines=11> */
[----:B------:R-:W-:Y:S01]  /*4480*/  HMMA.1688.F32.TF32 R64, R152, R84, R64 ;  /* 0x000000549840723c */ /* 0x000fe20000081040 */
[C---:B-1----:R-:W-:Y:S03]  /*4490*/  LOP3.LUT R158, R182.reuse, 0xffffe000, RZ, 0xc0, !PT ;  /* 0xffffe000b69e7812 */ /* 0x042fe600078ec0ff */
[C---:B------:R-:W-:Y:S02]  /*44a0*/  LOP3.LUT R159, R183.reuse, 0xffffe000, RZ, 0xc0, !PT ;  /* 0xffffe000b79f7812 */ /* 0x040fe400078ec0ff */
[----:B------:R-:W-:Y:S01]  /*44b0*/  FADD R158, R182, -R158 ;  /* 0x8000009eb69e7221 */ /* 0x000fe20000000000 */
[C---:B------:R-:W-:Y:S02]  /*44c0*/  LOP3.LUT R168, R192.reuse, 0xffffe000, RZ, 0xc0, !PT ;  /* 0xffffe000c0a87812 */ /* 0x040fe400078ec0ff */
[----:B------:R-:W-:Y:S03]  /*44d0*/  FADD R159, R183, -R159 ;  /* 0x8000009fb79f7221 */ /* 0x000fe60000000000 */
[----:B------:R-:W-:Y:S01]  /*44e0*/  FADD R168, R192, -R168 ;  /* 0x800000a8c0a87221 */ /* 0x000fe20000000000 */
[----:B------:R-:W-:Y:S02]  /*44f0*/  LOP3.LUT R169, R193, 0xffffe000, RZ, 0xc0, !PT ;  /* 0xffffe000c1a97812 */ /* 0x000fe400078ec0ff */
[----:B------:R-:W-:Y:S02]  /*4500*/  LOP3.LUT R170, R194, 0xffffe000, RZ, 0xc0, !PT ;  /* 0xffffe000c2aa7812 */ /* 0x000fe400078ec0ff */
[----:B------:R-:W-:Y:S01]  /*4510*/  LOP3.LUT R171, R195, 0xffffe000, RZ, 0xc0, !PT ;  /* 0xffffe000c3ab7812 */ /* 0x000fe200078ec0ff */
[----:B------:R-:W-:Y:S01]  /*4520*/  FADD R169, R193, -R169 ;  /* 0x800000a9c1a97221 */ /* 0x000fe20000000000 */
        /* <DEDUP_REMOVED lines=31> */
[----:B------:R-:W-:Y:S02]  /*4720*/  FADD R189, R165, -R189 ;  /* 0x800000bda5bd7221 */ /* 0x000fe40000000000 */
[----:B------:R-:W-:Y:S01]  /*4730*/  FADD R138, R166, -R138 ;  /* 0x8000008aa68a7221 */ /* 0x000fe20000000000 */
[----:B--2---:R-:W-:Y:S01]  /*4740*/  ISETP.GE.AND P0, PT, R94, c[0x0][0x160], PT ;  /* 0x000058005e007a0c */ /* 0x004fe20003f06270 */
[----:B------:R-:W-:Y:S01]  /*4750*/  FADD R139, R167, -R139 ;  /* 0x8000008ba78b7221 */ /* 0x000fe20000000000 */
[----:B------:R-:W2:Y:S02]  /*4760*/  LDL R94, [R1+0xb4] ;  /* 0x0000b400015e7983 */ /* 0x000ea40000100800 */
[----:B------:R-:W-:Y:S02]  /*4770*/  ISETP.LT.AND P0, PT, R208, UR13, !P0 ;  /* 0x0000000dd0007c0c */ /* 0x000fe4000c701270 */
[----:B---3--:R-:W-:Y:S02]  /*4780*/  ISETP.GE.AND P1, PT, R93, c[0x0][0x160], PT ;  /* 0x000058005d007a0c */ /* 0x008fe40003f26270 */
[----:B----4-:R-:W-:Y:S02]  /*4790*/  ISETP.GE.AND P3, PT, R90, c[0x0][0x160], PT ;  /* 0x000058005a007a0c */ /* 0x010fe40003f66270 */
[----:B------:R-:W-:Y:S02]  /*47a0*/  SEL R90, RZ, 0x1, !P0 ;  /* 0x00000001ff5a7807 */ /* 0x000fe40004000000 */
[----:B-----5:R-:W-:Y:S02]  /*47b0*/  ISETP.GE.AND P2, PT, R92, c[0x0][0x160], PT ;  /* 0x000058005c007a0c */ /* 0x020fe40003f46270 */
[C---:B------:R-:W-:Y:S02]  /*47c0*/  ISETP.LT.AND P1, PT, R208.reuse, UR13, !P1 ;  /* 0x0000000dd0007c0c */ /* 0x040fe4000cf21270 */
[C---:B------:R-:W-:Y:S02]  /*47d0*/  ISETP.LT.AND P2, PT, R208.reuse, UR13, !P2 ;  /* 0x0000000dd0007c0c */ /* 0x040fe4000d741270 */
[----:B------:R-:W-:Y:S04]  /*47e0*/  ISETP.LT.AND P3, PT, R208, UR13, !P3 ;  /* 0x0000000dd0007c0c */ /* 0x000fe8000df61270 */
[----:B------:R-:W-:Y:S02]  /*47f0*/  P2R R98, PR, R90, 0xf ;  /* 0x0000000f5a627803 */ /* 0x000fe40000000000 */
[----:B------:R-:W-:Y:S02]  /*4800*/  ISETP.NE.AND P3, PT, RZ, UR16, PT ;  /* 0x00000010ff007c0c */ /* 0x000fe4000bf65270 */
[C---:B------:R-:W-:Y:S02]  /*4810*/  ISETP.LT.AND P1, PT, R207.reuse, UR13, !P4 ;  /* 0x0000000dcf007c0c */ /* 0x040fe4000e721270 */
[----:B------:R-:W-:Y:S04]  /*4820*/  ISETP.LE.OR P0, PT, R207, R91, !P3 ;  /* 0x0000005bcf00720c */ /* 0x000fe80005f03670 */
[----:B------:R-:W-:Y:S02]  /*4830*/  PLOP3.LUT P5, PT, P1, P0, PT, 0x80, 0x0 ;  /* 0x000000000000781c */ /* 0x000fe40000fa1070 */
[-C--:B------:R-:W-:Y:S02]  /*4840*/  ISETP.GT.AND P0, PT, R91, R207.reuse, PT ;  /* 0x000000cf5b00720c */ /* 0x080fe40003f04270 */
[----:B------:R-:W-:Y:S02]  /*4850*/  ISETP.LE.OR P1, PT, R207, R222, !P3 ;  /* 0x000000decf00720c */ /* 0x000fe40005f23670 */
[----:B------:R-:W-:Y:S02]  /*4860*/  SEL R91, RZ, 0x1, P0 ;  /* 0x00000001ff5b7807 */ /* 0x000fe40000000000 */
[-C--:B------:R-:W-:Y:S04]  /*4870*/  ISETP.GT.AND P0, PT, R222, R207.reuse, PT ;  /* 0x000000cfde00720c */ /* 0x080fe80003f04270 */
[----:B------:R-:W-:Y:S02]  /*4880*/  SEL R90, RZ, 0x1, P0 ;  /* 0x00000001ff5a7807 */ /* 0x000fe40000000000 */
[-C--:B------:R-:W-:Y:S04]  /*4890*/  ISETP.GT.AND P0, PT, R221, R207.reuse, PT ;  /* 0x000000cfdd00720c */ /* 0x080fe80003f04270 */
[----:B------:R-:W-:Y:S02]  /*48a0*/  SEL R92, RZ, 0x1, P0 ;  /* 0x00000001ff5c7807 */ /* 0x000fe40000000000 */
[----:B------:R-:W-:Y:S04]  /*48b0*/  ISETP.GT.AND P0, PT, R223, R207, PT ;  /* 0x000000cfdf00720c */ /* 0x000fe80003f04270 */
[----:B------:R-:W-:Y:S02]  /*48c0*/  SEL R93, RZ, 0x1, P0 ;  /* 0x00000001ff5d7807 */ /* 0x000fe40000000000 */
[----:B------:R-:W-:Y:S02]  /*48d0*/  ISETP.GE.AND P0, PT, R207, UR13, PT ;  /* 0x0000000dcf007c0c */ /* 0x000fe4000bf06270 */
[----:B------:R-:W-:Y:S02]  /*48e0*/  LOP3.LUT R93, R93, UR16, RZ, 0xfc, !PT ;  /* 0x000000105d5d7c12 */ /* 0x000fe4000f8efcff */
[----:B------:R-:W-:Y:S02]  /*48f0*/  ISETP.LT.AND P2, PT, R96, c[0x0][0x164], !P0 ;  /* 0x0000590060007a0c */ /* 0x000fe40004741270 */
[----:B------:R-:W3:Y:S02]  /*4900*/  LDL R96, [R1+0x114] ;  /* 0x0001140001607983 */ /* 0x000ee40000100800 */
[----:B------:R-:W-:Y:S02]  /*4910*/  PLOP3.LUT P4, PT, P2, P1, PT, 0x80, 0x0 ;  /* 0x000000000000781c */ /* 0x000fe40001783070 */
[----:B------:R-:W-:Y:S02]  /*4920*/  ISETP.LT.AND P2, PT, R95, c[0x0][0x164], !P0 ;  /* 0x000059005f007a0c */ /* 0x000fe40004741270 */
[----:B------:R-:W4:Y:S01]  /*4930*/  LDL R95, [R1+0x110] ;  /* 0x00011000015f7983 */ /* 0x000f220000100800 */
[----:B------:R-:W-:Y:S04]  /*4940*/  ISETP.LE.OR P1, PT, R207, R221, !P3 ;  /* 0x000000ddcf00720c */ /* 0x000fe80005f23670 */
[----:B------:R-:W-:Y:S02]  /*4950*/  PLOP3.LUT P2, PT, P2, P1, PT, 0x80, 0x0 ;  /* 0x000000000000781c */ /* 0x000fe40001743070 */
[----:B--2---:R-:W-:Y:S02]  /*4960*/  ISETP.LT.AND P1, PT, R94, c[0x0][0x164], !P0 ;  /* 0x000059005e007a0c */ /* 0x004fe40004721270 */
[----:B------:R-:W-:Y:S02]  /*4970*/  LOP3.LUT R94, R91, UR16, RZ, 0xfc, !PT ;  /* 0x000000105b5e7c12 */ /* 0x000fe4000f8efcff */
[----:B------:R-:W-:Y:S02]  /*4980*/  ISETP.LE.OR P0, PT, R207, R223, !P3 ;  /* 0x000000dfcf00720c */ /* 0x000fe40005f03670 */
[----:B------:R-:W-:Y:S02]  /*4990*/  LOP3.LUT R91, R90, UR16, RZ, 0xfc, !PT ;  /* 0x000000105a5b7c12 */ /* 0x000fe4000f8efcff */
[----:B------:R-:W-:Y:S02]  /*49a0*/  LOP3.LUT R90, R92, UR16, RZ, 0xfc, !PT ;  /* 0x000000105c5a7c12 */ /* 0x000fe4000f8efcff */
[----:B------:R-:W-:Y:S02]  /*49b0*/  PRMT R94, R94, 0x9910, RZ ;  /* 0x000099105e5e7816 */ /* 0x000fe400000000ff */
[----:B------:R-:W-:Y:S02]  /*49c0*/  PRMT R92, R91, 0x9910, RZ ;  /* 0x000099105b5c7816 */ /* 0x000fe400000000ff */
[----:B------:R-:W-:Y:S02]  /*49d0*/  PRMT R91, R90, 0x9910, RZ ;  /* 0x000099105a5b7816 */ /* 0x000fe400000000ff */
[----:B------:R-:W-:Y:S01]  /*49e0*/  PRMT R90, R93, 0x9910, RZ ;  /* 0x000099105d5a7816 */ /* 0x000fe200000000ff */
[----:B------:R-:W-:Y:S01]  /*49f0*/  IMAD.MOV.U32 R93, RZ, RZ, R217 ;  /* 0x000000ffff5d7224 */ /* 0x000fe200078e00d9 */
[----:B------:R-:W-:Y:S02]  /*4a00*/  PLOP3.LUT P3, PT, P1, P0, PT, 0x80, 0x0 ;  /* 0x000000000000781c */ /* 0x000fe40000f61070 */
[----:B------:R-:W-:Y:S01]  /*4a10*/  ISETP.NE.AND P0, PT, R94, RZ, P5 ;  /* 0x000000ff5e00720c */ /* 0x000fe20002f05270 */
[----:B------:R-:W-:Y:S01]  /*4a20*/  IMAD.SHL.U32 R94, R157, 0x10, RZ ;  /* 0x000000109d5e7824 */ /* 0x000fe200078e00ff */
[----:B------:R-:W-:Y:S01]  /*4a30*/  ISETP.NE.AND P1, PT, R92, RZ, P4 ;  /* 0x000000ff5c00720c */ /* 0x000fe20002725270 */
[----:B------:R-:W-:Y:S01]  /*4a40*/  IMAD.MOV.U32 R92, RZ, RZ, R218 ;  /* 0x000000ffff5c7224 */ /* 0x000fe200078e00da */
[----:B------:R-:W-:Y:S02]  /*4a50*/  ISETP.NE.AND P2, PT, R91, RZ, P2 ;  /* 0x000000ff5b00720c */ /* 0x000fe40001745270 */
[----:B------:R-:W-:Y:S02]  /*4a60*/  ISETP.NE.AND P3, PT, R90, RZ, P3 ;  /* 0x000000ff5a00720c */ /* 0x000fe40001f65270 */
[----:B------:R-:W-:Y:S02]  /*4a70*/  SEL R90, RZ, 0x1, !P0 ;  /* 0x00000001ff5a7807 */ /* 0x000fe40004000000 */
[C---:B------:R-:W-:Y:S02]  /*4a80*/  LOP3.LUT P5, RZ, R209.reuse, 0x4, RZ, 0xc0, !PT ;  /* 0x00000004d1ff7812 */ /* 0x040fe400078ac0ff */
[----:B------:R-:W-:Y:S02]  /*4a90*/  P2R R220, PR, R90, 0xf ;  /* 0x0000000f5adc7803 */ /* 0x000fe40000000000 */
[----:B------:R-:W-:Y:S02]  /*4aa0*/  IADD3 R90, P0, R218, c[0x0][0x190], RZ ;  /* 0x00006400da5a7a10 */ /* 0x000fe40007f1e0ff */
[----:B------:R-:W-:Y:S02]  /*4ab0*/  LOP3.LUT P4, RZ, R209, 0x1, RZ, 0xc0, !PT ;  /* 0x00000001d1ff7812 */ /* 0x000fe4000788c0ff */
[----:B------:R-:W-:Y:S02]  /*4ac0*/  IADD3.X R91, R217, c[0x0][0x194], RZ, P0, !PT ;  /* 0x00006500d95b7a10 */ /* 0x000fe400007fe4ff */
[----:B------:R-:W-:Y:S01]  /*4ad0*/  LOP3.LUT P0, RZ, R94, 0x10, RZ, 0xc0, !PT ;  /* 0x000000105eff7812 */ /* 0x000fe2000780c0ff */
[----:B------:R-:W-:Y:S01]  /*4ae0*/  IMAD.SHL.U32 R94, R157, 0x8, RZ ;  /* 0x000000089d5e7824 */ /* 0x000fe200078e00ff */
[----:B---3--:R-:W-:Y:S11]  /*4af0*/  IADD3 R97, R96, UR18, RZ ;  /* 0x0000001260617c10 */ /* 0x008ff6000fffe0ff */
[----:B------:R-:W-:Y:S01]  /*4b00*/  @!PT LDS RZ, [RZ] ;  /* 0x00000000fffff984 */ /* 0x000fe20000000800 */
[----:B------:R-:W-:Y:S01]  /*4b10*/  @!PT LDS RZ, [RZ] ;  /* 0x00000000fffff984 */ /* 0x000fe20000000800 */
[----:B------:R-:W-:Y:S01]  /*4b20*/  @!PT LDS RZ, [RZ] ;  /* 0x00000000fffff984 */ /* 0x000fe20000000800 */
[----:B------:R1:W-:Y:S01]  /*4b30*/  LDGSTS.E.BYPASS.LTC128B.128 [R97], [R92.64], P0 ;  /* 0x000000005c617fae */ /* 0x0003e20008101d4e */
[----:B----4-:R-:W-:Y:S01]  /*4b40*/  IADD3 R96, R95, UR18, RZ ;  /* 0x000000125f607c10 */ /* 0x010fe2000fffe0ff */
[----:B------:R-:W-:Y:S01]  /*4b50*/  UMOV UR18, UR21 ;  /* 0x0000001500127c82 */ /* 0x000fe20008000000 */
[----:B-1----:R-:W-:Y:S04]  /*4b60*/  IADD3 R92, P0, R90, c[0x0][0x190], RZ ;  /* 0x000064005a5c7a10 */ /* 0x002fe80007f1e0ff */
[----:B------:R-:W-:Y:S02]  /*4b70*/  IADD3.X R93, R91, c[0x0][0x194], RZ, P0, !PT ;  /* 0x000065005b5d7a10 */ /* 0x000fe400007fe4ff */
[----:B------:R-:W-:-:S13]  /*4b80*/  LOP3.LUT P0, RZ, R94, 0x10, RZ, 0xc0, !PT ;  /* 0x000000105eff7812 */ /* 0x000fda000780c0ff */
[----:B------:R1:W-:Y:S01]  /*4b90*/  LDGSTS.E.BYPASS.LTC128B.128 [R96], [R90.64], P0 ;  /* 0x000000005a607fae */ /* 0x0003e20008101d4e */
[----:B------:R-:W-:Y:S04]  /*4ba0*/  IADD3 R94, P0, R92, c[0x0][0x190], RZ ;  /* 0x000064005c5e7a10 */ /* 0x000fe80007f1e0ff */
[----:B------:R-:W-:Y:S01]  /*4bb0*/  IADD3.X R95, R93, c[0x0][0x194], RZ, P0, !PT ;  /* 0x000065005d5f7a10 */ /* 0x000fe200007fe4ff */
[C---:B-1----:R-:W-:Y:S01]  /*4bc0*/  IMAD.SHL.U32 R90, R156.reuse, 0x4, RZ ;  /* 0x000000049c5a7824 */ /* 0x042fe200078e00ff */
[----:B------:R-:W-:Y:S04]  /*4bd0*/  LOP3.LUT R91, R156, 0x100, RZ, 0xc0, !PT ;  /* 0x000001009c5b7812 */ /* 0x000fe800078ec0ff */
[----:B------:R-:W-:Y:S01]  /*4be0*/  LOP3.LUT P1, RZ, R90, 0x4, RZ, 0xc0, !PT ;  /* 0x000000045aff7812 */ /* 0x000fe2000782c0ff */
[----:B------:R-:W-:Y:S01]  /*4bf0*/  IMAD.SHL.U32 R90, R156, 0x2, RZ ;  /* 0x000000029c5a7824 */ /* 0x000fe200078e00ff */
[----:B------:R-:W-:Y:S04]  /*4c00*/  SHF.R.U32.HI R91, RZ, 0x6, R91 ;  /* 0x00000006ff5b7819 */ /* 0x000fe8000001165b */
[----:B------:R-:W-:Y:S01]  /*4c10*/  LOP3.LUT P0, RZ, R90, 0x4, RZ, 0xc0, !PT ;  /* 0x000000045aff7812 */ /* 0x000fe2000780c0ff */
[C---:B------:R-:W-:Y:S02]  /*4c20*/  IMAD.SHL.U32 R90, R157.reuse, 0x4, RZ ;  /* 0x000000049d5a7824 */ /* 0x040fe400078e00ff */
[----:B------:R-:W-:Y:S03]  /*4c30*/  IMAD.SHL.U32 R157, R157, 0x2, RZ ;  /* 0x000000029d9d7824 */ /* 0x000fe600078e00ff */
[----:B------:R-:W-:Y:S02]  /*4c40*/  LOP3.LUT P2, RZ, R90, 0x10, RZ, 0xc0, !PT ;  /* 0x000000105aff7812 */ /* 0x000fe4000784c0ff */
[----:B------:R-:W-:Y:S04]  /*4c50*/  LOP3.LUT R90, R156, 0x8, RZ, 0xc0, !PT ;  /* 0x000000089c5a7812 */ /* 0x000fe800078ec0ff */
[----:B------:R-:W-:Y:S04]  /*4c60*/  SHF.R.U32.HI R90, RZ, 0x1, R90 ;  /* 0x00000001ff5a7819 */ /* 0x000fe8000001165a */
[----:B------:R-:W-:Y:S02]  /*4c70*/  ISETP.NE.U32.AND P3, PT, R90, RZ, PT ;  /* 0x000000ff5a00720c */ /* 0x000fe40003f65070 */
[----:B------:R-:W-:Y:S01]  /*4c80*/  IADD3 R90, R99, UR17, RZ ;  /* 0x00000011635a7c10 */ /* 0x000fe2000fffe0ff */
[----:B------:R-:W-:Y:S01]  /*4c90*/  UMOV UR17, UR22 ;  /* 0x0000001600117c82 */ /* 0x000fe20008000000 */
[----:B------:R-:W2:Y:S04]  /*4ca0*/  LDL R99, [R1+0x9c] ;  /* 0x00009c0001637983 */ /* 0x000ea80000100800 */
[----:B------:R1:W-:Y:S01]  /*4cb0*/  LDGSTS.E.LTC128B [R90], [R210.64], P1 ;  /* 0x00000000d25a7fae */ /* 0x0003e2000892194e */
[----:B------:R-:W-:Y:S02]  /*4cc0*/  ISETP.LT.AND P1, PT, R207, UR13, !P5 ;  /* 0x0000000dcf007c0c */ /* 0x000fe4000ef21270 */
[----:B------:R-:W-:Y:S01]  /*4cd0*/  LOP3.LUT P5, RZ, R209, 0x2, RZ, 0xc0, !PT ;  /* 0x00000002d1ff7812 */ /* 0x000fe200078ac0ff */
[----:B------:R1:W-:Y:S01]  /*4ce0*/  LDGSTS.E.LTC128B [R90+0x4], [R210.64+0x4], P0 ;  /* 0x00004004d25a7fae */ /* 0x0003e2000812194e */
[----:B------:R-:W-:-:S13]  /*4cf0*/  LOP3.LUT P0, RZ, R156, 0x4, RZ, 0xc0, !PT ;  /* 0x000000049cff7812 */ /* 0x000fda000780c0ff */
[----:B------:R1:W-:Y:S04]  /*4d00*/  LDGSTS.E.LTC128B [R90+0x8], [R210.64+0x8], P0 ;  /* 0x00008008d25a7fae */ /* 0x0003e8000812194e */
[----:B------:R1:W-:Y:S01]  /*4d10*/  LDGSTS.E.LTC128B [R90+0xc], [R210.64+0xc], P3 ;  /* 0x0000c00cd25a7fae */ /* 0x0003e2000992194e */
[----:B------:R-:W-:Y:S03]  /*4d20*/  ISETP.NE.AND P3, PT, RZ, UR16, PT ;  /* 0x00000010ff007c0c */ /* 0x000fe6000bf65270 */
[----:B------:R3:W-:Y:S01]  /*4d30*/  LDGSTS.E.BYPASS.LTC128B.128 [R97+0xc00], [R92.64], P2 ;  /* 0x00c000005c617fae */ /* 0x0007e20009101d4e */
[----:B------:R-:W-:Y:S04]  /*4d40*/  ISETP.LE.OR P0, PT, R207, R102, !P3 ;  /* 0x00000066cf00720c */ /* 0x000fe80005f03670 */
[----:B------:R-:W-:Y:S02]  /*4d50*/  PLOP3.LUT P2, PT, P1, P0, PT, 0x80, 0x0 ;  /* 0x000000000000781c */ /* 0x000fe40000f41070 */
[----:B------:R-:W-:Y:S02]  /*4d60*/  LOP3.LUT P0, RZ, R157, 0x10, RZ, 0xc0, !PT ;  /* 0x000000109dff7812 */ /* 0x000fe4000780c0ff */
[----:B------:R-:W-:Y:S02]  /*4d70*/  ISETP.LT.AND P1, PT, R207, UR13, !P5 ;  /* 0x0000000dcf007c0c */ /* 0x000fe4000ef21270 */
[C---:B------:R-:W-:Y:S05]  /*4d80*/  LOP3.LUT R157, R181.reuse, 0xffffe000, RZ, 0xc0, !PT ;  /* 0xffffe000b59d7812 */ /* 0x040fea00078ec0ff */
[----:B------:R-:W-:Y:S04]  /*4d90*/  FADD R157, R181, -R157 ;  /* 0x8000009db59d7221 */ /* 0x000fe80000000000 */
[----:B------:R4:W-:Y:S01]  /*4da0*/  LDGSTS.E.BYPASS.LTC128B.128 [R96+0xc00], [R94.64], P0 ;  /* 0x00c000005e607fae */ /* 0x0009e20008101d4e */
[----:B------:R-:W-:Y:S02]  /*4db0*/  ISETP.NE.U32.AND P0, PT, R91, RZ, PT ;  /* 0x000000ff5b00720c */ /* 0x000fe40003f05070 */
[C---:B------:R-:W-:Y:S04]  /*4dc0*/  LOP3.LUT R91, R156.reuse, 0x200, RZ, 0xc0, !PT ;  /* 0x000002009c5b7812 */ /* 0x040fe800078ec0ff */
[----:B------:R-:W-:Y:S07]  /*4dd0*/  SHF.R.U32.HI R91, RZ, 0x7, R91 ;  /* 0x00000007ff5b7819 */ /* 0x000fee000001165b */
[----:B------:R1:W-:Y:S01]  /*4de0*/  LDGSTS.E.LTC128B [R90+0x80], [R210.64+0x80], P0 ;  /* 0x00080080d25a7fae */ /* 0x0003e2000812194e */
        /* <DEDUP_REMOVED lines=8> */
[----:B------:R-:W-:Y:S02]  /*4e70*/  ISETP.NE.U32.AND P0, PT, R156, RZ, PT ;  /* 0x000000ff9c00720c */ /* 0x000fe40003f05070 */
[C---:B------:R-:W-:Y:S05]  /*4e80*/  LOP3.LUT R156, R180.reuse, 0xffffe000, RZ, 0xc0, !PT ;  /* 0xffffe000b49c7812 */ /* 0x040fea00078ec0ff */
[----:B------:R-:W-:Y:S06]  /*4e90*/  FADD R156, R180, -R156 ;  /* 0x8000009cb49c7221 */ /* 0x000fec0000000000 */
[----:B------:R1:W-:Y:S01]  /*4ea0*/  LDGSTS.E.LTC128B [R90+0x8c], [R210.64+0x8c], P0 ;  /* 0x0008c08cd25a7fae */ /* 0x0003e2000812194e */
[C---:B------:R-:W-:Y:S03]  /*4eb0*/  ISETP.LE.OR P0, PT, R207.reuse, R101, !P3 ;  /* 0x00000065cf00720c */ /* 0x040fe60005f03670 */
[----:B------:R-:W0:Y:S01]  /*4ec0*/  LDGDEPBAR ;  /* 0x00000000000079af */ /* 0x000e220000000000 */
[----:B------:R-:W-:Y:S02]  /*4ed0*/  PLOP3.LUT P5, PT, P1, P0, PT, 0x80, 0x0 ;  /* 0x000000000000781c */ /* 0x000fe40000fa1070 */
[C---:B------:R-:W-:Y:S02]  /*4ee0*/  ISETP.LE.OR P0, PT, R207.reuse, R100, !P3 ;  /* 0x00000064cf00720c */ /* 0x040fe40005f03670 */
[C---:B------:R-:W-:Y:S04]  /*4ef0*/  ISETP.LT.AND P1, PT, R207.reuse, UR13, !P4 ;  /* 0x0000000dcf007c0c */ /* 0x040fe8000e721270 */
[----:B------:R-:W-:Y:S02]  /*4f00*/  PLOP3.LUT P4, PT, P1, P0, PT, 0x80, 0x0 ;  /* 0x000000000000781c */ /* 0x000fe40000f81070 */
[C---:B------:R-:W-:Y:S01]  /*4f10*/  ISETP.LT.AND P1, PT, R207.reuse, UR13, !P6 ;  /* 0x0000000dcf007c0c */ /* 0x040fe2000f721270 */
[----:B------:R-:W-:Y:S04]  /*4f20*/  DEPBAR.LE SB0, 0x1 ;  /* 0x000080400000791a */ /* 0x000fe80000000000 */
[----:B------:R-:W-:Y:S01]  /*4f30*/  BAR.SYNC.DEFER_BLOCKING 0x0 ;  /* 0x0000000000007b1d */ /* 0x000fe20000010000 */
[----:B--2---:R-:W-:Y:S04]  /*4f40*/  ISETP.LE.OR P0, PT, R207, R99, !P3 ;  /* 0x00000063cf00720c */ /* 0x004fe80005f03670 */
[----:B------:R-:W-:Y:S02]  /*4f50*/  PLOP3.LUT P3, PT, P1, P0, PT, 0x80, 0x0 ;  /* 0x000000000000781c */ /* 0x000fe40000f61070 */
[-C--:B------:R-:W-:Y:S04]  /*4f60*/  ISETP.GT.AND P0, PT, R102, R207.reuse, PT ;  /* 0x000000cf6600720c */ /* 0x080fe80003f04270 */
[----:B-1----:R-:W-:Y:S02]  /*4f70*/  SEL R90, RZ, 0x1, P0 ;  /* 0x00000001ff5a7807 */ /* 0x002fe40000000000 */
[-C--:B------:R-:W-:Y:S02]  /*4f80*/  ISETP.GT.AND P0, PT, R101, R207.reuse, PT ;  /* 0x000000cf6500720c */ /* 0x080fe40003f04270 */
[----:B------:R-:W-:Y:S02]  /*4f90*/  LOP3.LUT R68, R90, UR16, RZ, 0xfc, !PT ;  /* 0x000000105a447c12 */ /* 0x000fe4000f8efcff */
[----:B------:R-:W-:Y:S02]  /*4fa0*/  SEL R91, RZ, 0x1, P0 ;  /* 0x00000001ff5b7807 */ /* 0x000fe40000000000 */
[-C--:B------:R-:W-:Y:S02]  /*4fb0*/  ISETP.GT.AND P0, PT, R100, R207.reuse, PT ;  /* 0x000000cf6400720c */ /* 0x080fe40003f04270 */
[----:B------:R-:W-:Y:S02]  /*4fc0*/  PRMT R68, R68, 0x9910, RZ ;  /* 0x0000991044447816 */ /* 0x000fe400000000ff */
[----:B---3--:R-:W-:Y:S02]  /*4fd0*/  SEL R92, RZ, 0x1, P0 ;  /* 0x00000001ff5c7807 */ /* 0x008fe40000000000 */
[----:B------:R-:W-:Y:S01]  /*4fe0*/  ISETP.GT.AND P0, PT, R99, R207, PT ;  /* 0x000000cf6300720c */ /* 0x000fe20003f04270 */
[----:B------:R-:W-:Y:S01]  /*4ff0*/  IMAD.MOV.U32 R99, RZ, RZ, 0x1000 ;  /* 0x00001000ff637424 */ /* 0x000fe200078e00ff */
[----:B------:R-:W-:Y:S02]  /*5000*/  ISETP.NE.AND P2, PT, R68, RZ, P2 ;  /* 0x000000ff4400720c */ /* 0x000fe40001745270 */
[----:B------:R-:W-:Y:S02]  /*5010*/  SEL R93, RZ, 0x1, P0 ;  /* 0x00000001ff5d7807 */ /* 0x000fe40000000000 */
[----:B------:R-:W-:Y:S02]  /*5020*/  FSETP.GEU.AND P0, PT, |R156|, +INF , PT ;  /* 0x7f8000009c00780b */ /* 0x000fe40003f0e200 */
[----:B------:R-:W-:Y:S02]  /*5030*/  LOP3.LUT R68, R91, UR16, RZ, 0xfc, !PT ;  /* 0x000000105b447c12 */ /* 0x000fe4000f8efcff */
[----:B------:R-:W-:Y:S02]  /*5040*/  SEL R216, RZ, 0x100, !P2 ;  /* 0x00000100ffd87807 */ /* 0x000fe40005000000 */
[----:B------:R-:W-:Y:S04]  /*5050*/  PRMT R68, R68, 0x9910, RZ ;  /* 0x0000991044447816 */ /* 0x000fe800000000ff */
[----:B------:R-:W-:Y:S02]  /*5060*/  ISETP.NE.AND P1, PT, R68, RZ, P5 ;  /* 0x000000ff4400720c */ /* 0x000fe40002f25270 */
[----:B------:R-:W-:Y:S01]  /*5070*/  LOP3.LUT R68, R92, UR16, RZ, 0xfc, !PT ;  /* 0x000000105c447c12 */ /* 0x000fe2000f8efcff */
[--C-:B------:R-:W-:Y:S01]  /*5080*/  @!P0 IMAD.IADD.U32 R156, R156, 0x1, R99.reuse ;  /* 0x000000019c9c8824 */ /* 0x100fe200078e0063 */
[C---:B------:R-:W-:Y:S02]  /*5090*/  FSETP.GEU.AND P0, PT, |R157|.reuse, +INF , PT ;  /* 0x7f8000009d00780b */ /* 0x040fe40003f0e200 */
[----:B------:R-:W-:Y:S02]  /*50a0*/  PRMT R68, R68, 0x9910, RZ ;  /* 0x0000991044447816 */ /* 0x000fe400000000ff */
[----:B------:R-:W-:Y:S09]  /*50b0*/  SEL R215, RZ, 0x200, !P1 ;  /* 0x00000200ffd77807 */ /* 0x000ff20004800000 */
        /* <DEDUP_REMOVED lines=45> */
[----:B------:R-:W-:Y:S02]  /*5390*/  ISETP.NE.AND P0, PT, R68, RZ, P4 ;  /* 0x000000ff4400720c */ /* 0x000fe40002705270 */
[----:B------:R-:W-:Y:S02]  /*53a0*/  LOP3.LUT R68, R93, UR16, RZ, 0xfc, !PT ;  /* 0x000000105d447c12 */ /* 0x000fe4000f8efcff */
[----:B------:R-:W-:Y:S02]  /*53b0*/  SEL R214, RZ, 0x400, !P0 ;  /* 0x00000400ffd67807 */ /* 0x000fe40004000000 */
[----:B------:R-:W-:Y:S04]  /*53c0*/  PRMT R68, R68, 0x9910, RZ ;  /* 0x0000991044447816 */ /* 0x000fe800000000ff */
[----:B------:R-:W-:Y:S02]  /*53d0*/  ISETP.NE.AND P0, PT, R68, RZ, P3 ;  /* 0x000000ff4400720c */ /* 0x000fe40001f05270 */
[C---:B------:R-:W-:Y:S02]  /*53e0*/  HMMA.1688.F32.TF32 R68, R140.reuse, R2, R4 ;  /* 0x000000028c44723c */ /* 0x040fe40000081004 */
[----:B------:R-:W-:Y:S02]  /*53f0*/  SEL R213, RZ, 0x800, !P0 ;  /* 0x00000800ffd57807 */ /* 0x000fe40004000000 */
[----:B------:R-:W-:Y:S04]  /*5400*/  IADD3 R210, P0, R210, c[0x0][0x1c0], RZ ;  /* 0x00007000d2d27a10 */ /* 0x000fe80007f1e0ff */
[C---:B------:R-:W-:Y:S01]  /*5410*/  HMMA.1688.F32.TF32 R72, R140.reuse, R132, R8 ;  /* 0x000000848c48723c */ /* 0x040fe20000081008 */
[----:B------:R-:W-:Y:S03]  /*5420*/  IADD3.X R211, R211, c[0x0][0x1c4], RZ, P0, !PT ;  /* 0x00007100d3d37a10 */ /* 0x000fe600007fe4ff */
[----:B------:R-:W-:Y:S04]  /*5430*/  IADD3 R218, P0, R218, UR6, RZ ;  /* 0x00000006dada7c10 */ /* 0x000fe8000ff1e0ff */
[C---:B------:R-:W-:Y:S01]  /*5440*/  HMMA.1688.F32.TF32 R76, R140.reuse, R134, R12 ;  /* 0x000000868c4c723c */ /* 0x040fe2000008100c */
[----:B------:R-:W-:Y:S07]  /*5450*/  IADD3.X R217, R217, UR7, RZ, P0, !PT ;  /* 0x00000007d9d97c10 */ /* 0x000fee00087fe4ff */
[-C--:B------:R-:W-:Y:S01]  /*5460*/  HMMA.1688.F32.TF32 R80, R140, R136.reuse, R16 ;  /* 0x000000888c50723c */ /* 0x080fe20000081010 */
[----:B------:R-:W2:Y:S03]  /*5470*/  LDL.LU R141, [R1+0xc] ;  /* 0x00000c00018d7983 */ /* 0x000ea60000300800 */
[----:B------:R-:W-:Y:S01]  /*5480*/  FADD R224, R68, R224 ;  /* 0x000000e044e07221 */ /* 0x000fe20000000000 */
[----:B------:R-:W3:Y:S01]  /*5490*/  LDL.LU R142, [R1+0x10] ;  /* 0x00001000018e7983 */ /* 0x000ee20000300800 */
[----:B------:R-:W-:Y:S02]  /*54a0*/  FADD R225, R69, R225 ;  /* 0x000000e145e17221 */ /* 0x000fe40000000000 */
[C---:B------:R-:W-:Y:S01]  /*54b0*/  HMMA.1688.F32.TF32 R84, R144.reuse, R136, R20 ;  /* 0x000000889054723c */ /* 0x040fe20000081014 */
[----:B------:R-:W5:Y:S03]  /*54c0*/  LDL.LU R143, [R1+0x14] ;  /* 0x00001400018f7983 */ /* 0x000f660000300800 */
[----:B------:R-:W-:Y:S02]  /*54d0*/  FADD R240, R72, R240 ;  /* 0x000000f048f07221 */ /* 0x000fe40000000000 */
[----:B------:R-:W5:Y:S01]  /*54e0*/  LDL.LU R72, [R1+0x18] ;  /* 0x0000180001487983 */ /* 0x000f620000300800 */
[----:B------:R-:W-:Y:S01]  /*54f0*/  FADD R226, R70, R226 ;  /* 0x000000e246e27221 */ /* 0x000fe20000000000 */
[C---:B------:R-:W-:Y:S01]  /*5500*/  HMMA.1688.F32.TF32 R88, R144.reuse, R134, R24 ;  /* 0x000000869058723c */ /* 0x040fe20000081018 */
[----:B------:R-:W-:Y:S02]  /*5510*/  FADD R227, R71, R227 ;  /* 0x000000e347e37221 */ /* 0x000fe40000000000 */
[----:B------:R-:W1:Y:S01]  /*5520*/  LDSM.16.M88.4 R68, [R0+UR9] ;  /* 0x000000090044783b */ /* 0x000e620008000200 */
[----:B------:R-:W-:Y:S02]  /*5530*/  FADD R241, R73, R241 ;  /* 0x000000f149f17221 */ /* 0x000fe40000000000 */
[----:B------:R-:W-:Y:S02]  /*5540*/  FADD R242, R74, R242 ;  /* 0x000000f24af27221 */ /* 0x000fe40000000000 */
[C---:B----4-:R-:W-:Y:S01]  /*5550*/  HMMA.1688.F32.TF32 R92, R144.reuse, R132, R28 ;  /* 0x00000084905c723c */ /* 0x050fe2000008101c */
[----:B------:R-:W-:Y:S03]  /*5560*/  IMAD.MOV.U32 R140, RZ, RZ, R98 ;  /* 0x000000ffff8c7224 */ /* 0x000fe600078e0062 */
[----:B------:R-:W-:Y:S04]  /*5570*/  FADD R243, R75, R243 ;  /* 0x000000f34bf37221 */ /* 0x000fe80000000000 */
[-C--:B------:R-:W-:Y:S08]  /*5580*/  HMMA.1688.F32.TF32 R96, R144, R2.reuse, R32 ;  /* 0x000000029060723c */ /* 0x080ff00000081020 */
[C---:B------:R-:W-:Y:S08]  /*5590*/  HMMA.1688.F32.TF32 R100, R148.reuse, R2, R36 ;  /* 0x000000029464723c */ /* 0x040ff00000081024 */
[C---:B------:R-:W-:Y:S01]  /*55a0*/  HMMA.1688.F32.TF32 R104, R148.reuse, R132, R40 ;  /* 0x000000849468723c */ /* 0x040fe20000081028 */
[----:B------:R-:W-:Y:S03]  /*55b0*/  FADD R244, R92, R244 ;  /* 0x000000f45cf47221 */ /* 0x000fe60000000000 */
[----:B------:R-:W-:Y:S02]  /*55c0*/  FADD R245, R93, R245 ;  /* 0x000000f55df57221 */ /* 0x000fe40000000000 */
[----:B------:R-:W-:Y:S02]  /*55d0*/  FADD R246, R94, R246 ;  /* 0x000000f65ef67221 */ /* 0x000fe40000000000 */
[C---:B------:R-:W-:Y:S01]  /*55e0*/  HMMA.1688.F32.TF32 R108, R148.reuse, R134, R44 ;  /* 0x00000086946c723c */ /* 0x040fe2000008102c */
[----:B------:R-:W-:Y:S03]  /*55f0*/  FADD R247, R95, R247 ;  /* 0x000000f75ff77221 */ /* 0x000fe60000000000 */
[----:B------:R-:W-:Y:S02]  /*5600*/  FADD R228, R96, R228 ;  /* 0x000000e460e47221 */ /* 0x000fe40000000000 */
[----:B------:R-:W-:Y:S02]  /*5610*/  FADD R229, R97, R229 ;  /* 0x000000e561e57221 */ /* 0x000fe40000000000 */
[-C--:B------:R-:W-:Y:S01]  /*5620*/  HMMA.1688.F32.TF32 R112, R148, R136.reuse, R48 ;  /* 0x000000889470723c */ /* 0x080fe20000081030 */
[----:B------:R-:W-:Y:S03]  /*5630*/  FADD R230, R98, R230 ;  /* 0x000000e662e67221 */ /* 0x000fe60000000000 */
[----:B------:R-:W-:Y:S02]  /*5640*/  FADD R231, R99, R231 ;  /* 0x000000e763e77221 */ /* 0x000fe40000000000 */
[----:B------:R-:W-:Y:S02]  /*5650*/  FADD R232, R100, R232 ;  /* 0x000000e864e87221 */ /* 0x000fe40000000000 */
        /* <DEDUP_REMOVED lines=9> */
[----:B------:R-:W-:Y:S07]  /*56f0*/  FADD R251, R107, R251 ;  /* 0x000000fb6bfb7221 */ /* 0x000fee0000000000 */
[----:B------:R-:W-:Y:S07]  /*5700*/  HMMA.1688.F32.TF32 R128, R152, R2, R64 ;  /* 0x000000029880723c */ /* 0x000fee0000081040 */
[----:B------:R-:W-:Y:S01]  /*5710*/  LOP3.LUT R2, R215, R216, R220, 0xfe, !PT ;  /* 0x000000d8d7027212 */ /* 0x000fe200078efedc */
[C---:B------:R-:W-:Y:S01]  /*5720*/  HMMA.1688.F32.TF32 R4, R156.reuse, R160, RZ ;  /* 0x000000a09c04723c */ /* 0x040fe200000810ff */
[----:B------:R-:W-:Y:S03]  /*5730*/  IMAD.MOV.U32 R220, RZ, RZ, 0x1000 ;  /* 0x00001000ffdc7424 */ /* 0x000fe600078e00ff */
[----:B------:R-:W-:Y:S04]  /*5740*/  LOP3.LUT R2, R213, R214, R2, 0xfe, !PT ;  /* 0x000000d6d5027212 */ /* 0x000fe800078efe02 */
[C---:B------:R-:W-:Y:S01]  /*5750*/  HMMA.1688.F32.TF32 R8, R156.reuse, R162, RZ ;  /* 0x000000a29c08723c */ /* 0x040fe200000810ff */
[----:B------:R-:W-:Y:S07]  /*5760*/  FADD R252, R124, R252 ;  /* 0x000000fc7cfc7221 */ /* 0x000fee0000000000 */
[C---:B------:R-:W-:Y:S01]  /*5770*/  HMMA.1688.F32.TF32 R12, R156.reuse, R164, RZ ;  /* 0x000000a49c0c723c */ /* 0x040fe200000810ff */
[----:B------:R-:W-:Y:S03]  /*5780*/  FADD R236, R128, R236 ;  /* 0x000000ec80ec7221 */ /* 0x000fe60000000000 */
[----:B------:R-:W-:Y:S02]  /*5790*/  FADD R237, R129, R237 ;  /* 0x000000ed81ed7221 */ /* 0x000fe40000000000 */
[----:B------:R-:W-:Y:S02]  /*57a0*/  FADD R238, R130, R238 ;  /* 0x000000ee82ee7221 */ /* 0x000fe40000000000 */
[-C--:B------:R-:W-:Y:S01]  /*57b0*/  HMMA.1688.F32.TF32 R16, R156, R166.reuse, RZ ;  /* 0x000000a69c10723c */ /* 0x080fe200000810ff */
[----:B------:R-:W-:Y:S06]  /*57c0*/  FADD R239, R131, R239 ;  /* 0x000000ef83ef7221 */ /* 0x000fec0000000000 */
[----:B------:R-:W-:Y:S01]  /*57d0*/  IADD3 R158, R219, -0x1, RZ ;  /* 0xffffffffdb9e7810 */ /* 0x000fe20007ffe0ff */
[C---:B------:R-:W-:Y:S03]  /*57e0*/  HMMA.1688.F32.TF32 R20, R168.reuse, R166, RZ ;  /* 0x000000a6a814723c */ /* 0x040fe600000810ff */
[----:B------:R-:W-:Y:S04]  /*57f0*/  ISETP.NE.AND P0, PT, R158, RZ, PT ;  /* 0x000000ff9e00720c */ /* 0x000fe80003f05270 */
[----:B------:R-:W-:Y:S01]  /*5800*/  SEL R156, R2, RZ, P0 ;  /* 0x000000ff029c7207 */ /* 0x000fe20000000000 */
[C---:B------:R-:W-:Y:S01]  /*5810*/  HMMA.1688.F32.TF32 R24, R168.reuse, R164, RZ ;  /* 0x000000a4a818723c */ /* 0x040fe200000810ff */
[----:B------:R-:W4:Y:S03]  /*5820*/  LDL.LU R2, [R1+0x4c] ;  /* 0x00004c0001027983 */ /* 0x000f260000300800 */
[----:B------:R-:W-:Y:S01]  /*5830*/  SEL R157, R140, RZ, P0 ;  /* 0x000000ff8c9d7207 */ /* 0x000fe20000000000 */
[----:B------:R-:W4:Y:S01]  /*5840*/  LDL.LU R132, [R1+0x50] ;  /* 0x0000500001847983 */ /* 0x000f220000300800 */
[C---:B-1----:R-:W-:Y:S02]  /*5850*/  LOP3.LUT R140, R68.reuse, 0xffffe000, RZ, 0xc0, !PT ;  /* 0xffffe000448c7812 */ /* 0x042fe400078ec0ff */
[C---:B------:R-:W-:Y:S04]  /*5860*/  HMMA.1688.F32.TF32 R28, R168.reuse, R162, RZ ;  /* 0x000000a2a81c723c */ /* 0x040fe800000810ff */
[----:B------:R-:W-:Y:S04]  /*5870*/  FADD R68, R68, -R140 ;  /* 0x8000008c44447221 */ /* 0x000fe80000000000 */
[-C--:B------:R-:W-:Y:S01]  /*5880*/  HMMA.1688.F32.TF32 R32, R168, R160.reuse, RZ ;  /* 0x000000a0a820723c */ /* 0x080fe200000810ff */
[C---:B------:R-:W-:Y:S07]  /*5890*/  FSETP.GEU.AND P0, PT, |R68|.reuse, +INF , PT ;  /* 0x7f8000004400780b */ /* 0x040fee0003f0e200 */
[C---:B------:R-:W-:Y:S06]  /*58a0*/  HMMA.1688.F32.TF32 R36, R172.reuse, R160, RZ ;  /* 0x000000a0ac24723c */ /* 0x040fec00000810ff */
[----:B------:R-:W-:Y:S02]  /*58b0*/  @!P0 IMAD.IADD.U32 R68, R68, 0x1, R220 ;  /* 0x0000000144448824 */ /* 0x000fe400078e00dc */
[C---:B------:R-:W-:Y:S08]  /*58c0*/  HMMA.1688.F32.TF32 R40, R172.reuse, R162, RZ ;  /* 0x000000a2ac28723c */ /* 0x040ff000000810ff */
[C---:B------:R-:W-:Y:S08]  /*58d0*/  HMMA.1688.F32.TF32 R44, R172.reuse, R164, RZ ;  /* 0x000000a4ac2c723c */ /* 0x040ff000000810ff */
[-C--:B------:R-:W-:Y:S08]  /*58e0*/  HMMA.1688.F32.TF32 R48, R172, R166.reuse, RZ ;  /* 0x000000a6ac30723c */ /* 0x080ff000000810ff */
[C---:B------:R-:W-:Y:S08]  /*58f0*/  HMMA.1688.F32.TF32 R52, R176.reuse, R166, RZ ;  /* 0x000000a6b034723c */ /* 0x040ff000000810ff */
[C---:B------:R-:W-:Y:S08]  /*5900*/  HMMA.1688.F32.TF32 R56, R176.reuse, R164, RZ ;  /* 0x000000a4b038723c */ /* 0x040ff000000810ff */
[C---:B------:R-:W-:Y:S08]  /*5910*/  HMMA.1688.F32.TF32 R60, R176.reuse, R162, RZ ;  /* 0x000000a2b03c723c */ /* 0x040ff000000810ff */
[----:B------:R-:W-:Y:S08]  /*5920*/  HMMA.1688.F32.TF32 R64, R176, R160, RZ ;  /* 0x000000a0b040723c */ /* 0x000ff000000810ff */
        /* <DEDUP_REMOVED lines=8> */
[C---:B------:R-:W-:Y:S01]  /*59b0*/  HMMA.1688.F32.TF32 R36, R196.reuse, R184, R36 ;  /* 0x000000b8c424723c */ /* 0x040fe20000081024 */
[----:B--2---:R-:W-:Y:S07]  /*59c0*/  FADD R141, R76, R141 ;  /* 0x0000008d4c8d7221 */ /* 0x004fee0000000000 */
[C---:B------:R-:W-:Y:S01]  /*59d0*/  HMMA.1688.F32.TF32 R40, R196.reuse, R186, R40 ;  /* 0x000000bac428723c */ /* 0x040fe20000081028 */
[----:B---3--:R-:W-:Y:S01]  /*59e0*/  FADD R142, R77, R142 ;  /* 0x0000008e4d8e7221 */ /* 0x008fe20000000000 */
[----:B------:R1:W-:Y:S02]  /*59f0*/  STL [R1+0xc], R141 ;  /* 0x00000c8d01007387 */ /* 0x0003e40000100800 */
[----:B-----5:R-:W-:Y:S02]  /*5a00*/  FADD R143, R78, R143 ;  /* 0x0000008f4e8f7221 */ /* 0x020fe40000000000 */
[----:B------:R-:W2:Y:S02]  /*5a10*/  LDL.LU R76, [R1+0x58] ;  /* 0x00005800014c7983 */ /* 0x000ea40000300800 */
[C---:B------:R-:W-:Y:S02]  /*5a20*/  HMMA.1688.F32.TF32 R44, R196.reuse, R188, R44 ;  /* 0x000000bcc42c723c */ /* 0x040fe4000008102c */
[----:B------:R3:W-:Y:S02]  /*5a30*/  STL [R1+0x10], R142 ;  /* 0x0000108e01007387 */ /* 0x0007e40000100800 */
[----:B------:R-:W-:Y:S02]  /*5a40*/  FADD R72, R79, R72 ;  /* 0x000000484f487221 */ /* 0x000fe40000000000 */
[----:B------:R-:W5:Y:S02]  /*5a50*/  LDL.LU R3, [R1+0x5c] ;  /* 0x00005c0001037983 */ /* 0x000f640000300800 */
[-C--:B------:R-:W-:Y:S02]  /*5a60*/  HMMA.1688.F32.TF32 R48, R196, R138.reuse, R48 ;  /* 0x0000008ac430723c */ /* 0x080fe40000081030 */
[----:B------:R3:W-:Y:S04]  /*5a70*/  STL [R1+0x14], R143 ;  /* 0x0000148f01007387 */ /* 0x0007e80000100800 */
[----:B------:R-:W-:Y:S02]  /*5a80*/  STL [R1+0x18], R72 ;  /* 0x0000184801007387 */ /* 0x000fe40000100800 */
[C---:B------:R-:W-:Y:S02]  /*5a90*/  HMMA.1688.F32.TF32 R52, R200.reuse, R138, R52 ;  /* 0x0000008ac834723c */ /* 0x040fe40000081034 */
[----:B------:R-:W3:Y:S02]  /*5aa0*/  LDSM.16.M88.4 R72, [R0+UR9+0xc00] ;  /* 0x000c00090048783b */ /* 0x000ee40008000200 */
[C---:B-1----:R-:W-:Y:S04]  /*5ab0*/  LOP3.LUT R141, R69.reuse, 0xffffe000, RZ, 0xc0, !PT ;  /* 0xffffe000458d7812 */ /* 0x042fe800078ec0ff */
[C---:B------:R-:W-:Y:S01]  /*5ac0*/  HMMA.1688.F32.TF32 R56, R200.reuse, R188, R56 ;  /* 0x000000bcc838723c */ /* 0x040fe20000081038 */
[----:B------:R-:W-:Y:S01]  /*5ad0*/  FADD R69, R69, -R141 ;  /* 0x8000008d45457221 */ /* 0x000fe20000000000 */
[----:B------:R-:W1:Y:S02]  /*5ae0*/  LDS R138, [R190+UR8] ;  /* 0x00000008be8a7984 */ /* 0x000e640008000800 */
[C---:B---3--:R-:W-:Y:S02]  /*5af0*/  LOP3.LUT R142, R70.reuse, 0xffffe000, RZ, 0xc0, !PT ;  /* 0xffffe000468e7812 */ /* 0x048fe400078ec0ff */
[----:B------:R-:W3:Y:S01]  /*5b00*/  LDS R139, [R190+UR8+0x400] ;  /* 0x00040008be8b7984 */ /* 0x000ee20008000800 */
[----:B------:R-:W-:Y:S01]  /*5b10*/  FSETP.GEU.AND P0, PT, |R69|, +INF , PT ;  /* 0x7f8000004500780b */ /* 0x000fe20003f0e200 */
[C---:B------:R-:W-:Y:S01]  /*5b20*/  HMMA.1688.F32.TF32 R60, R200.reuse, R186, R60 ;  /* 0x000000bac83c723c */ /* 0x040fe2000008103c */
[----:B------:R-:W-:Y:S03]  /*5b30*/  FADD R70, R70, -R142 ;  /* 0x8000008e46467221 */ /* 0x000fe60000000000 */
[C---:B------:R-:W-:Y:S04]  /*5b40*/  LOP3.LUT R143, R71.reuse, 0xffffe000, RZ, 0xc0, !PT ;  /* 0xffffe000478f7812 */ /* 0x040fe800078ec0ff */
[----:B------:R-:W-:Y:S01]  /*5b50*/  HMMA.1688.F32.TF32 R64, R200, R184, R64 ;  /* 0x000000b8c840723c */ /* 0x000fe20000081040 */
[----:B------:R-:W-:Y:S03]  /*5b60*/  FADD R71, R71, -R143 ;  /* 0x8000008f47477221 */ /* 0x000fe60000000000 */
[--C-:B------:R-:W-:Y:S01]  /*5b70*/  @!P0 IMAD.IADD.U32 R69, R69, 0x1, R220.reuse ;  /* 0x0000000145458824 */ /* 0x100fe200078e00dc */
[C---:B------:R-:W-:Y:S03]  /*5b80*/  FSETP.GEU.AND P0, PT, |R70|.reuse, +INF , PT ;  /* 0x7f8000004600780b */ /* 0x040fe60003f0e200 */
[C---:B------:R-:W-:Y:S08]  /*5b90*/  HMMA.1688.F32.TF32 R4, R180.reuse, R160, R4 ;  /* 0x000000a0b404723c */ /* 0x040ff00000081004 */
[C---:B------:R-:W-:Y:S04]  /*5ba0*/  HMMA.1688.F32.TF32 R8, R180.reuse, R162, R8 ;  /* 0x000000a2b408723c */ /* 0x040fe80000081008 */
[----:B------:R-:W-:Y:S01]  /*5bb0*/  @!P0 IMAD.IADD.U32 R70, R70, 0x1, R220 ;  /* 0x0000000146468824 */ /* 0x000fe200078e00dc */
[----:B------:R-:W-:Y:S02]  /*5bc0*/  FSETP.GEU.AND P0, PT, |R71|, +INF , PT ;  /* 0x7f8000004700780b */ /* 0x000fe40003f0e200 */
[C---:B------:R-:W-:Y:S01]  /*5bd0*/  LOP3.LUT R144, R72.reuse, 0xffffe000, RZ, 0xc0, !PT ;  /* 0xffffe00048907812 */ /* 0x040fe200078ec0ff */
[C---:B------:R-:W-:Y:S01]  /*5be0*/  HMMA.1688.F32.TF32 R12, R180.reuse, R164, R12 ;  /* 0x000000a4b40c723c */ /* 0x040fe2000008100c */
[C---:B------:R-:W-:Y:S03]  /*5bf0*/  LOP3.LUT R145, R73.reuse, 0xffffe000, RZ, 0xc0, !PT ;  /* 0xffffe00049917812 */ /* 0x040fe600078ec0ff */
[----:B------:R-:W-:Y:S01]  /*5c00*/  FADD R72, R72, -R144 ;  /* 0x8000009048487221 */ /* 0x000fe20000000000 */
[----:B------:R-:W-:Y:S01]  /*5c10*/  LOP3.LUT R146, R74, 0xffffe000, RZ, 0xc0, !PT ;  /* 0xffffe0004a927812 */ /* 0x000fe200078ec0ff */
[----:B------:R-:W-:Y:S01]  /*5c20*/  FADD R73, R73, -R145 ;  /* 0x8000009149497221 */ /* 0x000fe20000000000 */
[----:B------:R-:W-:Y:S01]  /*5c30*/  LOP3.LUT R147, R75, 0xffffe000, RZ, 0xc0, !PT ;  /* 0xffffe0004b937812 */ /* 0x000fe200078ec0ff */
[-C--:B------:R-:W-:Y:S01]  /*5c40*/  HMMA.1688.F32.TF32 R16, R180, R166.reuse, R16 ;  /* 0x000000a6b410723c */ /* 0x080fe20000081010 */
[----:B-1----:R-:W-:Y:S03]  /*5c50*/  LOP3.LUT R136, R138, 0xffffe000, RZ, 0xc0, !PT ;  /* 0xffffe0008a887812 */ /* 0x002fe600078ec0ff */
[----:B------:R-:W-:Y:S01]  /*5c60*/  @!P0 IMAD.IADD.U32 R71, R71, 0x1, R220 ;  /* 0x0000000147478824 */ /* 0x000fe200078e00dc */
[----:B------:R-:W-:Y:S01]  /*5c70*/  FSETP.GEU.AND P0, PT, |R72|, +INF , PT ;  /* 0x7f8000004800780b */ /* 0x000fe20003f0e200 */
[----:B------:R-:W-:Y:S01]  /*5c80*/  FADD R74, R74, -R146 ;  /* 0x800000924a4a7221 */ /* 0x000fe20000000000 */
[----:B---3--:R-:W-:Y:S01]  /*5c90*/  LOP3.LUT R137, R139, 0xffffe000, RZ, 0xc0, !PT ;  /* 0xffffe0008b897812 */ /* 0x008fe200078ec0ff */
[C---:B------:R-:W-:Y:S01]  /*5ca0*/  HMMA.1688.F32.TF32 R20, R192.reuse, R166, R20 ;  /* 0x000000a6c014723c */ /* 0x040fe20000081014 */
[----:B------:R-:W-:Y:S03]  /*5cb0*/  FADD R75, R75, -R147 ;  /* 0x800000934b4b7221 */ /* 0x000fe60000000000 */
[----:B------:R-:W-:Y:S02]  /*5cc0*/  FADD R138, R138, -R136 ;  /* 0x800000888a8a7221 */ /* 0x000fe40000000000 */
[----:B------:R-:W-:Y:S02]  /*5cd0*/  FADD R139, R139, -R137 ;  /* 0x800000898b8b7221 */ /* 0x000fe40000000000 */
[C---:B------:R-:W-:Y:S04]  /*5ce0*/  HMMA.1688.F32.TF32 R24, R192.reuse, R164, R24 ;  /* 0x000000a4c018723c */ /* 0x040fe80000081018 */
[--C-:B------:R-:W-:Y:S01]  /*5cf0*/  @!P0 IMAD.IADD.U32 R72, R72, 0x1, R220.reuse ;  /* 0x0000000148488824 */ /* 0x100fe200078e00dc */
[C---:B------:R-:W-:Y:S03]  /*5d00*/  FSETP.GEU.AND P0, PT, |R73|.reuse, +INF , PT ;  /* 0x7f8000004900780b */ /* 0x040fe60003f0e200 */
[C---:B------:R-:W-:Y:S08]  /*5d10*/  HMMA.1688.F32.TF32 R28, R192.reuse, R162, R28 ;  /* 0x000000a2c01c723c */ /* 0x040ff0000008101c */
[-C--:B------:R-:W-:Y:S04]  /*5d20*/  HMMA.1688.F32.TF32 R32, R192, R160.reuse, R32 ;  /* 0x000000a0c020723c */ /* 0x080fe80000081020 */
[--C-:B------:R-:W-:Y:S01]  /*5d30*/  @!P0 IMAD.IADD.U32 R73, R73, 0x1, R220.reuse ;  /* 0x0000000149498824 */ /* 0x100fe200078e00dc */
[C---:B------:R-:W-:Y:S03]  /*5d40*/  FSETP.GEU.AND P0, PT, |R74|.reuse, +INF , PT ;  /* 0x7f8000004a00780b */ /* 0x040fe60003f0e200 */
[C---:B------:R-:W-:Y:S08]  /*5d50*/  HMMA.1688.F32.TF32 R36, R196.reuse, R160, R36 ;  /* 0x000000a0c424723c */ /* 0x040ff00000081024 */
[C---:B------:R-:W-:Y:S04]  /*5d60*/  HMMA.1688.F32.TF32 R40, R196.reuse, R162, R40 ;  /* 0x000000a2c428723c */ /* 0x040fe80000081028 */
[----:B------:R-:W-:Y:S01]  /*5d70*/  @!P0 IMAD.IADD.U32 R74, R74, 0x1, R220 ;  /* 0x000000014a4a8824 */ /* 0x000fe200078e00dc */
[----:B------:R-:W-:Y:S03]  /*5d80*/  FSETP.GEU.AND P0, PT, |R75|, +INF , PT ;  /* 0x7f8000004b00780b */ /* 0x000fe60003f0e200 */
[C---:B------:R-:W-:Y:S01]  /*5d90*/  HMMA.1688.F32.TF32 R44, R196.reuse, R164, R44 ;  /* 0x000000a4c42c723c */ /* 0x040fe2000008102c */
[----:B----4-:R-:W-:Y:S07]  /*5da0*/  FADD R2, R80, R2 ;  /* 0x0000000250027221 */ /* 0x010fee0000000000 */
[-C--:B------:R-:W-:Y:S01]  /*5db0*/  HMMA.1688.F32.TF32 R48, R196, R166.reuse, R48 ;  /* 0x000000a6c430723c */ /* 0x080fe20000081030 */
[----:B------:R-:W-:Y:S01]  /*5dc0*/  FADD R132, R81, R132 ;  /* 0x0000008451847221 */ /* 0x000fe20000000000 */
[----:B------:R1:W-:Y:S02]  /*5dd0*/  STL [R1+0x4c], R2 ;  /* 0x00004c0201007387 */ /* 0x0003e40000100800 */
[----:B------:R-:W-:Y:S04]  /*5de0*/  @!P0 IMAD.IADD.U32 R75, R75, 0x1, R220 ;  /* 0x000000014b4b8824 */ /* 0x000fe800078e00dc */
[C---:B------:R-:W-:Y:S08]  /*5df0*/  HMMA.1688.F32.TF32 R52, R200.reuse, R166, R52 ;  /* 0x000000a6c834723c */ /* 0x040ff00000081034 */
[C---:B------:R-:W-:Y:S08]  /*5e00*/  HMMA.1688.F32.TF32 R56, R200.reuse, R164, R56 ;  /* 0x000000a4c838723c */ /* 0x040ff00000081038 */
[C---:B------:R-:W-:Y:S01]  /*5e10*/  HMMA.1688.F32.TF32 R60, R200.reuse, R162, R60 ;  /* 0x000000a2c83c723c */ /* 0x040fe2000008103c */
[----:B-1----:R-:W3:Y:S04]  /*5e20*/  LDL.LU R2, [R1+0x60] ;  /* 0x0000600001027983 */ /* 0x002ee80000300800 */
[----:B------:R-:W4:Y:S03]  /*5e30*/  LDL.LU R134, [R1+0x64] ;  /* 0x0000640001867983 */ /* 0x000f260000300800 */
[----:B------:R-:W-:Y:S01]  /*5e40*/  HMMA.1688.F32.TF32 R64, R200, R160, R64 ;  /* 0x000000a0c840723c */ /* 0x000fe20000081040 */
[----:B------:R-:W4:Y:S04]  /*5e50*/  LDL.LU R133, [R1+0x68] ;  /* 0x0000680001857983 */ /* 0x000f280000300800 */
[----:B------:R1:W-:Y:S04]  /*5e60*/  STL [R1+0x50], R132 ;  /* 0x0000508401007387 */ /* 0x0003e80000100800 */
[----:B-1----:R-:W4:Y:S03]  /*5e70*/  LDL.LU R132, [R1+0x6c] ;  /* 0x00006c0001847983 */ /* 0x002f260000300800 */
[----:B--2---:R-:W-:Y:S05]  /*5e80*/  FADD R76, R82, R76 ;  /* 0x0000004c524c7221 */ /* 0x004fea0000000000 */
[----:B------:R-:W-:Y:S01]  /*5e90*/  STL [R1+0x58], R76 ;  /* 0x0000584c01007387 */ /* 0x000fe20000100800 */
[----:B-----5:R-:W-:Y:S03]  /*5ea0*/  FADD R3, R83, R3 ;  /* 0x0000000353037221 */ /* 0x020fe60000000000 */
[----:B------:R-:W2:Y:S04]  /*5eb0*/  LDL.LU R81, [R1+0x1c] ;  /* 0x00001c0001517983 */ /* 0x000ea80000300800 */
[----:B------:R-:W5:Y:S04]  /*5ec0*/  LDL.LU R80, [R1+0x20] ;  /* 0x0000200001507983 */ /* 0x000f680000300800 */
[----:B------:R-:W1:Y:S08]  /*5ed0*/  LDSM.16.M88.4 R76, [R0+UR9+0x1800] ;  /* 0x00180009004c783b */ /* 0x000e700008000200 */
[----:B------:R1:W-:Y:S04]  /*5ee0*/  STL [R1+0x5c], R3 ;  /* 0x00005c0301007387 */ /* 0x0003e80000100800 */
[----:B-1----:R-:W5:Y:S01]  /*5ef0*/  LDL.LU R3, [R1+0x24] ;  /* 0x0000240001037983 */ /* 0x002f620000300800 */
[----:B------:R-:W-:Y:S02]  /*5f00*/  LOP3.LUT R148, R76, 0xffffe000, RZ, 0xc0, !PT ;  /* 0xffffe0004c947812 */ /* 0x000fe400078ec0ff */
[----:B------:R-:W-:Y:S02]  /*5f10*/  LOP3.LUT R149, R77, 0xffffe000, RZ, 0xc0, !PT ;  /* 0xffffe0004d957812 */ /* 0x000fe400078ec0ff */
[----:B------:R-:W-:Y:S01]  /*5f20*/  LOP3.LUT R150, R78, 0xffffe000, RZ, 0xc0, !PT ;  /* 0xffffe0004e967812 */ /* 0x000fe200078ec0ff */
[----:B------:R-:W-:Y:S01]  /*5f30*/  FADD R76, R76, -R148 ;  /* 0x800000944c4c7221 */ /* 0x000fe20000000000 */
[----:B------:R-:W-:Y:S01]  /*5f40*/  LOP3.LUT R151, R79, 0xffffe000, RZ, 0xc0, !PT ;  /* 0xffffe0004f977812 */ /* 0x000fe200078ec0ff */
[----:B------:R-:W-:Y:S02]  /*5f50*/  FADD R77, R77, -R149 ;  /* 0x800000954d4d7221 */ /* 0x000fe40000000000 */
[----:B------:R-:W-:Y:S01]  /*5f60*/  FADD R78, R78, -R150 ;  /* 0x800000964e4e7221 */ /* 0x000fe20000000000 */
[----:B------:R-:W-:Y:S01]  /*5f70*/  FSETP.GEU.AND P0, PT, |R76|, +INF , PT ;  /* 0x7f8000004c00780b */ /* 0x000fe20003f0e200 */
[----:B------:R-:W-:-:S12]  /*5f80*/  FADD R79, R79, -R151 ;  /* 0x800000974f4f7221 */ /* 0x000fd80000000000 */
        /* <DEDUP_REMOVED lines=10> */
[----:B------:R-:W-:Y:S02]  /*6030*/  @!P0 IMAD.IADD.U32 R139, R139, 0x1, R220 ;  /* 0x000000018b8b8824 */ /* 0x000fe400078e00dc */
[----:B---3--:R-:W-:Y:S02]  /*6040*/  FADD R2, R84, R2 ;  /* 0x0000000254027221 */ /* 0x008fe40000000000 */
[----:B------:R-:W-:Y:S01]  /*6050*/  LDS R84, [R205+UR8] ;  /* 0x00000008cd547984 */ /* 0x000fe20008000800 */
[----:B----4-:R-:W-:Y:S03]  /*6060*/  FADD R134, R85, R134 ;  /* 0x0000008655867221 */ /* 0x010fe60000000000 */
[----:B------:R1:W-:Y:S01]  /*6070*/  STL [R1+0x60], R2 ;  /* 0x0000600201007387 */ /* 0x0003e20000100800 */
[----:B------:R-:W-:Y:S03]  /*6080*/  FADD R133, R86, R133 ;  /* 0x0000008556857221 */ /* 0x000fe60000000000 */
[----:B------:R-:W3:Y:S04]  /*6090*/  LDS R86, [R204+UR8] ;  /* 0x00000008cc567984 */ /* 0x000ee80008000800 */
[----:B-1----:R-:W4:Y:S04]  /*60a0*/  LDL.LU R2, [R1+0x28] ;  /* 0x0000280001027983 */ /* 0x002f280000300800 */
[----:B------:R-:W-:Y:S01]  /*60b0*/  STL [R1+0x64], R134 ;  /* 0x0000648601007387 */ /* 0x000fe20000100800 */
[----:B------:R-:W-:Y:S03]  /*60c0*/  FADD R132, R87, R132 ;  /* 0x0000008457847221 */ /* 0x000fe60000000000 */
[----:B------:R-:W1:Y:S04]  /*60d0*/  LDS R87, [R204+UR8+0x400] ;  /* 0x00040008cc577984 */ /* 0x000e680008000800 */
[----:B------:R-:W-:Y:S04]  /*60e0*/  STL [R1+0x68], R133 ;  /* 0x0000688501007387 */ /* 0x000fe80000100800 */
[----:B------:R3:W-:Y:S02]  /*60f0*/  STL [R1+0x6c], R132 ;  /* 0x00006c8401007387 */ /* 0x0007e40000100800 */
[C---:B---3--:R-:W-:Y:S05]  /*6100*/  LOP3.LUT R132, R86.reuse, 0xffffe000, RZ, 0xc0, !PT ;  /* 0xffffe00056847812 */ /* 0x048fea00078ec0ff */
[----:B------:R-:W-:Y:S01]  /*6110*/  FADD R86, R86, -R132 ;  /* 0x8000008456567221 */ /* 0x000fe20000000000 */
[C---:B-1----:R-:W-:Y:S05]  /*6120*/  LOP3.LUT R133, R87.reuse, 0xffffe000, RZ, 0xc0, !PT ;  /* 0xffffe00057857812 */ /* 0x042fea00078ec0ff */
[----:B------:R-:W-:Y:S02]  /*6130*/  FADD R87, R87, -R133 ;  /* 0x8000008557577221 */ /* 0x000fe40000000000 */
[----:B--2---:R-:W-:Y:S02]  /*6140*/  FADD R81, R88, R81 ;  /* 0x0000005158517221 */ /* 0x004fe40000000000 */
[----:B------:R-:W1:Y:S01]  /*6150*/  LDS R88, [R191+UR8] ;  /* 0x00000008bf587984 */ /* 0x000e620008000800 */
[----:B-----5:R-:W-:Y:S03]  /*6160*/  FADD R80, R89, R80 ;  /* 0x0000005059507221 */ /* 0x020fe60000000000 */
[----:B------:R-:W2:Y:S04]  /*6170*/  LDS R89, [R191+UR8+0x400] ;  /* 0x00040008bf597984 */ /* 0x000ea80008000800 */
[----:B------:R-:W-:Y:S04]  /*6180*/  STL [R1+0x1c], R81 ;  /* 0x00001c5101007387 */ /* 0x000fe80000100800 */
[----:B------:R-:W-:Y:S04]  /*6190*/  STL [R1+0x20], R80 ;  /* 0x0000205001007387 */ /* 0x000fe80000100800 */
[----:B------:R-:W3:Y:S04]  /*61a0*/  LDL.LU R85, [R1+0x2c] ;  /* 0x00002c0001557983 */ /* 0x000ee80000300800 */
[----:B------:R-:W5:Y:S01]  /*61b0*/  LDSM.16.M88.4 R80, [R0+UR9+0x2400] ;  /* 0x002400090050783b */ /* 0x000f620008000200 */
[----:B------:R-:W-:Y:S01]  /*61c0*/  FADD R3, R90, R3 ;  /* 0x000000035a037221 */ /* 0x000fe20000000000 */
[C---:B-1----:R-:W-:Y:S06]  /*61d0*/  LOP3.LUT R134, R88.reuse, 0xffffe000, RZ, 0xc0, !PT ;  /* 0xffffe00058867812 */ /* 0x042fec00078ec0ff */
[----:B------:R1:W-:Y:S01]  /*61e0*/  STL [R1+0x24], R3 ;  /* 0x0000240301007387 */ /* 0x0003e20000100800 */
[----:B------:R-:W-:Y:S01]  /*61f0*/  FADD R88, R88, -R134 ;  /* 0x8000008658587221 */ /* 0x000fe20000000000 */
[C---:B--2---:R-:W-:Y:S04]  /*6200*/  LOP3.LUT R135, R89.reuse, 0xffffe000, RZ, 0xc0, !PT ;  /* 0xffffe00059877812 */ /* 0x044fe800078ec0ff */
[----:B------:R-:W-:Y:S01]  /*6210*/  FSETP.GEU.AND P0, PT, |R88|, +INF , PT ;  /* 0x7f8000005800780b */ /* 0x000fe20003f0e200 */
[----:B------:R-:W-:Y:S01]  /*6220*/  FADD R89, R89, -R135 ;  /* 0x8000008759597221 */ /* 0x000fe20000000000 */
[----:B-----5:R-:W-:Y:S02]  /*6230*/  LOP3.LUT R152, R80, 0xffffe000, RZ, 0xc0, !PT ;  /* 0xffffe00050987812 */ /* 0x020fe400078ec0ff */
[----:B------:R-:W-:Y:S09]  /*6240*/  LOP3.LUT R153, R81, 0xffffe000, RZ, 0xc0, !PT ;  /* 0xffffe00051997812 */ /* 0x000ff200078ec0ff */
[----:B------:R-:W-:Y:S01]  /*6250*/  @!P0 IMAD.IADD.U32 R88, R88, 0x1, R220 ;  /* 0x0000000158588824 */ /* 0x000fe200078e00dc */
[----:B------:R-:W-:Y:S01]  /*6260*/  FSETP.GEU.AND P0, PT, |R89|, +INF , PT ;  /* 0x7f8000005900780b */ /* 0x000fe20003f0e200 */
[----:B------:R-:W-:Y:S01]  /*6270*/  FADD R80, R80, -R152 ;  /* 0x8000009850507221 */ /* 0x000fe20000000000 */
[C---:B------:R-:W-:Y:S01]  /*6280*/  LOP3.LUT R154, R82.reuse, 0xffffe000, RZ, 0xc0, !PT ;  /* 0xffffe000529a7812 */ /* 0x040fe200078ec0ff */
[----:B------:R-:W-:Y:S01]  /*6290*/  FADD R81, R81, -R153 ;  /* 0x8000009951517221 */ /* 0x000fe20000000000 */
[C---:B------:R-:W-:Y:S01]  /*62a0*/  LOP3.LUT R155, R83.reuse, 0xffffe000, RZ, 0xc0, !PT ;  /* 0xffffe000539b7812 */ /* 0x040fe200078ec0ff */
[----:B-1----:R-:W2:Y:S02]  /*62b0*/  LDL.LU R3, [R1+0x30] ;  /* 0x0000300001037983 */ /* 0x002ea40000300800 */
[----:B------:R-:W-:Y:S02]  /*62c0*/  FADD R82, R82, -R154 ;  /* 0x8000009a52527221 */ /* 0x000fe40000000000 */
[----:B------:R-:W5:Y:S01]  /*62d0*/  LDL.LU R182, [R1+0x34] ;  /* 0x0000340001b67983 */ /* 0x000f620000300800 */
[----:B------:R-:W-:Y:S03]  /*62e0*/  FADD R83, R83, -R155 ;  /* 0x8000009b53537221 */ /* 0x000fe60000000000 */
        /* <DEDUP_REMOVED lines=13> */
[----:B----4-:R-:W-:Y:S05]  /*63c0*/  FADD R2, R91, R2 ;  /* 0x000000025b027221 */ /* 0x010fea0000000000 */
[----:B------:R1:W-:Y:S04]  /*63d0*/  STL [R1+0x28], R2 ;  /* 0x0000280201007387 */ /* 0x0003e80000100800 */
[----:B------:R-:W4:Y:S04]  /*63e0*/  LDL.LU R181, [R1+0x38] ;  /* 0x0000380001b57983 */ /* 0x000f280000300800 */
[----:B------:R-:W4:Y:S04]  /*63f0*/  LDL.LU R180, [R1+0x70] ;  /* 0x0000700001b47983 */ /* 0x000f280000300800 */
[----:B------:R-:W4:Y:S04]  /*6400*/  LDL.LU R179, [R1+0x74] ;  /* 0x0000740001b37983 */ /* 0x000f280000300800 */
[----:B------:R-:W4:Y:S04]  /*6410*/  LDL.LU R178, [R1+0x78] ;  /* 0x0000780001b27983 */ /* 0x000f280000300800 */
[----:B------:R-:W4:Y:S04]  /*6420*/  LDL.LU R177, [R1+0x88] ;  /* 0x0000880001b17983 */ /* 0x000f280000300800 */
[----:B------:R-:W4:Y:S01]  /*6430*/  LDL.LU R176, [R1+0x8c] ;  /* 0x00008c0001b07983 */ /* 0x000f220000300800 */
[C---:B-1----:R-:W-:Y:S03]  /*6440*/  LOP3.LUT R2, R84.reuse, 0xffffe000, RZ, 0xc0, !PT ;  /* 0xffffe00054027812 */ /* 0x042fe600078ec0ff */
[----:B------:R-:W4:Y:S02]  /*6450*/  LDL.LU R175, [R1+0x90] ;  /* 0x0000900001af7983 */ /* 0x000f240000300800 */
[----:B------:R-:W-:Y:S02]  /*6460*/  FADD R84, R84, -R2 ;  /* 0x8000000254547221 */ /* 0x000fe40000000000 */
[----:B------:R-:W4:Y:S03]  /*6470*/  LDL.LU R174, [R1+0x94] ;  /* 0x0000940001ae7983 */ /* 0x000f260000300800 */
[C---:B------:R-:W-:Y:S01]  /*6480*/  FSETP.GEU.AND P0, PT, |R84|.reuse, +INF , PT ;  /* 0x7f8000005400780b */ /* 0x040fe20003f0e200 */
[----:B------:R-:W4:Y:S04]  /*6490*/  LDL.LU R173, [R1+0x98] ;  /* 0x0000980001ad7983 */ /* 0x000f280000300800 */
[----:B------:R-:W4:Y:S04]  /*64a0*/  LDL.LU R172, [R1+0x3c] ;  /* 0x00003c0001ac7983 */ /* 0x000f280000300800 */
[----:B------:R-:W4:Y:S04]  /*64b0*/  LDL.LU R171, [R1+0x40] ;  /* 0x0000400001ab7983 */ /* 0x000f280000300800 */
[----:B------:R-:W4:Y:S01]  /*64c0*/  LDL.LU R170, [R1+0x44] ;  /* 0x0000440001aa7983 */ /* 0x000f220000300800 */
[----:B------:R-:W-:Y:S03]  /*64d0*/  @!P0 IMAD.IADD.U32 R84, R84, 0x1, R220 ;  /* 0x0000000154548824 */ /* 0x000fe600078e00dc */
[----:B------:R-:W4:Y:S04]  /*64e0*/  LDL.LU R169, [R1+0x48] ;  /* 0x0000480001a97983 */ /* 0x000f280000300800 */
[----:B------:R-:W4:Y:S04]  /*64f0*/  LDL.LU R168, [R1] ;  /* 0x0000000001a87983 */ /* 0x000f280000300800 */
[----:B------:R-:W4:Y:S04]  /*6500*/  LDL.LU R159, [R1+0x4] ;  /* 0x00000400019f7983 */ /* 0x000f280000300800 */
[----:B------:R-:W4:Y:S01]  /*6510*/  LDL.LU R90, [R1+0x8] ;  /* 0x00000800015a7983 */ /* 0x000f220000300800 */
[----:B---3--:R-:W-:Y:S05]  /*6520*/  FADD R85, R108, R85 ;  /* 0x000000556c557221 */ /* 0x008fea0000000000 */
[----:B------:R-:W-:Y:S04]  /*6530*/  STL [R1+0x2c], R85 ;  /* 0x00002c5501007387 */ /* 0x000fe80000100800 */
[----:B------:R-:W1:Y:S01]  /*6540*/  LDS R85, [R205+UR8+0x400] ;  /* 0x00040008cd557984 */ /* 0x000e620008000800 */
[----:B--2---:R-:W-:Y:S02]  /*6550*/  FADD R3, R109, R3 ;  /* 0x000000036d037221 */ /* 0x004fe40000000000 */
[----:B-----5:R-:W-:Y:S03]  /*6560*/  FADD R182, R110, R182 ;  /* 0x000000b66eb67221 */ /* 0x020fe60000000000 */
[----:B------:R1:W-:Y:S04]  /*6570*/  STL [R1+0x30], R3 ;  /* 0x0000300301007387 */ /* 0x0003e80000100800 */
[----:B------:R2:W-:Y:S01]  /*6580*/  STL [R1+0x34], R182 ;  /* 0x000034b601007387 */ /* 0x0005e20000100800 */
[C---:B-1----:R-:W-:Y:S05]  /*6590*/  LOP3.LUT R3, R85.reuse, 0xffffe000, RZ, 0xc0, !PT ;  /* 0xffffe00055037812 */ /* 0x042fea00078ec0ff */
[----:B------:R-:W-:Y:S05]  /*65a0*/  FADD R85, R85, -R3 ;  /* 0x8000000355557221 */ /* 0x000fea0000000000 */
[----:B------:R-:W-:-:S13]  /*65b0*/  FSETP.GEU.AND P0, PT, |R85|, +INF , PT ;  /* 0x7f8000005500780b */ /* 0x000fda0003f0e200 */
[----:B------:R-:W-:Y:S01]  /*65c0*/  @!P0 IMAD.IADD.U32 R85, R85, 0x1, R220 ;  /* 0x0000000155558824 */ /* 0x000fe200078e00dc */
[----:B------:R-:W-:Y:S01]  /*65d0*/  ISETP.GT.AND P0, PT, R219, -0x1, PT ;  /* 0xffffffffdb00780c */ /* 0x000fe20003f04270 */
[----:B------:R-:W-:Y:S02]  /*65e0*/  IMAD.MOV.U32 R219, RZ, RZ, R158 ;  /* 0x000000ffffdb7224 */ /* 0x000fe400078e009e */
[----:B----4-:R-:W-:Y:S02]  /*65f0*/  FADD R181, R111, R181 ;  /* 0x000000b56fb57221 */ /* 0x010fe40000000000 */
[----:B------:R-:W-:Y:S03]  /*6600*/  FADD R180, R112, R180 ;  /* 0x000000b470b47221 */ /* 0x000fe60000000000 */
[----:B------:R2:W-:Y:S01]  /*6610*/  STL [R1+0x38], R181 ;  /* 0x000038b501007387 */ /* 0x0005e20000100800 */
        /* <DEDUP_REMOVED lines=25> */
[----:B------:R2:W-:Y:S01]  /*67b0*/  STL [R1], R168 ;  /* 0x000000a801007387 */ /* 0x0005e20000100800 */
[----:B------:R-:W-:Y:S03]  /*67c0*/  FADD R90, R127, R90 ;  /* 0x0000005a7f5a7221 */ /* 0x000fe60000000000 */
[----:B------:R2:W-:Y:S04]  /*67d0*/  STL [R1+0x4], R159 ;  /* 0x0000049f01007387 */ /* 0x0005e80000100800 */
[----:B------:R2:W-:Y:S01]  /*67e0*/  STL [R1+0x8], R90 ;  /* 0x0000085a01007387 */ /* 0x0005e20000100800 */
[----:B------:R-:W-:-:S05]  /*67f0*/  @P0 BRA `(.L_x_51) ;  /* 0xffffd7f000000947 */ /* 0x000fca000383ffff */
.L_x_50:
[----:B------:R-:W5:Y:S04]  /*6800*/  LDL R127, [R1+0x120] ;  /* 0x00012000017f7983 */ /* 0x000f680000100800 */
[----:B--2---:R-:W2:Y:S04]  /*6810*/  LDL R126, [R1+0x11c] ;  /* 0x00011c00017e7983 */ /* 0x004ea80000100800 */
[----:B----4-:R-:W4:Y:S01]  /*6820*/  LDL R125, [R1+0x118] ;  /* 0x00011800017d7983 */ /* 0x010f220000100800 */
[----:B------:R-:W-:-:S02]  /*6830*/  ULDC.U8 UR16, c[0x0][0x200] ;  /* 0x0000800000107ab9 */ /* 0x000fc40000000000 */
[----:B------:R-:W-:Y:S01]  /*6840*/  ULDC.64 UR6, c[0x0][0x1e8] ;  /* 0x00007a0000067ab9 */ /* 0x000fe20000000a00 */
[----:B-1-3--:R-:W3:Y:S01]  /*6850*/  LDL.LU R97, [R1+0x74] ;  /* 0x0000740001617983 */ /* 0x00aee20000300800 */
[----:B------:R-:W-:Y:S02]  /*6860*/  ULDC.64 UR4, c[0x0][0x1f0] ;  /* 0x00007c0000047ab9 */ /* 0x000fe40000000a00 */
[----:B------:R-:W-:Y:S01]  /*6870*/  ULDC.64 UR8, c[0x0][0x1e0] ;  /* 0x0000780000087ab9 */ /* 0x000fe20000000a00 */
[----:B------:R-:W3:Y:S04]  /*6880*/  LDL.LU R98, [R1+0x20] ;  /* 0x0000200001627983 */ /* 0x000ee80000300800 */
[----:B------:R-:W3:Y:S04]  /*6890*/  LDL R123, [R1+0x10c] ;  /* 0x00010c00017b7983 */ /* 0x000ee80000100800 */
[----:B------:R-:W3:Y:S04]  /*68a0*/  LDL.LU R99, [R1+0x38] ;  /* 0x0000380001637983 */ /* 0x000ee80000300800 */
        /* <DEDUP_REMOVED lines=21> */
[----:B------:R-:W3:Y:S04]  /*6a00*/  LDL R121, [R1+0x114] ;  /* 0x0001140001797983 */ /* 0x000ee80000100800 */
[----:B------:R-:W3:Y:S04]  /*6a10*/  LDL R122, [R1+0x110] ;  /* 0x00011000017a7983 */ /* 0x000ee80000100800 */
[----:B------:R-:W3:Y:S04]  /*6a20*/  LDL.LU R96, [R1+0x70] ;  /* 0x0000700001607983 */ /* 0x000ee80000300800 */
[----:B------:R-:W3:Y:S04]  /*6a30*/  LDL.LU R93, [R1+0x1c] ;  /* 0x00001c00015d7983 */ /* 0x000ee80000300800 */
[----:B------:R-:W3:Y:S04]  /*6a40*/  LDL.LU R92, [R1+0x18] ;  /* 0x00001800015c7983 */ /* 0x000ee80000300800 */
[----:B------:R-:W3:Y:S04]  /*6a50*/  LDL.LU R91, [R1+0x8c] ;  /* 0x00008c00015b7983 */ /* 0x000ee80000300800 */
[----:B------:R-:W3:Y:S04]  /*6a60*/  LDL.LU.64 R162, [R1+0xc0] ;  /* 0x0000c00001a27983 */ /* 0x000ee80000300a00 */
[----:B------:R-:W3:Y:S04]  /*6a70*/  LDL.LU R131, [R1+0xa0] ;  /* 0x0000a00001837983 */ /* 0x000ee80000300800 */
[----:B------:R-:W0:Y:S04]  /*6a80*/  LDGDEPBAR ;  /* 0x00000000000079af */ /* 0x000e280000000000 */
[----:B------:R-:W0:Y:S01]  /*6a90*/  LDGDEPBAR ;  /* 0x00000000000079af */ /* 0x000e220000000000 */
[----:B------:R-:W-:-:S04]  /*6aa0*/  DEPBAR.LE SB0, 0x0 ;  /* 0x000080000000791a */ /* 0x000fc80000000000 */
[----:B-----5:R-:W-:Y:S02]  /*6ab0*/  ISETP.GE.AND P1, PT, R127, c[0x0][0x160], PT ;  /* 0x000058007f007a0c */ /* 0x020fe40003f26270 */
[----:B--2---:R-:W-:Y:S02]  /*6ac0*/  ISETP.GE.AND P2, PT, R126, c[0x0][0x160], PT ;  /* 0x000058007e007a0c */ /* 0x004fe40003f46270 */
[----:B----4-:R-:W-:Y:S02]  /*6ad0*/  ISETP.GE.AND P3, PT, R125, c[0x0][0x160], PT ;  /* 0x000058007d007a0c */ /* 0x010fe40003f66270 */
[----:B---3--:R-:W-:Y:S01]  /*6ae0*/  ISETP.GE.AND P0, PT, R123, c[0x0][0x160], PT ;  /* 0x000058007b007a0c */ /* 0x008fe20003f06270 */
[----:B------:R-:W-:Y:S02]  /*6af0*/  IMAD.MOV.U32 R124, RZ, RZ, R122 ;  /* 0x000000ffff7c7224 */ /* 0x000fe400078e007a */
[----:B------:R-:W-:Y:S02]  /*6b00*/  IMAD.MOV.U32 R122, RZ, RZ, R120 ;  /* 0x000000ffff7a7224 */ /* 0x000fe400078e0078 */
[----:B------:R-:W-:-:S02]  /*6b10*/  IMAD.MOV.U32 R120, RZ, RZ, R118 ;  /* 0x000000ffff787224 */ /* 0x000fc400078e0076 */
[----:B------:R-:W-:Y:S02]  /*6b20*/  IMAD.MOV.U32 R118, RZ, RZ, R116 ;  /* 0x000000ffff767224 */ /* 0x000fe400078e0074 */
[----:B------:R-:W-:Y:S02]  /*6b30*/  IMAD.MOV.U32 R116, RZ, RZ, R114 ;  /* 0x000000ffff747224 */ /* 0x000fe400078e0072 */
[----:B------:R-:W-:Y:S02]  /*6b40*/  IMAD.MOV.U32 R114, RZ, RZ, R110 ;  /* 0x000000ffff727224 */ /* 0x000fe400078e006e */
[----:B------:R-:W-:Y:S02]  /*6b50*/  IMAD.MOV.U32 R110, RZ, RZ, R106 ;  /* 0x000000ffff6e7224 */ /* 0x000fe400078e006a */
[----:B------:R-:W-:Y:S02]  /*6b60*/  IMAD.MOV.U32 R106, RZ, RZ, R100 ;  /* 0x000000ffff6a7224 */ /* 0x000fe400078e0064 */
[----:B------:R-:W-:-:S02]  /*6b70*/  IMAD.MOV.U32 R100, RZ, RZ, R98 ;  /* 0x000000ffff647224 */ /* 0x000fc400078e0062 */
[----:B------:R-:W-:Y:S01]  /*6b80*/  IMAD.MOV.U32 R98, RZ, RZ, R97 ;  /* 0x000000ffff627224 */ /* 0x000fe200078e0061 */
[C---:B------:R-:W-:Y:S01]  /*6b90*/  IADD3 R2, R162.reuse, 0x10, RZ ;  /* 0x00000010a2027810 */ /* 0x040fe20007ffe0ff */
[----:B------:R-:W-:Y:S01]  /*6ba0*/  IMAD.MOV.U32 R128, RZ, RZ, R100 ;  /* 0x000000ffff807224 */ /* 0x000fe200078e0064 */
[----:B------:R-:W-:Y:S01]  /*6bb0*/  IADD3 R90, R162, 0x11, RZ ;  /* 0x00000011a25a7810 */ /* 0x000fe20007ffe0ff */
[----:B------:R-:W-:Y:S01]  /*6bc0*/  IMAD.MOV.U32 R159, RZ, RZ, R124 ;  /* 0x000000ffff9f7224 */ /* 0x000fe200078e007c */
[C---:B------:R-:W-:Y:S01]  /*6bd0*/  ISETP.LT.AND P0, PT, R2.reuse, UR13, !P0 ;  /* 0x0000000d02007c0c */ /* 0x040fe2000c701270 */
[----:B------:R-:W-:Y:S01]  /*6be0*/  IMAD.MOV.U32 R129, RZ, RZ, R93 ;  /* 0x000000ffff817224 */ /* 0x000fe200078e005d */
[C---:B------:R-:W-:Y:S01]  /*6bf0*/  ISETP.LT.AND P1, PT, R2.reuse, UR13, !P1 ;  /* 0x0000000d02007c0c */ /* 0x040fe2000cf21270 */
[----:B------:R-:W-:Y:S01]  /*6c00*/  IMAD.MOV.U32 R130, RZ, RZ, R92 ;  /* 0x000000ffff827224 */ /* 0x000fe200078e005c */
[----:B------:R-:W-:Y:S02]  /*6c10*/  SEL R3, RZ, 0x1, !P0 ;  /* 0x00000001ff037807 */ /* 0x000fe40004000000 */
[----:B------:R-:W-:-:S02]  /*6c20*/  ISETP.LT.AND P2, PT, R2, UR13, !P2 ;  /* 0x0000000d02007c0c */ /* 0x000fc4000d741270 */
[C---:B------:R-:W-:Y:S02]  /*6c30*/  ISETP.LT.AND P3, PT, R2.reuse, UR13, !P3 ;  /* 0x0000000d02007c0c */ /* 0x040fe4000df61270 */
[C---:B------:R-:W-:Y:S02]  /*6c40*/  ISETP.GE.AND P6, PT, R2.reuse, UR13, PT ;  /* 0x0000000d02007c0c */ /* 0x040fe4000bfc6270 */
[----:B------:R-:W-:Y:S02]  /*6c50*/  P2R R95, PR, R3, 0xf ;  /* 0x0000000f035f7803 */ /* 0x000fe40000000000 */
[----:B------:R-:W-:Y:S02]  /*6c60*/  ISETP.LT.AND P1, PT, R131, c[0x0][0x164], !P6 ;  /* 0x0000590083007a0c */ /* 0x000fe40007721270 */
[----:B------:R-:W-:Y:S02]  /*6c70*/  P2R R72, PR, RZ, 0x40 ;  /* 0x00000040ff487803 */ /* 0x000fe40000000000 */
[----:B------:R-:W-:-:S02]  /*6c80*/  IADD3 R94, R2, c[0x0][0x204], RZ ;  /* 0x00008100025e7a10 */ /* 0x000fc40007ffe0ff */
[----:B------:R-:W-:Y:S02]  /*6c90*/  LOP3.LUT P6, RZ, R209, 0x10, RZ, 0xc0, !PT ;  /* 0x00000010d1ff7812 */ /* 0x000fe400078cc0ff */
[C---:B------:R-:W-:Y:S02]  /*6ca0*/  IADD3 R83, R90.reuse, c[0x0][0x204], RZ ;  /* 0x000081005a537a10 */ /* 0x040fe40007ffe0ff */
[----:B------:R-:W-:Y:S02]  /*6cb0*/  ISETP.GT.OR P0, PT, R131, R94, !P6 ;  /* 0x0000005e8300720c */ /* 0x000fe40007704670 */
[----:B------:R-:W-:Y:S02]  /*6cc0*/  ISETP.GE.AND P4, PT, R90, UR13, PT ;  /* 0x0000000d5a007c0c */ /* 0x000fe4000bf86270 */
[----:B------:R-:W-:Y:S02]  /*6cd0*/  IADD3 R89, R162, 0x12, RZ ;  /* 0x00000012a2597810 */ /* 0x000fe40007ffe0ff */
[----:B------:R-:W-:-:S02]  /*6ce0*/  PLOP3.LUT P5, PT, P1, P0, PT, 0x80, 0x0 ;  /* 0x000000000000781c */ /* 0x000fc40000fa1070 */
[C---:B------:R-:W-:Y:S02]  /*6cf0*/  ISETP.LT.AND P1, PT, R131.reuse, c[0x0][0x164], !P4 ;  /* 0x0000590083007a0c */ /* 0x040fe40006721270 */
[----:B------:R-:W-:Y:S02]  /*6d00*/  ISETP.GT.OR P0, PT, R131, R83, !P6 ;  /* 0x000000538300720c */ /* 0x000fe40007704670 */
[C---:B------:R-:W-:Y:S01]  /*6d10*/  IADD3 R82, R89.reuse, c[0x0][0x204], RZ ;  /* 0x0000810059527a10 */ /* 0x040fe20007ffe0ff */
[----:B------:R-:W-:Y:S01]  /*6d20*/  BAR.SYNC.DEFER_BLOCKING 0x0 ;  /* 0x0000000000007b1d */ /* 0x000fe20000010000 */
[----:B------:R-:W-:Y:S02]  /*6d30*/  ISETP.GE.AND P2, PT, R89, UR13, PT ;  /* 0x0000000d59007c0c */ /* 0x000fe4000bf46270 */
[----:B------:R-:W-:Y:S02]  /*6d40*/  IADD3 R88, R162, 0x13, RZ ;  /* 0x00000013a2587810 */ /* 0x000fe40007ffe0ff */
[----:B------:R-:W-:-:S02]  /*6d50*/  PLOP3.LUT P4, PT, P1, P0, PT, 0x80, 0x0 ;  /* 0x000000000000781c */ /* 0x000fc40000f81070 */
[C---:B------:R-:W-:Y:S02]  /*6d60*/  ISETP.LT.AND P1, PT, R131.reuse, c[0x0][0x164], !P2 ;  /* 0x0000590083007a0c */ /* 0x040fe40005721270 */
[C---:B------:R-:W-:Y:S02]  /*6d70*/  ISETP.GT.OR P0, PT, R131.reuse, R82, !P6 ;  /* 0x000000528300720c */ /* 0x040fe40007704670 */
[C---:B------:R-:W-:Y:S02]  /*6d80*/  IADD3 R71, R88.reuse, c[0x0][0x204], RZ ;  /* 0x0000810058477a10 */ /* 0x040fe40007ffe0ff */
[----:B------:R-:W-:Y:S02]  /*6d90*/  ISETP.GE.AND P3, PT, R88, UR13, PT ;  /* 0x0000000d58007c0c */ /* 0x000fe4000bf66270 */
[----:B------:R-:W-:Y:S02]  /*6da0*/  PLOP3.LUT P2, PT, P1, P0, PT, 0x80, 0x0 ;  /* 0x000000000000781c */ /* 0x000fe40000f41070 */
        /* <DEDUP_REMOVED lines=14> */
[----:B------:R-:W-:Y:S02]  /*6e90*/  LOP3.LUT R2, R68, UR16, RZ, 0xfc, !PT ;  /* 0x0000001044027c12 */ /* 0x000fe4000f8efcff */
[----:B------:R-:W-:-:S02]  /*6ea0*/  ISETP.NE.AND P0, PT, R70, RZ, P5 ;  /* 0x000000ff4600720c */ /* 0x000fc40002f05270 */
[----:B------:R-:W-:Y:S02]  /*6eb0*/  LOP3.LUT R69, R69, UR16, RZ, 0xfc, !PT ;  /* 0x0000001045457c12 */ /* 0x000fe4000f8efcff */
[----:B------:R-:W-:Y:S01]  /*6ec0*/  ISETP.GE.AND P5, PT, R123, c[0x0][0x160], PT ;  /* 0x000058007b007a0c */ /* 0x000fe20003fa6270 */
[----:B------:R-:W-:Y:S01]  /*6ed0*/  IMAD.MOV.U32 R123, RZ, RZ, R121 ;  /* 0x000000ffff7b7224 */ /* 0x000fe200078e0079 */
[----:B------:R-:W-:Y:S01]  /*6ee0*/  PRMT R68, R3, 0x9910, RZ ;  /* 0x0000991003447816 */ /* 0x000fe200000000ff */
[----:B------:R-:W-:Y:S01]  /*6ef0*/  IMAD.MOV.U32 R121, RZ, RZ, R119 ;  /* 0x000000ffff797224 */ /* 0x000fe200078e0077 */
[----:B------:R-:W-:Y:S01]  /*6f00*/  PRMT R3, R2, 0x9910, RZ ;  /* 0x0000991002037816 */ /* 0x000fe200000000ff */
[----:B------:R-:W-:Y:S01]  /*6f10*/  IMAD.MOV.U32 R119, RZ, RZ, R117 ;  /* 0x000000ffff777224 */ /* 0x000fe200078e0075 */
[----:B------:R-:W-:Y:S01]  /*6f20*/  PRMT R2, R69, 0x9910, RZ ;  /* 0x0000991045027816 */ /* 0x000fe200000000ff */
[----:B------:R-:W-:Y:S01]  /*6f30*/  IMAD.MOV.U32 R117, RZ, RZ, R115 ;  /* 0x000000ffff757224 */ /* 0x000fe200078e0073 */
[----:B------:R-:W-:Y:S01]  /*6f40*/  ISETP.NE.AND P1, PT, R68, RZ, P4 ;  /* 0x000000ff4400720c */ /* 0x000fe20002725270 */
[----:B------:R-:W-:Y:S01]  /*6f50*/  IMAD.MOV.U32 R115, RZ, RZ, R113 ;  /* 0x000000ffff737224 */ /* 0x000fe200078e0071 */
[----:B------:R-:W-:Y:S01]  /*6f60*/  ISETP.NE.AND P3, PT, R2, RZ, P3 ;  /* 0x000000ff0200720c */ /* 0x000fe20001f65270 */
[----:B------:R-:W-:Y:S01]  /*6f70*/  IMAD.MOV.U32 R113, RZ, RZ, R111 ;  /* 0x000000ffff717224 */ /* 0x000fe200078e006f */
[----:B------:R-:W-:Y:S01]  /*6f80*/  ISETP.NE.AND P2, PT, R3, RZ, P2 ;  /* 0x000000ff0300720c */ /* 0x000fe20001745270 */
[----:B------:R-:W-:Y:S01]  /*6f90*/  IMAD.MOV.U32 R111, RZ, RZ, R107 ;  /* 0x000000ffff6f7224 */ /* 0x000fe200078e006b */
[----:B------:R-:W-:Y:S01]  /*6fa0*/  SEL R2, RZ, 0x1, !P0 ;  /* 0x00000001ff027807 */ /* 0x000fe20004000000 */
[----:B------:R-:W-:Y:S01]  /*6fb0*/  IMAD.MOV.U32 R107, RZ, RZ, R105 ;  /* 0x000000ffff6b7224 */ /* 0x000fe200078e0069 */
[----:B------:R-:W-:Y:S01]  /*6fc0*/  ISETP.GE.AND P4, PT, R126, c[0x0][0x160], PT ;  /* 0x000058007e007a0c */ /* 0x000fe20003f86270 */
[----:B------:R-:W-:Y:S01]  /*6fd0*/  IMAD.MOV.U32 R105, RZ, RZ, R99 ;  /* 0x000000ffff697224 */ /* 0x000fe200078e0063 */
[----:B------:R-:W-:Y:S01]  /*6fe0*/  IADD3 R99, R162, 0x20, RZ ;  /* 0x00000020a2637810 */ /* 0x000fe20007ffe0ff */
[----:B------:R-:W-:Y:S01]  /*6ff0*/  IMAD.MOV.U32 R160, RZ, RZ, R123 ;  /* 0x000000ffffa07224 */ /* 0x000fe200078e007b */
[----:B------:R-:W-:Y:S01]  /*7000*/  P2R R97, PR, R2, 0xf ;  /* 0x0000000f02617803 */ /* 0x000fe20000000000 */
[----:B------:R-:W-:Y:S01]  /*7010*/  IMAD.MOV.U32 R123, RZ, RZ, R105 ;  /* 0x000000ffff7b7224 */ /* 0x000fe200078e0069 */
[----:B------:R-:W-:Y:S01]  /*7020*/  ISETP.LT.AND P0, PT, R99, UR13, !P5 ;  /* 0x0000000d63007c0c */ /* 0x000fe2000ef01270 */
[----:B------:R-:W2:Y:S01]  /*7030*/  LDL.LU R105, [R1+0x94] ;  /* 0x0000940001697983 */ /* 0x000ea20000300800 */
[----:B------:R-:W-:Y:S01]  /*7040*/  ISETP.GE.AND P5, PT, R125, c[0x0][0x160], PT ;  /* 0x000058007d007a0c */ /* 0x000fe20003fa6270 */
[----:B------:R-:W-:Y:S01]  /*7050*/  IMAD.MOV.U32 R125, RZ, RZ, R120 ;  /* 0x000000ffff7d7224 */ /* 0x000fe200078e0078 */
[----:B------:R-:W-:Y:S01]  /*7060*/  ISETP.GE.AND P3, PT, R127, c[0x0][0x160], PT ;  /* 0x000058007f007a0c */ /* 0x000fe20003f66270 */
[----:B------:R-:W-:-:S02]  /*7070*/  IMAD.MOV.U32 R120, RZ, RZ, R117 ;  /* 0x000000ffff787224 */ /* 0x000fc400078e0075 */
[----:B------:R-:W-:Y:S02]  /*7080*/  IMAD.MOV.U32 R117, RZ, RZ, R106 ;  /* 0x000000ffff757224 */ /* 0x000fe400078e006a */
[----:B------:R-:W3:Y:S01]  /*7090*/  LDL.LU R106, [R1+0x90] ;  /* 0x00009000016a7983 */ /* 0x000ee20000300800 */
[----:B------:R-:W-:Y:S01]  /*70a0*/  IMAD.MOV.U32 R127, RZ, RZ, R122 ;  /* 0x000000ffff7f7224 */ /* 0x000fe200078e007a */
[C---:B------:R-:W-:Y:S01]  /*70b0*/  ISETP.LT.AND P1, PT, R99.reuse, UR13, !P3 ;  /* 0x0000000d63007c0c */ /* 0x040fe2000df21270 */
[----:B------:R-:W-:Y:S01]  /*70c0*/  IMAD.MOV.U32 R124, RZ, RZ, R119 ;  /* 0x000000ffff7c7224 */ /* 0x000fe200078e0077 */
[----:B------:R-:W4:Y:S01]  /*70d0*/  LDL.LU R73, [R1+0xd0] ;  /* 0x0000d00001497983 */ /* 0x000f220000300800 */
[----:B------:R-:W-:Y:S01]  /*70e0*/  IMAD.MOV.U32 R122, RZ, RZ, R114 ;  /* 0x000000ffff7a7224 */ /* 0x000fe200078e0072 */
[----:B------:R-:W-:Y:S01]  /*70f0*/  SEL R2, RZ, 0x1, !P0 ;  /* 0x00000001ff027807 */ /* 0x000fe20004000000 */
[----:B------:R-:W-:Y:S01]  /*7100*/  IMAD.MOV.U32 R119, RZ, RZ, R116 ;  /* 0x000000ffff777224 */ /* 0x000fe200078e0074 */
[----:B------:R-:W5:Y:S01]  /*7110*/  LDL.LU.64 R76, [R1+0xc8] ;  /* 0x0000c800014c7983 */ /* 0x000f620000300a00 */
[----:B------:R-:W-:Y:S01]  /*7120*/  IMAD.MOV.U32 R114, RZ, RZ, R111 ;  /* 0x000000ffff727224 */ /* 0x000fe200078e006f */
[C---:B------:R-:W-:Y:S01]  /*7130*/  ISETP.LT.AND P2, PT, R99.reuse, UR13, !P4 ;  /* 0x0000000d63007c0c */ /* 0x040fe2000e741270 */
[----:B------:R-:W-:Y:S01]  /*7140*/  IMAD.MOV.U32 R116, RZ, RZ, R107 ;  /* 0x000000ffff747224 */ /* 0x000fe200078e006b */
[----:B------:R-:W2:Y:S01]  /*7150*/  LDL R100, [R1+0x124] ;  /* 0x0001240001647983 */ /* 0x000ea20000100800 */
[----:B------:R-:W-:Y:S01]  /*7160*/  IMAD.MOV.U32 R111, RZ, RZ, R96 ;  /* 0x000000ffff6f7224 */ /* 0x000fe200078e0060 */
[C---:B------:R-:W-:Y:S01]  /*7170*/  ISETP.LT.AND P3, PT, R99.reuse, UR13, !P5 ;  /* 0x0000000d63007c0c */ /* 0x040fe2000ef61270 */
[----:B------:R-:W-:Y:S01]  /*7180*/  IMAD.MOV.U32 R107, RZ, RZ, R91 ;  /* 0x000000ffff6b7224 */ /* 0x000fe200078e005b */
[C---:B------:R-:W-:Y:S01]  /*7190*/  IADD3 R96, R99.reuse, c[0x0][0x204], RZ ;  /* 0x0000810063607a10 */ /* 0x040fe20007ffe0ff */
[----:B------:R-:W-:Y:S01]  /*71a0*/  IMAD.MOV.U32 R126, RZ, RZ, R121 ;  /* 0x000000ffff7e7224 */ /* 0x000fe200078e0079 */
[----:B------:R-:W-:Y:S01]  /*71b0*/  ISETP.GE.AND P4, PT, R99, UR13, PT ;  /* 0x0000000d63007c0c */ /* 0x000fe2000bf86270 */
[----:B------:R-:W-:Y:S01]  /*71c0*/  IMAD.MOV.U32 R121, RZ, RZ, R118 ;  /* 0x000000ffff797224 */ /* 0x000fe200078e0076 */
[----:B------:R-:W-:Y:S01]  /*71d0*/  IADD3 R91, R162, 0x21, RZ ;  /* 0x00000021a25b7810 */ /* 0x000fe20007ffe0ff */
[----:B------:R-:W3:Y:S01]  /*71e0*/  LDL.LU R75, [R1+0xbc] ;  /* 0x0000bc00014b7983 */ /* 0x000ee20000300800 */
[----:B------:R-:W-:Y:S01]  /*71f0*/  P2R R161, PR, R2, 0xf ;  /* 0x0000000f02a17803 */ /* 0x000fe20000000000 */
[----:B------:R-:W-:Y:S01]  /*7200*/  IMAD.MOV.U32 R118, RZ, RZ, R115 ;  /* 0x000000ffff767224 */ /* 0x000fe200078e0073 */
[C---:B------:R-:W-:Y:S01]  /*7210*/  ISETP.LT.AND P1, PT, R131.reuse, c[0x0][0x164], !P4 ;  /* 0x0000590083007a0c */ /* 0x040fe20006721270 */
[----:B------:R-:W-:Y:S01]  /*7220*/  IMAD.MOV.U32 R115, RZ, RZ, R110 ;  /* 0x000000ffff737224 */ /* 0x000fe200078e006e */
[----:B------:R-:W-:Y:S01]  /*7230*/  ISETP.GT.OR P0, PT, R131, R96, !P6 ;  /* 0x000000608300720c */ /* 0x000fe20007704670 */
[----:B------:R-:W-:Y:S01]  /*7240*/  IMAD.MOV.U32 R110, RZ, RZ, R98 ;  /* 0x000000ffff6e7224 */ /* 0x000fe200078e0062 */
[----:B------:R-:W-:-:S02]  /*7250*/  IADD3 R86, R91, c[0x0][0x204], RZ ;  /* 0x000081005b567a10 */ /* 0x000fc40007ffe0ff */
[----:B------:R-:W-:Y:S02]  /*7260*/  ISETP.GE.AND P2, PT, R91, UR13, PT ;  /* 0x0000000d5b007c0c */ /* 0x000fe4000bf46270 */
[----:B------:R-:W-:Y:S02]  /*7270*/  IADD3 R93, R162, 0x22, RZ ;  /* 0x00000022a25d7810 */ /* 0x000fe40007ffe0ff */
[----:B------:R-:W-:Y:S02]  /*7280*/  PLOP3.LUT P5, PT, P1, P0, PT, 0x80, 0x0 ;  /* 0x000000000000781c */ /* 0x000fe40000fa1070 */
[C---:B------:R-:W-:Y:S02]  /*7290*/  ISETP.LT.AND P1, PT, R131.reuse, c[0x0][0x164], !P2 ;  /* 0x0000590083007a0c */ /* 0x040fe40005721270 */
[----:B------:R-:W-:Y:S02]  /*72a0*/  ISETP.GT.OR P0, PT, R131, R86, !P6 ;  /* 0x000000568300720c */ /* 0x000fe40007704670 */
        /* <DEDUP_REMOVED lines=8> */
[----:B------:R-:W-:Y:S02]  /*7330*/  PLOP3.LUT P2, PT, P1, P0, PT, 0x80, 0x0 ;  /* 0x000000000000781c */ /* 0x000fe40000f41070 */
[C---:B------:R-:W-:Y:S02]  /*7340*/  ISETP.LT.AND P1, PT, R131.reuse, c[0x0][0x164], !P3 ;  /* 0x0000590083007a0c */ /* 0x040fe40005f21270 */
[----:B------:R-:W-:-:S04]  /*7350*/  ISETP.GT.OR P0, PT, R131, R84, !P6 ;  /* 0x000000548300720c */ /* 0x000fc80007704670 */
[----:B------:R-:W-:Y:S02]  /*7360*/  PLOP3.LUT P3, PT, P1, P0, PT, 0x80, 0x0 ;  /* 0x000000000000781c */ /* 0x000fe40000f61070 */
[----:B------:R-:W-:-:S04]  /*7370*/  ISETP.GT.AND P0, PT, R96, R131, PT ;  /* 0x000000836000720c */ /* 0x000fc80003f04270 */
[----:B------:R-:W-:Y:S02]  /*7380*/  SEL R3, RZ, 0x1, !P0 ;  /* 0x00000001ff037807 */ /* 0x000fe40004000000 */
[----:B------:R-:W-:-:S04]  /*7390*/  ISETP.GT.AND P0, PT, R86, R131, PT ;  /* 0x000000835600720c */ /* 0x000fc80003f04270 */
[----:B------:R-:W-:Y:S02]  /*73a0*/  SEL R2, RZ, 0x1, !P0 ;  /* 0x00000001ff027807 */ /* 0x000fe40004000000 */
[----:B------:R-:W-:-:S04]  /*73b0*/  ISETP.GT.AND P0, PT, R85, R131, PT ;  /* 0x000000835500720c */ /* 0x000fc80003f04270 */
[----:B------:R-:W-:Y:S02]  /*73c0*/  SEL R68, RZ, 0x1, !P0 ;  /* 0x00000001ff447807 */ /* 0x000fe40004000000 */
[----:B------:R-:W-:Y:S02]  /*73d0*/  ISETP.GT.AND P0, PT, R84, R131, PT ;  /* 0x000000835400720c */ /* 0x000fe40003f04270 */
[----:B------:R-:W-:Y:S02]  /*73e0*/  LOP3.LUT R70, R3, UR16, RZ, 0xfc, !PT ;  /* 0x0000001003467c12 */ /* 0x000fe4000f8efcff */
[----:B------:R-:W-:Y:S02]  /*73f0*/  SEL R69, RZ, 0x1, !P0 ;  /* 0x00000001ff457807 */ /* 0x000fe40004000000 */
[----:B------:R-:W-:Y:S02]  /*7400*/  LOP3.LUT R3, R2, UR16, RZ, 0xfc, !PT ;  /* 0x0000001002037c12 */ /* 0x000fe4000f8efcff */
[----:B------:R-:W-:-:S02]  /*7410*/  LOP3.LUT R2, R68, UR16, RZ, 0xfc, !PT ;  /* 0x0000001044027c12 */ /* 0x000fc4000f8efcff */
[----:B------:R-:W-:Y:S02]  /*7420*/  LOP3.LUT R69, R69, UR16, RZ, 0xfc, !PT ;  /* 0x0000001045457c12 */ /* 0x000fe4000f8efcff */
[----:B------:R-:W-:Y:S02]  /*7430*/  PRMT R70, R70, 0x9910, RZ ;  /* 0x0000991046467816 */ /* 0x000fe400000000ff */
[----:B------:R-:W-:Y:S02]  /*7440*/  PRMT R68, R3, 0x9910, RZ ;  /* 0x0000991003447816 */ /* 0x000fe400000000ff */
[----:B------:R-:W-:Y:S02]  /*7450*/  PRMT R3, R2, 0x9910, RZ ;  /* 0x0000991002037816 */ /* 0x000fe400000000ff */
[----:B------:R-:W-:Y:S02]  /*7460*/  PRMT R2, R69, 0x9910, RZ ;  /* 0x0000991045027816 */ /* 0x000fe400000000ff */
[----:B------:R-:W-:-:S02]  /*7470*/  ISETP.NE.AND P0, PT, R70, RZ, P5 ;  /* 0x000000ff4600720c */ /* 0x000fc40002f05270 */
[----:B------:R-:W-:Y:S02]  /*7480*/  ISETP.NE.AND P3, PT, R2, RZ, P3 ;  /* 0x000000ff0200720c */ /* 0x000fe40001f65270 */
[----:B------:R-:W-:Y:S02]  /*7490*/  ISETP.NE.AND P1, PT, R68, RZ, P4 ;  /* 0x000000ff4400720c */ /* 0x000fe40002725270 */
[----:B------:R-:W-:Y:S02]  /*74a0*/  ISETP.NE.AND P2, PT, R3, RZ, P2 ;  /* 0x000000ff0300720c */ /* 0x000fe40001745270 */
[----:B------:R-:W-:Y:S02]  /*74b0*/  SEL R2, RZ, 0x1, !P0 ;  /* 0x00000001ff027807 */ /* 0x000fe40004000000 */
[----:B------:R-:W-:Y:S02]  /*74c0*/  SHF.R.S32.HI R3, RZ, 0x1f, R131 ;  /* 0x0000001fff037819 */ /* 0x000fe40000011483 */
[----:B------:R-:W-:-:S02]  /*74d0*/  P2R R98, PR, R2, 0xf ;  /* 0x0000000f02627803 */ /* 0x000fc40000000000 */
[----:B------:R-:W-:Y:S01]  /*74e0*/  ISETP.NE.AND P6, PT, R72, RZ, PT ;  /* 0x000000ff4800720c */ /* 0x000fe20003fc5270 */
[----:B------:R-:W-:Y:S02]  /*74f0*/  IMAD R3, R3, c[0x0][0x1f8], RZ ;  /* 0x00007e0003037a24 */ /* 0x000fe400078e02ff */
[----:B------:R-:W-:Y:S02]  /*7500*/  IMAD.MOV.U32 R72, RZ, RZ, R162 ;  /* 0x000000ffff487224 */ /* 0x000fe400078e00a2 */
[----:B------:R-:W-:Y:S01]  /*7510*/  IMAD R3, R131, c[0x0][0x1fc], R3 ;  /* 0x00007f0083037a24 */ /* 0x000fe200078e0203 */
[----:B--2---:R-:W-:-:S04]  /*7520*/  ISETP.NE.AND P1, PT, R100, RZ, PT ;  /* 0x000000ff6400720c */ /* 0x004fc80003f25270 */
[----:B----4-:R-:W-:Y:S02]  /*7530*/  SEL R70, R73, RZ, P1 ;  /* 0x000000ff49467207 */ /* 0x010fe40000800000 */
[----:B------:R-:W-:-:S05]  /*7540*/  SHF.R.S32.HI R73, RZ, 0x1f, R162 ;  /* 0x0000001fff497819 */ /* 0x000fca00000114a2 */
[----:B------:R-:W-:-:S04]  /*7550*/  IMAD.WIDE.U32 R72, R131, c[0x0][0x1f8], R72 ;  /* 0x00007e0083487a25 */ /* 0x000fc800078e0048 */
[----:B------:R-:W-:Y:S02]  /*7560*/  IMAD.MOV.U32 R131, RZ, RZ, R122 ;  /* 0x000000ffff837224 */ /* 0x000fe400078e007a */
[----:B------:R-:W-:Y:S02]  /*7570*/  IMAD.MOV.U32 R122, RZ, RZ, R103 ;  /* 0x000000ffff7a7224 */ /* 0x000fe400078e0067 */
[----:B------:R-:W2:Y:S01]  /*7580*/  LDL.LU R103, [R1+0x12c] ;  /* 0x00012c0001677983 */ /* 0x000ea20000300800 */
[----:B------:R-:W-:Y:S02]  /*7590*/  IMAD.MOV.U32 R158, RZ, RZ, R131 ;  /* 0x000000ffff9e7224 */ /* 0x000fe400078e0083 */
        /* <DEDUP_REMOVED lines=9> */
[----:B------:R-:W-:Y:S02]  /*7630*/  IMAD.MOV.U32 R104, RZ, RZ, R102 ;  /* 0x000000ffff687224 */ /* 0x000fe400078e0066 */
[----:B------:R-:W4:Y:S01]  /*7640*/  LDL.LU R102, [R1+0x128] ;  /* 0x0001280001667983 */ /* 0x000f220000300800 */
[----:B-----5:R-:W-:Y:S01]  /*7650*/  IADD3 R68, P0, R76, c[0x0][0x1e0], RZ ;  /* 0x000078004c447a10 */ /* 0x020fe20007f1e0ff */
[----:B------:R-:W-:-:S03]  /*7660*/  IMAD.SHL.U32 R2, R70, 0x10, RZ ;  /* 0x0000001046027824 */ /* 0x000fc600078e00ff */
[----:B------:R-:W-:Y:S02]  /*7670*/  IADD3.X R69, R77, c[0x0][0x1e4], RZ, P0, !PT ;  /* 0x000079004d457a10 */ /* 0x000fe400007fe4ff */
[----:B------:R-:W-:Y:S01]  /*7680*/  LOP3.LUT P0, RZ, R2, 0x10, RZ, 0xc0, !PT ;  /* 0x0000001002ff7812 */ /* 0x000fe2000780c0ff */
[----:B------:R-:W-:-:S12]  /*7690*/  IMAD.IADD R3, R73, 0x1, R3 ;  /* 0x0000000149037824 */ /* 0x000fd800078e0203 */
[----:B------:R-:W-:Y:S01]  /*76a0*/  @!PT LDS RZ, [RZ] ;  /* 0x00000000fffff984 */ /* 0x000fe20000000800 */
[----:B------:R-:W-:Y:S01]  /*76b0*/  @!PT LDS RZ, [RZ] ;  /* 0x00000000fffff984 */ /* 0x000fe20000000800 */
[----:B------:R-:W-:Y:S01]  /*76c0*/  @!PT LDS RZ, [RZ] ;  /* 0x00000000fffff984 */ /* 0x000fe20000000800 */
[----:B------:R1:W-:Y:S01]  /*76d0*/  LDGSTS.E.BYPASS.LTC128B.128 [R160], [R76.64], P0 ;  /* 0x000000004ca07fae */ /* 0x0003e20008101d4e */
[----:B------:R-:W-:-:S04]  /*76e0*/  LEA R2, P0, R72, c[0x0][0x2e0], 0x2 ;  /* 0x0000b80048027a11 */ /* 0x000fc800078010ff */
[----:B------:R-:W-:Y:S01]  /*76f0*/  LEA.HI.X R3, R72, c[0x0][0x2e4], R3, 0x2, P0 ;  /* 0x0000b90048037a11 */ /* 0x000fe200000f1403 */
[----:B------:R-:W-:-:S05]  /*7700*/  IMAD.SHL.U32 R72, R70, 0x8, RZ ;  /* 0x0000000846487824 */ /* 0x000fca00078e00ff */
[----:B------:R-:W-:Y:S01]  /*7710*/  LOP3.LUT P0, RZ, R72, 0x10, RZ, 0xc0, !PT ;  /* 0x0000001048ff7812 */ /* 0x000fe2000780c0ff */
[----:B------:R-:W-:-:S12]  /*7720*/  IMAD.SHL.U32 R74, R70, 0x4, RZ ;  /* 0x00000004464a7824 */ /* 0x000fd800078e00ff */
[----:B------:R5:W-:Y:S01]  /*7730*/  LDGSTS.E.BYPASS.LTC128B.128 [R159], [R68.64], P0 ;  /* 0x00000000449f7fae */ /* 0x000be20008101d4e */
[----:B------:R-:W-:Y:S01]  /*7740*/  UIADD3 UR6, UP0, UR6, -UR4, URZ ;  /* 0x8000000406067290 */ /* 0x000fe2000ff1e03f */
[----:B------:R-:W-:Y:S01]  /*7750*/  IMAD.SHL.U32 R70, R70, 0x2, RZ ;  /* 0x0000000246467824 */ /* 0x000fe200078e00ff */
[----:B------:R-:W-:Y:S02]  /*7760*/  UIADD3 UR8, UP1, UR8, UR8, URZ ;  /* 0x0000000808087290 */ /* 0x000fe4000ff3e03f */
[----:B------:R-:W-:Y:S01]  /*7770*/  UIADD3.X UR7, UR7, ~UR5, URZ, UP0, !UPT ;  /* 0x8000000507077290 */ /* 0x000fe200087fe43f */
[----:B-----5:R-:W-:Y:S01]  /*7780*/  IADD3 R68, P0, R68, c[0x0][0x1e0], RZ ;  /* 0x0000780044447a10 */ /* 0x020fe20007f1e0ff */
[----:B------:R-:W-:Y:S02]  /*7790*/  UIADD3.X UR9, UR9, UR9, URZ, UP1, !UPT ;  /* 0x0000000909097290 */ /* 0x000fe40008ffe43f */
[----:B------:R-:W-:Y:S01]  /*77a0*/  ULDC.64 UR4, c[0x0][0x1e0] ;  /* 0x0000780000047ab9 */ /* 0x000fe20000000a00 */
[----:B------:R-:W-:-:S02]  /*77b0*/  IADD3.X R69, R69, c[0x0][0x1e4], RZ, P0, !PT ;  /* 0x0000790045457a10 */ /* 0x000fc400007fe4ff */
[----:B------:R-:W-:-:S04]  /*77c0*/  IADD3 R72, P0, R68, c[0x0][0x1e0], RZ ;  /* 0x0000780044487a10 */ /* 0x000fc80007f1e0ff */
[----:B------:R-:W-:Y:S02]  /*77d0*/  IADD3.X R73, R69, c[0x0][0x1e4], RZ, P0, !PT ;  /* 0x0000790045497a10 */ /* 0x000fe400007fe4ff */
[----:B------:R-:W-:Y:S01]  /*77e0*/  LOP3.LUT P0, RZ, R74, 0x10, RZ, 0xc0, !PT ;  /* 0x000000104aff7812 */ /* 0x000fe2000780c0ff */
[----:B------:R-:W-:-:S04]  /*77f0*/  UIADD3 UR4, UP1, UP0, UR6, UR4, UR8 ;  /* 0x0000000406047290 */ /* 0x000fc8000f83e008 */
[----:B------:R-:W-:-:S08]  /*7800*/  UIADD3.X UR5, UR7, UR5, UR9, UP1, UP0 ;  /* 0x0000000507057290 */ /* 0x000fd00008fe0409 */
[----:B------:R3:W-:Y:S01]  /*7810*/  LDGSTS.E.BYPASS.LTC128B.128 [R160+0xc00], [R68.64], P0 ;  /* 0x00c0000044a07fae */ /* 0x0007e20008101d4e */
[----:B------:R-:W-:Y:S01]  /*7820*/  LOP3.LUT P0, RZ, R70, 0x10, RZ, 0xc0, !PT ;  /* 0x0000001046ff7812 */ /* 0x000fe2000780c0ff */
[----:B------:R-:W-:Y:S02]  /*7830*/  ULDC UR9, c[0x0][0x1f0] ;  /* 0x00007c0000097ab9 */ /* 0x000fe40000000800 */
[----:B------:R-:W-:Y:S02]  /*7840*/  UIADD3 UR9, UP0, UR4, UR9, URZ ;  /* 0x0000000904097290 */ /* 0x000fe4000ff1e03f */
[----:B------:R-:W-:Y:S02]  /*7850*/  ULDC UR8, c[0x0][0x1f4] ;  /* 0x00007d0000087ab9 */ /* 0x000fe40000000800 */
[----:B------:R-:W-:Y:S01]  /*7860*/  UIADD3.X UR8, UR5, UR8, URZ, UP0, !UPT ;  /* 0x0000000805087290 */ /* 0x000fe200087fe43f */
[----:B------:R-:W-:Y:S01]  /*7870*/  ISETP.NE.AND P5, PT, R100, 0x1, PT ;  /* 0x000000016400780c */ /* 0x000fe20003fa5270 */
[----:B------:R-:W-:Y:S01]  /*7880*/  ULDC.64 UR6, c[0x0][0x210] ;  /* 0x0000840000067ab9 */ /* 0x000fe20000000a00 */
[----:B------:R-:W-:Y:S01]  /*7890*/  ISETP.GE.AND P3, PT, R90, UR13, PT ;  /* 0x0000000d5a007c0c */ /* 0x000fe2000bf66270 */
[----:B------:R-:W-:-:S02]  /*78a0*/  ULDC.64 UR4, c[0x0][0x218] ;  /* 0x0000860000047ab9 */ /* 0x000fc40000000a00 */
[----:B------:R5:W-:Y:S01]  /*78b0*/  LDGSTS.E.BYPASS.LTC128B.128 [R159+0xc00], [R72.64], P0 ;  /* 0x00c00000489f7fae */ /* 0x000be20008101d4e */
[----:B------:R-:W-:Y:S02]  /*78c0*/  IADD3 R78, P0, R76, UR9, RZ ;  /* 0x000000094c4e7c10 */ /* 0x000fe4000ff1e0ff */
[----:B---3--:R-:W-:-:S05]  /*78d0*/  SEL R68, R75, RZ, P1 ;  /* 0x000000ff4b447207 */ /* 0x008fca0000800000 */
[----:B------:R-:W-:Y:S01]  /*78e0*/  IMAD.SHL.U32 R70, R68, 0x4, RZ ;  /* 0x0000000444467824 */ /* 0x000fe200078e00ff */
[----:B------:R-:W-:-:S04]  /*78f0*/  IADD3.X R79, R77, UR8, RZ, P0, !PT ;  /* 0x000000084d4f7c10 */ /* 0x000fc800087fe4ff */
[----:B------:R-:W-:Y:S01]  /*7900*/  LOP3.LUT P0, RZ, R70, 0x4, RZ, 0xc0, !PT ;  /* 0x0000000446ff7812 */ /* 0x000fe2000780c0ff */
[----:B------:R-:W-:Y:S02]  /*7910*/  IMAD.SHL.U32 R70, R68, 0x2, RZ ;  /* 0x0000000244467824 */ /* 0x000fe400078e00ff */
[----:B--2---:R-:W-:-:S10]  /*7920*/  IMAD.SHL.U32 R69, R103, 0x10, RZ ;  /* 0x0000001067457824 */ /* 0x004fd400078e00ff */
[----:B------:R2:W-:Y:S01]  /*7930*/  LDGSTS.E.LTC128B [R69+0x6000], [R2.64], P0 ;  /* 0x0600000002457fae */ /* 0x0005e2000812194e */
[----:B------:R-:W-:Y:S02]  /*7940*/  LOP3.LUT P0, RZ, R70, 0x4, RZ, 0xc0, !PT ;  /* 0x0000000446ff7812 */ /* 0x000fe4000780c0ff */
[----:B------:R-:W-:-:S11]  /*7950*/  LOP3.LUT R70, R68, 0x8, RZ, 0xc0, !PT ;  /* 0x0000000844467812 */ /* 0x000fd600078ec0ff */
[----:B------:R2:W-:Y:S01]  /*7960*/  LDGSTS.E.LTC128B [R69+0x6004], [R2.64+0x4], P0 ;  /* 0x0600400402457fae */ /* 0x0005e2000812194e */
[----:B------:R-:W-:Y:S02]  /*7970*/  LOP3.LUT P0, RZ, R68, 0x4, RZ, 0xc0, !PT ;  /* 0x0000000444ff7812 */ /* 0x000fe4000780c0ff */
[----:B------:R-:W-:-:S11]  /*7980*/  SHF.R.U32.HI R70, RZ, 0x1, R70 ;  /* 0x00000001ff467819 */ /* 0x000fd60000011646 */
[----:B------:R2:W-:Y:S01]  /*7990*/  LDGSTS.E.LTC128B [R69+0x6008], [R2.64+0x8], P0 ;  /* 0x0600800802457fae */ /* 0x0005e2000812194e */
[----:B------:R-:W-:-:S13]  /*79a0*/  ISETP.NE.U32.AND P0, PT, R70, RZ, PT ;  /* 0x000000ff4600720c */ /* 0x000fda0003f05070 */
[----:B------:R2:W-:Y:S01]  /*79b0*/  LDGSTS.E.LTC128B [R69+0x600c], [R2.64+0xc], P0 ;  /* 0x0600c00c02457fae */ /* 0x0005e2000812194e */
[----:B-----5:R-:W-:-:S04]  /*79c0*/  IADD3 R72, P0, R2, c[0x0][0x208], RZ ;  /* 0x0000820002487a10 */ /* 0x020fc80007f1e0ff */
[----:B------:R-:W-:Y:S02]  /*79d0*/  IADD3.X R73, R3, c[0x0][0x20c], RZ, P0, !PT ;  /* 0x0000830003497a10 */ /* 0x000fe400007fe4ff */
[----:B-1----:R-:W-:-:S04]  /*79e0*/  IADD3 R76, P0, R78, c[0x0][0x1e0], RZ ;  /* 0x000078004e4c7a10 */ /* 0x002fc80007f1e0ff */
[----:B------:R-:W-:Y:S02]  /*79f0*/  IADD3.X R77, R79, c[0x0][0x1e4], RZ, P0, !PT ;  /* 0x000079004f4d7a10 */ /* 0x000fe400007fe4ff */
[----:B------:R-:W-:Y:S02]  /*7a00*/  IADD3 R74, P0, R76, c[0x0][0x1e0], RZ ;  /* 0x000078004c4a7a10 */ /* 0x000fe40007f1e0ff */
[----:B------:R-:W-:Y:S02]  /*7a10*/  LOP3.LUT R70, R68, 0x100, RZ, 0xc0, !PT ;  /* 0x0000010044467812 */ /* 0x000fe400078ec0ff */
[----:B------:R-:W-:Y:S02]  /*7a20*/  IADD3.X R75, R77, c[0x0][0x1e4], RZ, P0, !PT ;  /* 0x000079004d4b7a10 */ /* 0x000fe400007fe4ff */
[----:B------:R-:W-:Y:S02]  /*7a30*/  IADD3 R80, P0, R74, c[0x0][0x1e0], RZ ;  /* 0x000078004a507a10 */ /* 0x000fe40007f1e0ff */
[----:B------:R-:W-:-:S02]  /*7a40*/  SHF.R.U32.HI R87, RZ, 0x6, R70 ;  /* 0x00000006ff577819 */ /* 0x000fc40000011646 */
[----:B------:R-:W-:Y:S02]  /*7a50*/  IADD3.X R81, R75, c[0x0][0x1e4], RZ, P0, !PT ;  /* 0x000079004b517a10 */ /* 0x000fe400007fe4ff */
[----:B------:R-:W-:Y:S02]  /*7a60*/  ISETP.NE.U32.AND P0, PT, R87, RZ, PT ;  /* 0x000000ff5700720c */ /* 0x000fe40003f05070 */
[----:B------:R-:W-:Y:S01]  /*7a70*/  LOP3.LUT R87, R68, 0x200, RZ, 0xc0, !PT ;  /* 0x0000020044577812 */ /* 0x000fe200078ec0ff */
[----:B----4-:R-:W-:-:S03]  /*7a80*/  IMAD.SHL.U32 R70, R102, 0x10, RZ ;  /* 0x0000001066467824 */ /* 0x010fc600078e00ff */
        /* <DEDUP_REMOVED lines=11> */
[----:B------:R-:W-:-:S11]  /*7b40*/  SEL R68, R95, RZ, P5 ;  /* 0x000000ff5f447207 */ /* 0x000fd60002800000 */
[----:B------:R1:W-:Y:S04]  /*7b50*/  LDGSTS.E.LTC128B [R70+0x600c], [R72.64+0xc], P0 ;  /* 0x0600c00c48467fae */ /* 0x0003e8000812194e */
[----:B------:R-:W0:Y:S01]  /*7b60*/  LDGDEPBAR ;  /* 0x00000000000079af */ /* 0x000e220000000000 */
[----:B-1----:R-:W-:-:S05]  /*7b70*/  IMAD.SHL.U32 R72, R68, 0x10, RZ ;  /* 0x0000001044487824 */ /* 0x002fca00078e00ff */
[----:B------:R-:W-:Y:S01]  /*7b80*/  LOP3.LUT P0, RZ, R72, 0x10, RZ, 0xc0, !PT ;  /* 0x0000001048ff7812 */ /* 0x000fe2000780c0ff */
[----:B------:R-:W-:-:S12]  /*7b90*/  IMAD.SHL.U32 R72, R68, 0x8, RZ ;  /* 0x0000000844487824 */ /* 0x000fd800078e00ff */
[----:B------:R1:W-:Y:S01]  /*7ba0*/  LDGSTS.E.BYPASS.LTC128B.128 [R160+0x80], [R78.64], P0 ;  /* 0x000800004ea07fae */ /* 0x0003e20008101d4e */
[----:B------:R-:W-:Y:S01]  /*7bb0*/  LOP3.LUT P0, RZ, R72, 0x10, RZ, 0xc0, !PT ;  /* 0x0000001048ff7812 */ /* 0x000fe2000780c0ff */
[----:B------:R-:W-:Y:S01]  /*7bc0*/  IMAD.SHL.U32 R72, R68, 0x4, RZ ;  /* 0x0000000444487824 */ /* 0x000fe200078e00ff */
[----:B------:R-:W-:-:S11]  /*7bd0*/  ISETP.LT.AND P1, PT, R212, c[0x0][0x164], !P6 ;  /* 0x00005900d4007a0c */ /* 0x000fd60007721270 */
[----:B------:R3:W-:Y:S01]  /*7be0*/  LDGSTS.E.BYPASS.LTC128B.128 [R159+0x80], [R76.64], P0 ;  /* 0x000800004c9f7fae */ /* 0x0007e20008101d4e */
[----:B------:R-:W-:Y:S02]  /*7bf0*/  LOP3.LUT P0, RZ, R72, 0x10, RZ, 0xc0, !PT ;  /* 0x0000001048ff7812 */ /* 0x000fe4000780c0ff */
[----:B------:R-:W-:Y:S01]  /*7c00*/  LOP3.LUT P6, RZ, R209, 0x10, RZ, 0xc0, !PT ;  /* 0x00000010d1ff7812 */ /* 0x000fe200078cc0ff */
[----:B------:R-:W-:-:S10]  /*7c10*/  IMAD.SHL.U32 R68, R68, 0x2, RZ ;  /* 0x0000000244447824 */ /* 0x000fd400078e00ff */
[----:B------:R4:W-:Y:S01]  /*7c20*/  LDGSTS.E.BYPASS.LTC128B.128 [R160+0xc80], [R74.64], P0 ;  /* 0x00c800004aa07fae */ /* 0x0009e20008101d4e */
[----:B------:R-:W-:-:S04]  /*7c30*/  ISETP.GT.OR P0, PT, R212, R94, !P6 ;  /* 0x0000005ed400720c */ /* 0x000fc80007704670 */
[----:B------:R-:W-:Y:S02]  /*7c40*/  PLOP3.LUT P4, PT, P1, P0, PT, 0x80, 0x0 ;  /* 0x000000000000781c */ /* 0x000fe40000f81070 */
[----:B------:R-:W-:Y:S02]  /*7c50*/  LOP3.LUT P0, RZ, R68, 0x10, RZ, 0xc0, !PT ;  /* 0x0000001044ff7812 */ /* 0x000fe4000780c0ff */
[----:B------:R-:W-:Y:S02]  /*7c60*/  ISETP.LT.AND P1, PT, R212, c[0x0][0x164], !P3 ;  /* 0x00005900d4007a0c */ /* 0x000fe40005f21270 */
[----:B------:R-:W-:-:S09]  /*7c70*/  ISETP.GE.AND P2, PT, R89, UR13, PT ;  /* 0x0000000d59007c0c */ /* 0x000fd2000bf46270 */
[----:B------:R5:W-:Y:S01]  /*7c80*/  LDGSTS.E.BYPASS.LTC128B.128 [R159+0xc80], [R80.64], P0 ;  /* 0x00c80000509f7fae */ /* 0x000be20008101d4e */
[----:B------:R-:W-:-:S04]  /*7c90*/  ISETP.GT.OR P0, PT, R212, R83, !P6 ;  /* 0x00000053d400720c */ /* 0x000fc80007704670 */
[----:B------:R-:W-:Y:S02]  /*7ca0*/  PLOP3.LUT P3, PT, P1, P0, PT, 0x80, 0x0 ;  /* 0x000000000000781c */ /* 0x000fe40000f61070 */
[C---:B------:R-:W-:Y:S02]  /*7cb0*/  ISETP.LT.AND P1, PT, R212.reuse, c[0x0][0x164], !P2 ;  /* 0x00005900d4007a0c */ /* 0x040fe40005721270 */
[----:B------:R-:W-:-:S04]  /*7cc0*/  ISETP.GT.OR P0, PT, R212, R82, !P6 ;  /* 0x00000052d400720c */ /* 0x000fc80007704670 */
[----:B------:R-:W-:Y:S02]  /*7cd0*/  PLOP3.LUT P2, PT, P1, P0, PT, 0x80, 0x0 ;  /* 0x000000000000781c */ /* 0x000fe40000f41070 */
[----:B------:R-:W-:-:S04]  /*7ce0*/  ISETP.GE.AND P0, PT, R88, UR13, PT ;  /* 0x0000000d58007c0c */ /* 0x000fc8000bf06270 */
[C---:B------:R-:W-:Y:S02]  /*7cf0*/  ISETP.LT.AND P1, PT, R212.reuse, c[0x0][0x164], !P0 ;  /* 0x00005900d4007a0c */ /* 0x040fe40004721270 */
[----:B------:R-:W-:Y:S01]  /*7d00*/  ISETP.GT.OR P0, PT, R212, R71, !P6 ;  /* 0x00000047d400720c */ /* 0x000fe20007704670 */
[----:B------:R-:W-:-:S03]  /*7d10*/  UIADD3 UR6, UP0, UR6, -UR4, URZ ;  /* 0x8000000406067290 */ /* 0x000fc6000ff1e03f */
[----:B------:R-:W-:Y:S02]  /*7d20*/  PLOP3.LUT P1, PT, P1, P0, PT, 0x80, 0x0 ;  /* 0x000000000000781c */ /* 0x000fe40000f21070 */
[----:B------:R-:W-:Y:S01]  /*7d30*/  ISETP.GT.AND P0, PT, R94, R212, PT ;  /* 0x000000d45e00720c */ /* 0x000fe20003f04270 */
[----:B------:R-:W-:-:S03]  /*7d40*/  UIADD3.X UR7, UR7, ~UR5, URZ, UP0, !UPT ;  /* 0x8000000507077290 */ /* 0x000fc600087fe43f */
[----:B------:R-:W-:Y:S01]  /*7d50*/  SEL R68, RZ, 0x1, !P0 ;  /* 0x00000001ff447807 */ /* 0x000fe20004000000 */
[----:B------:R-:W-:Y:S01]  /*7d60*/  ULDC.64 UR4, c[0x0][0x208] ;  /* 0x0000820000047ab9 */ /* 0x000fe20000000a00 */
[----:B------:R-:W-:Y:S01]  /*7d70*/  ISETP.GT.AND P0, PT, R83, R212, PT ;  /* 0x000000d45300720c */ /* 0x000fe20003f04270 */
[----:B------:R-:W-:-:S03]  /*7d80*/  UIADD3 UR6, UP0, UR6, UR4, URZ ;  /* 0x0000000406067290 */ /* 0x000fc6000ff1e03f */
[----:B----4-:R-:W-:Y:S01]  /*7d90*/  SEL R74, RZ, 0x1, !P0 ;  /* 0x00000001ff4a7807 */ /* 0x010fe20004000000 */
[----:B------:R-:W-:Y:S01]  /*7da0*/  UIADD3.X UR7, UR7, UR5, URZ, UP0, !UPT ;  /* 0x0000000507077290 */ /* 0x000fe200087fe43f */
[-C--:B------:R-:W-:Y:S02]  /*7db0*/  ISETP.GT.AND P0, PT, R82, R212.reuse, PT ;  /* 0x000000d45200720c */ /* 0x080fe40003f04270 */
[----:B------:R-:W-:Y:S02]  /*7dc0*/  ULDC.64 UR4, c[0x0][0x218] ;  /* 0x0000860000047ab9 */ /* 0x000fe40000000a00 */
[----:B------:R-:W-:Y:S01]  /*7dd0*/  SEL R75, RZ, 0x1, !P0 ;  /* 0x00000001ff4b7807 */ /* 0x000fe20004000000 */
[----:B------:R-:W-:Y:S01]  /*7de0*/  UIADD3 UR6, UP0, UR6, UR4, URZ ;  /* 0x0000000406067290 */ /* 0x000fe2000ff1e03f */
[----:B------:R-:W-:-:S04]  /*7df0*/  ISETP.GT.AND P0, PT, R71, R212, PT ;  /* 0x000000d44700720c */ /* 0x000fc80003f04270 */
[----:B---3--:R-:W-:Y:S02]  /*7e00*/  SEL R77, RZ, 0x1, !P0 ;  /* 0x00000001ff4d7807 */ /* 0x008fe40004000000 */
[----:B------:R-:W-:Y:S01]  /*7e10*/  IADD3 R72, P0, R2, UR6, RZ ;  /* 0x0000000602487c10 */ /* 0x000fe2000ff1e0ff */
[----:B------:R-:W-:Y:S01]  /*7e20*/  UIADD3.X UR7, UR7, UR5, URZ, UP0, !UPT ;  /* 0x0000000507077290 */ /* 0x000fe200087fe43f */
[----:B--2---:R-:W-:-:S04]  /*7e30*/  LOP3.LUT R2, R68, UR16, RZ, 0xfc, !PT ;  /* 0x0000001044027c12 */ /* 0x004fc8000f8efcff */
[----:B------:R-:W-:Y:S02]  /*7e40*/  PRMT R2, R2, 0x9910, RZ ;  /* 0x0000991002027816 */ /* 0x000fe400000000ff */
[----:B------:R-:W-:Y:S02]  /*7e50*/  IADD3.X R73, R3, UR7, RZ, P0, !PT ;  /* 0x0000000703497c10 */ /* 0x000fe400087fe4ff */
[----:B------:R-:W-:Y:S02]  /*7e60*/  ISETP.NE.AND P0, PT, R2, RZ, P4 ;  /* 0x000000ff0200720c */ /* 0x000fe40002705270 */
[----:B------:R-:W-:-:S04]  /*7e70*/  LOP3.LUT R2, R74, UR16, RZ, 0xfc, !PT ;  /* 0x000000104a027c12 */ /* 0x000fc8000f8efcff */
[----:B------:R-:W-:Y:S02]  /*7e80*/  PRMT R2, R2, 0x9910, RZ ;  /* 0x0000991002027816 */ /* 0x000fe400000000ff */
[----:B------:R-:W-:Y:S02]  /*7e90*/  SEL R76, RZ, 0x100, !P0 ;  /* 0x00000100ff4c7807 */ /* 0x000fe40004000000 */
        /* <DEDUP_REMOVED lines=9> */
[----:B------:R-:W-:Y:S02]  /*7f30*/  LOP3.LUT R2, R71, R76, R97, 0xfe, !PT ;  /* 0x0000004c47027212 */ /* 0x000fe400078efe61 */
[----:B------:R-:W-:-:S04]  /*7f40*/  SEL R68, RZ, 0x800, !P0 ;  /* 0x00000800ff447807 */ /* 0x000fc80004000000 */
[----:B------:R-:W-:Y:S02]  /*7f50*/  LOP3.LUT R68, R68, R3, R2, 0xfe, !PT ;  /* 0x0000000344447212 */ /* 0x000fe400078efe02 */
[----:B------:R-:W-:Y:S02]  /*7f60*/  ISETP.GE.AND P4, PT, R99, UR13, PT ;  /* 0x0000000d63007c0c */ /* 0x000fe4000bf86270 */
[----:B------:R-:W-:Y:S02]  /*7f70*/  SEL R68, R68, RZ, P5 ;  /* 0x000000ff44447207 */ /* 0x000fe40002800000 */
[C---:B------:R-:W-:Y:S02]  /*7f80*/  ISETP.LT.AND P1, PT, R212.reuse, c[0x0][0x164], !P4 ;  /* 0x00005900d4007a0c */ /* 0x040fe40006721270 */
[----:B------:R-:W-:Y:S01]  /*7f90*/  ISETP.GT.OR P0, PT, R212, R96, !P6 ;  /* 0x00000060d400720c */ /* 0x000fe20007704670 */
[----:B------:R-:W-:-:S03]  /*7fa0*/  IMAD.SHL.U32 R2, R68, 0x4, RZ ;  /* 0x0000000444027824 */ /* 0x000fc600078e00ff */
[----:B------:R-:W-:Y:S02]  /*7fb0*/  PLOP3.LUT P5, PT, P1, P0, PT, 0x80, 0x0 ;  /* 0x000000000000781c */ /* 0x000fe40000fa1070 */
[----:B------:R-:W-:Y:S01]  /*7fc0*/  LOP3.LUT P0, RZ, R2, 0x4, RZ, 0xc0, !PT ;  /* 0x0000000402ff7812 */ /* 0x000fe2000780c0ff */
[----:B------:R-:W-:-:S12]  /*7fd0*/  IMAD.SHL.U32 R2, R68, 0x2, RZ ;  /* 0x0000000244027824 */ /* 0x000fd800078e00ff */
[----:B------:R2:W-:Y:S01]  /*7fe0*/  LDGSTS.E.LTC128B [R69+0x6080], [R72.64], P0 ;  /* 0x0608000048457fae */ /* 0x0005e2000812194e */
[----:B------:R-:W-:Y:S02]  /*7ff0*/  LOP3.LUT P0, RZ, R2, 0x4, RZ, 0xc0, !PT ;  /* 0x0000000402ff7812 */ /* 0x000fe4000780c0ff */
[----:B------:R-:W-:-:S11]  /*8000*/  LOP3.LUT R2, R68, 0x8, RZ, 0xc0, !PT ;  /* 0x0000000844027812 */ /* 0x000fd600078ec0ff */
[----:B------:R2:W-:Y:S01]  /*8010*/  LDGSTS.E.LTC128B [R69+0x6084], [R72.64+0x4], P0 ;  /* 0x0608400448457fae */ /* 0x0005e2000812194e */
[----:B------:R-:W-:Y:S02]  /*8020*/  LOP3.LUT P0, RZ, R68, 0x4, RZ, 0xc0, !PT ;  /* 0x0000000444ff7812 */ /* 0x000fe4000780c0ff */
[----:B------:R-:W-:-:S11]  /*8030*/  SHF.R.U32.HI R2, RZ, 0x1, R2 ;  /* 0x00000001ff027819 */ /* 0x000fd60000011602 */
[----:B------:R2:W-:Y:S01]  /*8040*/  LDGSTS.E.LTC128B [R69+0x6088], [R72.64+0x8], P0 ;  /* 0x0608800848457fae */ /* 0x0005e2000812194e */
[----:B------:R-:W-:Y:S02]  /*8050*/  ISETP.NE.U32.AND P0, PT, R2, RZ, PT ;  /* 0x000000ff0200720c */ /* 0x000fe40003f05070 */
[----:B------:R-:W-:Y:S02]  /*8060*/  ISETP.GE.AND P4, PT, R91, UR13, PT ;  /* 0x0000000d5b007c0c */ /* 0x000fe4000bf86270 */
[----:B------:R-:W-:Y:S02]  /*8070*/  ISETP.GE.AND P3, PT, R93, UR13, PT ;  /* 0x0000000d5d007c0c */ /* 0x000fe4000bf66270 */
[----:B------:R-:W-:-:S07]  /*8080*/  ISETP.LT.AND P1, PT, R212, c[0x0][0x164], !P4 ;  /* 0x00005900d4007a0c */ /* 0x000fce0006721270 */
[----:B------:R2:W-:Y:S01]  /*8090*/  LDGSTS.E.LTC128B [R69+0x608c], [R72.64+0xc], P0 ;  /* 0x0608c00c48457fae */ /* 0x0005e2000812194e */
[----:B------:R-:W-:Y:S02]  /*80a0*/  ISETP.GT.OR P0, PT, R212, R86, !P6 ;  /* 0x00000056d400720c */ /* 0x000fe40007704670 */
[----:B------:R-:W-:Y:S02]  /*80b0*/  ISETP.GE.AND P2, PT, R92, UR13, PT ;  /* 0x0000000d5c007c0c */ /* 0x000fe4000bf46270 */
        /* <DEDUP_REMOVED lines=11> */
[-C--:B------:R-:W-:Y:S02]  /*8170*/  ISETP.GT.AND P0, PT, R85, R212.reuse, PT ;  /* 0x000000d45500720c */ /* 0x080fe40003f04270 */
[----:B------:R-:W-:Y:S02]  /*8180*/  LOP3.LUT R2, R2, UR16, RZ, 0xfc, !PT ;  /* 0x0000001002027c12 */ /* 0x000fe4000f8efcff */
[----:B--2---:R-:W-:Y:S02]  /*8190*/  SEL R69, RZ, 0x1, !P0 ;  /* 0x00000001ff457807 */ /* 0x004fe40004000000 */
[----:B------:R-:W-:Y:S02]  /*81a0*/  ISETP.GT.AND P0, PT, R84, R212, PT ;  /* 0x000000d45400720c */ /* 0x000fe40003f04270 */
[----:B------:R-:W-:-:S02]  /*81b0*/  PRMT R2, R2, 0x9910, RZ ;  /* 0x0000991002027816 */ /* 0x000fc400000000ff */
[----:B------:R-:W-:Y:S02]  /*81c0*/  SEL R71, RZ, 0x1, !P0 ;  /* 0x00000001ff477807 */ /* 0x000fe40004000000 */
[----:B------:R-:W-:Y:S02]  /*81d0*/  ISETP.NE.AND P0, PT, R2, RZ, P5 ;  /* 0x000000ff0200720c */ /* 0x000fe40002f05270 */
[----:B------:R-:W-:-:S04]  /*81e0*/  LOP3.LUT R2, R3, UR16, RZ, 0xfc, !PT ;  /* 0x0000001003027c12 */ /* 0x000fc8000f8efcff */
[----:B------:R-:W-:Y:S02]  /*81f0*/  PRMT R2, R2, 0x9910, RZ ;  /* 0x0000991002027816 */ /* 0x000fe400000000ff */
[----:B------:R-:W-:Y:S02]  /*8200*/  SEL R75, RZ, 0x100, !P0 ;  /* 0x00000100ff4b7807 */ /* 0x000fe40004000000 */
[----:B------:R-:W-:Y:S01]  /*8210*/  ISETP.NE.AND P0, PT, R2, RZ, P4 ;  /* 0x000000ff0200720c */ /* 0x000fe20002705270 */
[----:B------:R-:W-:-:S05]  /*8220*/  FADD R2, R224, R4 ;  /* 0x00000004e0027221 */ /* 0x000fca0000000000 */
[----:B------:R2:W-:Y:S02]  /*8230*/  STL [R1+0x108], R2 ;  /* 0x0001080201007387 */ /* 0x0005e40000100800 */
[----:B--2---:R-:W-:-:S05]  /*8240*/  FADD R2, R225, R5 ;  /* 0x00000005e1027221 */ /* 0x004fca0000000000 */
        /* <DEDUP_REMOVED lines=54> */
[----:B------:R2:W-:Y:S04]  /*85b0*/  STL [R1+0x84], R2 ;  /* 0x0000840201007387 */ /* 0x0005e80000100800 */
[----:B-----5:R-:W2:Y:S02]  /*85c0*/  LDL.LU R159, [R1] ;  /* 0x00000000019f7983 */ /* 0x020ea40000300800 */
[----:B--2---:R-:W-:-:S05]  /*85d0*/  FADD R2, R159, R61 ;  /* 0x0000003d9f027221 */ /* 0x004fca0000000000 */
[----:B------:R2:W-:Y:S04]  /*85e0*/  STL [R1+0x80], R2 ;  /* 0x0000800201007387 */ /* 0x0005e80000100800 */
[----:B------:R-:W2:Y:S02]  /*85f0*/  LDL.LU R159, [R1+0x4] ;  /* 0x00000400019f7983 */ /* 0x000ea40000300800 */
        /* <DEDUP_REMOVED lines=8> */
[----:B------:R-:W2:Y:S01]  /*8680*/  LDL.LU R159, [R1+0x10] ;  /* 0x00001000019f7983 */ /* 0x000ea20000300800 */
[----:B------:R-:W-:-:S03]  /*8690*/  FADD R238, R101, R17 ;  /* 0x0000001165ee7221 */ /* 0x000fc60000000000 */
[----:B------:R-:W3:Y:S01]  /*86a0*/  S2R R101, SR_TID.X ;  /* 0x0000000000657919 */ /* 0x000ee20000002100 */
[----:B------:R-:W-:Y:S02]  /*86b0*/  LOP3.LUT R3, R69, UR16, RZ, 0xfc, !PT ;  /* 0x0000001045037c12 */ /* 0x000fe4000f8efcff */
[----:B------:R-:W-:Y:S02]  /*86c0*/  LOP3.LUT R4, R68, 0x100, RZ, 0xc0, !PT ;  /* 0x0000010044047812 */ /* 0x000fe400078ec0ff */
[----:B------:R-:W-:Y:S02]  /*86d0*/  PRMT R3, R3, 0x9910, RZ ;  /* 0x0000991003037816 */ /* 0x000fe400000000ff */
[----:B------:R-:W-:Y:S02]  /*86e0*/  SEL R74, RZ, 0x200, !P0 ;  /* 0x00000200ff4a7807 */ /* 0x000fe40004000000 */
[----:B------:R-:W-:Y:S02]  /*86f0*/  ISETP.NE.AND P1, PT, R3, RZ, P3 ;  /* 0x000000ff0300720c */ /* 0x000fe40001f25270 */
[----:B------:R-:W-:-:S02]  /*8700*/  SHF.R.U32.HI R3, RZ, 0x6, R4 ;  /* 0x00000006ff037819 */ /* 0x000fc40000011604 */
[----:B------:R-:W-:Y:S02]  /*8710*/  LOP3.LUT R4, R68, 0x200, RZ, 0xc0, !PT ;  /* 0x0000020044047812 */ /* 0x000fe400078ec0ff */
[----:B------:R-:W-:Y:S02]  /*8720*/  SEL R10, RZ, 0x400, !P1 ;  /* 0x00000400ff0a7807 */ /* 0x000fe40004800000 */
[----:B------:R-:W-:Y:S02]  /*8730*/  SHF.R.U32.HI R4, RZ, 0x7, R4 ;  /* 0x00000007ff047819 */ /* 0x000fe40000011604 */
[----:B------:R-:W-:Y:S02]  /*8740*/  ISETP.NE.U32.AND P1, PT, R3, RZ, PT ;  /* 0x000000ff0300720c */ /* 0x000fe40003f25070 */
[----:B---3--:R-:W-:-:S04]  /*8750*/  LOP3.LUT R6, R101, 0x1f, RZ, 0xc0, !PT ;  /* 0x0000001f65067812 */ /* 0x008fc800078ec0ff */
[----:B------:R-:W-:Y:S02]  /*8760*/  SHF.R.U32.HI R6, RZ, 0x4, R6 ;  /* 0x00000004ff067819 */ /* 0x000fe40000011606 */
[----:B------:R-:W-:-:S04]  /*8770*/  LOP3.LUT R5, R101, 0x7, RZ, 0xc0, !PT ;  /* 0x0000000765057812 */ /* 0x000fc800078ec0ff */
[----:B------:R-:W-:Y:S02]  /*8780*/  SHF.R.U32.HI R7, RZ, 0x1, R5 ;  /* 0x00000001ff077819 */ /* 0x000fe40000011605 */
[----:B------:R-:W-:Y:S01]  /*8790*/  SHF.R.U32.HI R8, RZ, 0x3, R101 ;  /* 0x00000003ff087819 */ /* 0x000fe20000011665 */
[----:B------:R-:W-:-:S04]  /*87a0*/  USHF.L.U32 UR5, UR12, 0x3, URZ ;  /* 0x000000030c057899 */ /* 0x000fc8000800063f */
[----:B------:R-:W-:Y:S02]  /*87b0*/  UIMAD UR4, UR11, 0x180, UR5 ;  /* 0x000001800b0478a4 */ /* 0x000fe4000f8e0205 */
[----:B------:R-:W-:Y:S02]  /*87c0*/  UIMAD UR19, UR10, 0x300, UR5 ;  /* 0x000003000a1378a4 */ /* 0x000fe4000f8e0205 */
[----:B------:R-:W-:Y:S02]  /*87d0*/  ULEA UR4, UR4, 0x6000, 0x4 ;  /* 0x0000600004047891 */ /* 0x000fe4000f8e203f */
[----:B------:R-:W-:Y:S01]  /*87e0*/  USHF.L.U32 UR19, UR19, 0x4, URZ ;  /* 0x0000000413137899 */ /* 0x000fe2000800063f */
[----:B------:R-:W-:Y:S01]  /*87f0*/  FADD R252, R130, R24 ;  /* 0x0000001882fc7221 */ /* 0x000fe20000000000 */
[----:B------:R-:W-:Y:S01]  /*8800*/  CS2R R32, SRZ ;  /* 0x0000000000207805 */ /* 0x000fe2000001ff00 */
        /* <DEDUP_REMOVED lines=46> */
[----:B------:R-:W-:-:S02]  /*8af0*/  FADD R225, R106, R53 ;  /* 0x000000356ae17221 */ /* 0x000fc40000000000 */
[----:B------:R-:W-:Y:S01]  /*8b00*/  FADD R224, R105, R54 ;  /* 0x0000003669e07221 */ /* 0x000fe20000000000 */
[----:B------:R-:W-:Y:S01]  /*8b10*/  CS2R R52, SRZ ;  /* 0x0000000000347805 */ /* 0x000fe2000001ff00 */
[----:B------:R-:W-:Y:S02]  /*8b20*/  FADD R222, R104, R55 ;  /* 0x0000003768de7221 */ /* 0x000fe40000000000 */
[----:B------:R-:W-:Y:S01]  /*8b30*/  CS2R R54, SRZ ;  /* 0x0000000000367805 */ /* 0x000fe2000001ff00 */
[----:B--2---:R-:W-:-:S05]  /*8b40*/  FADD R2, R159, R13 ;  /* 0x0000000d9f027221 */ /* 0x004fca0000000000 */
[----:B------:R2:W-:Y:S02]  /*8b50*/  STL [R1+0x8], R2 ;  /* 0x0000080201007387 */ /* 0x0005e40000100800 */
[----:B--2---:R-:W-:-:S05]  /*8b60*/  FADD R2, R158, R14 ;  /* 0x0000000e9e027221 */ /* 0x004fca0000000000 */
[----:B------:R2:W-:Y:S02]  /*8b70*/  STL [R1+0x4], R2 ;  /* 0x0000040201007387 */ /* 0x0005e40000100800 */
[----:B--2---:R-:W-:-:S05]  /*8b80*/  FADD R2, R131, R15 ;  /* 0x0000000f83027221 */ /* 0x004fca0000000000 */
[----:B------:R2:W-:Y:S02]  /*8b90*/  STL [R1], R2 ;  /* 0x0000000201007387 */ /* 0x0005e40000100800 */
[----:B--2---:R-:W-:-:S04]  /*8ba0*/  LOP3.LUT R2, R71, UR16, RZ, 0xfc, !PT ;  /* 0x0000001047027c12 */ /* 0x004fc8000f8efcff */
[----:B------:R-:W-:-:S04]  /*8bb0*/  PRMT R2, R2, 0x9910, RZ ;  /* 0x0000991002027816 */ /* 0x000fc800000000ff */
[----:B------:R-:W-:-:S04]  /*8bc0*/  ISETP.NE.AND P0, PT, R2, RZ, P2 ;  /* 0x000000ff0200720c */ /* 0x000fc80001705270 */
[----:B------:R-:W-:Y:S02]  /*8bd0*/  SEL R9, RZ, 0x800, !P0 ;  /* 0x00000800ff097807 */ /* 0x000fe40004000000 */
[----:B------:R-:W-:-:S04]  /*8be0*/  IADD3 R2, P0, R72, c[0x0][0x208], RZ ;  /* 0x0000820048027a10 */ /* 0x000fc80007f1e0ff */
[----:B------:R-:W-:Y:S02]  /*8bf0*/  IADD3.X R3, R73, c[0x0][0x20c], RZ, P0, !PT ;  /* 0x0000830049037a10 */ /* 0x000fe400007fe4ff */
[----:B------:R-:W-:Y:S01]  /*8c00*/  ISETP.NE.U32.AND P0, PT, R4, RZ, PT ;  /* 0x000000ff0400720c */ /* 0x000fe20003f05070 */
[----:B------:R-:W-:Y:S01]  /*8c10*/  IMAD.SHL.U32 R4, R6, 0x8, RZ ;  /* 0x0000000806047824 */ /* 0x000fe200078e00ff */
[C---:B------:R-:W-:Y:S01]  /*8c20*/  LOP3.LUT R6, R68.reuse, 0x400, RZ, 0xc0, !PT ;  /* 0x0000040044067812 */ /* 0x040fe200078ec0ff */
[----:B------:R2:W-:Y:S01]  /*8c30*/  LDGSTS.E.LTC128B [R70+0x6080], [R2.64], P1 ;  /* 0x0608000002467fae */ /* 0x0005e2000892194e */
[----:B------:R-:W-:Y:S02]  /*8c40*/  LOP3.LUT R68, R68, 0x800, RZ, 0xc0, !PT ;  /* 0x0000080044447812 */ /* 0x000fe400078ec0ff */
[----:B------:R-:W-:Y:S02]  /*8c50*/  SHF.R.U32.HI R6, RZ, 0x8, R6 ;  /* 0x00000008ff067819 */ /* 0x000fe40000011606 */
[----:B------:R-:W-:-:S02]  /*8c60*/  SHF.R.U32.HI R68, RZ, 0x9, R68 ;  /* 0x00000009ff447819 */ /* 0x000fc40000011644 */
[----:B------:R-:W-:-:S03]  /*8c70*/  ISETP.NE.U32.AND P1, PT, R6, RZ, PT ;  /* 0x000000ff0600720c */ /* 0x000fc60003f25070 */
[----:B------:R2:W-:Y:S01]  /*8c80*/  LDGSTS.E.LTC128B [R70+0x6084], [R2.64+0x4], P0 ;  /* 0x0608400402467fae */ /* 0x0005e2000812194e */
[----:B------:R-:W-:-:S09]  /*8c90*/  ISETP.NE.U32.AND P0, PT, R68, RZ, PT ;  /* 0x000000ff4400720c */ /* 0x000fd20003f05070 */
[----:B------:R2:W-:Y:S04]  /*8ca0*/  LDGSTS.E.LTC128B [R70+0x6088], [R2.64+0x8], P1 ;  /* 0x0608800802467fae */ /* 0x0005e8000892194e */
[----:B------:R2:W-:Y:S04]  /*8cb0*/  LDGSTS.E.LTC128B [R70+0x608c], [R2.64+0xc], P0 ;  /* 0x0608c00c02467fae */ /* 0x0005e8000812194e */
[----:B------:R-:W0:Y:S01]  /*8cc0*/  LDGDEPBAR ;  /* 0x00000000000079af */ /* 0x000e220000000000 */
[----:B------:R-:W-:Y:S01]  /*8cd0*/  LOP3.LUT R5, R4, 0xfffffff8, R5, 0xe2, !PT ;  /* 0xfffffff804057812 */ /* 0x000fe200078ee205 */
[----:B------:R-:W-:-:S03]  /*8ce0*/  IMAD.SHL.U32 R15, R101, 0x4, RZ ;  /* 0x00000004650f7824 */ /* 0x000fc600078e00ff */
[----:B------:R-:W-:Y:S02]  /*8cf0*/  SHF.R.U32.HI R96, RZ, 0x1, R5 ;  /* 0x00000001ff607819 */ /* 0x000fe40000011605 */
[----:B------:R-:W-:Y:S02]  /*8d00*/  LOP3.LUT R4, R7, 0x1, R8, 0x78, !PT ;  /* 0x0000000107047812 */ /* 0x000fe400078e7808 */
[----:B------:R-:W-:Y:S01]  /*8d10*/  LOP3.LUT R15, R15, 0x4, RZ, 0xc0, !PT ;  /* 0x000000040f0f7812 */ /* 0x000fe200078ec0ff */
[----:B------:R-:W-:Y:S02]  /*8d20*/  IMAD R5, R96, 0x18, RZ ;  /* 0x0000001860057824 */ /* 0x000fe400078e02ff */
[----:B------:R-:W-:-:S03]  /*8d30*/  IMAD.U32 R7, RZ, RZ, UR11 ;  /* 0x0000000bff077e24 */ /* 0x000fc6000f8e00ff */
[----:B------:R-:W-:Y:S01]  /*8d40*/  LOP3.LUT R8, R4, R5, R15, 0xfe, !PT ;  /* 0x0000000504087212 */ /* 0x000fe200078efe0f */
[----:B------:R-:W-:-:S04]  /*8d50*/  DEPBAR.LE SB0, 0x1 ;  /* 0x000080400000791a */ /* 0x000fc80000000000 */
[----:B------:R-:W-:Y:S01]  /*8d60*/  BAR.SYNC.DEFER_BLOCKING 0x0 ;  /* 0x0000000000007b1d */ /* 0x000fe20000010000 */
[----:B--2---:R-:W-:Y:S01]  /*8d70*/  LEA R3, R103, 0x6000, 0x4 ;  /* 0x0000600067037811 */ /* 0x004fe200078e20ff */
[----:B------:R-:W-:Y:S01]  /*8d80*/  IMAD R14, R7, 0x180, R8 ;  /* 0x00000180070e7824 */ /* 0x000fe200078e0208 */
[----:B------:R-:W-:Y:S02]  /*8d90*/  LEA R2, R102, 0x6000, 0x4 ;  /* 0x0000600066027811 */ /* 0x000fe400078e20ff */
[----:B------:R-:W-:Y:S01]  /*8da0*/  ISETP.GE.AND P1, PT, R100, 0x1, PT ;  /* 0x000000016400780c */ /* 0x000fe20003f26270 */
[----:B------:R-:W-:Y:S01]  /*8db0*/  STL [R1+0x18], R3 ;  /* 0x0000180301007387 */ /* 0x000fe20000100800 */
[----:B------:R-:W-:-:S03]  /*8dc0*/  LOP3.LUT R195, R4, R15, RZ, 0xfc, !PT ;  /* 0x0000000f04c37212 */ /* 0x000fc600078efcff */
[----:B------:R2:W-:Y:S01]  /*8dd0*/  STL [R1+0x14], R2 ;  /* 0x0000140201007387 */ /* 0x0005e20000100800 */
[----:B------:R-:W-:Y:S02]  /*8de0*/  LOP3.LUT R15, R5, R4, R15, 0xfe, !PT ;  /* 0x00000004050f7212 */ /* 0x000fe400078efe0f */
[----:B------:R-:W-:-:S04]  /*8df0*/  IADD3 R213, P0, R78, UR9, RZ ;  /* 0x000000094ed57c10 */ /* 0x000fc8000ff1e0ff */
[----:B------:R-:W-:Y:S02]  /*8e00*/  IADD3.X R211, R79, UR8, RZ, P0, !PT ;  /* 0x000000084fd37c10 */ /* 0x000fe400087fe4ff */
[----:B------:R-:W-:Y:S02]  /*8e10*/  IADD3 R239, P0, R72, UR6, RZ ;  /* 0x0000000648ef7c10 */ /* 0x000fe4000ff1e0ff */
[----:B------:R-:W-:Y:S02]  /*8e20*/  LOP3.LUT R6, R74, R75, R98, 0xfe, !PT ;  /* 0x0000004b4a067212 */ /* 0x000fe400078efe62 */
[----:B------:R-:W-:Y:S01]  /*8e30*/  IADD3.X R237, R73, UR7, RZ, P0, !PT ;  /* 0x0000000749ed7c10 */ /* 0x000fe200087fe4ff */
[----:B------:R3:W4:Y:S01]  /*8e40*/  LDSM.16.M88.4 R132, [R0+UR19] ;  /* 0x000000130084783b */ /* 0x0007220008000200 */
[----:B------:R-:W-:-:S03]  /*8e50*/  CS2R R12, SRZ ;  /* 0x00000000000c7805 */ /* 0x000fc6000001ff00 */
[----:B------:R3:W3:Y:S04]  /*8e60*/  LDSM.16.M88.4 R84, [R0+UR19+0xc00] ;  /* 0x000c00130054783b */ /* 0x0006e80008000200 */
[----:B------:R3:W3:Y:S01]  /*8e70*/  LDSM.16.M88.4 R80, [R0+UR19+0x1800] ;  /* 0x001800130050783b */ /* 0x0006e20008000200 */
[----:B--2---:R-:W-:-:S03]  /*8e80*/  IADD3 R2, R14, UR5, RZ ;  /* 0x000000050e027c10 */ /* 0x004fc6000fffe0ff */
[----:B------:R2:W2:Y:S01]  /*8e90*/  LDSM.16.M88.4 R68, [R0+UR19+0x2400] ;  /* 0x002400130044783b */ /* 0x0004a20008000200 */
[----:B------:R-:W-:Y:S01]  /*8ea0*/  LEA R3, R15, UR4, 0x4 ;  /* 0x000000040f037c11 */ /* 0x000fe2000f8e20ff */
[----:B------:R-:W-:-:S04]  /*8eb0*/  IMAD.SHL.U32 R2, R2, 0x10, RZ ;  /* 0x0000001002027824 */ /* 0x000fc800078e00ff */
[----:B------:R2:W2:Y:S01]  /*8ec0*/  LDSM.16.M88.4 R92, [R3] ;  /* 0x00000000035c783b */ /* 0x0004a20000000200 */
[----:B-1----:R-:W-:-:S03]  /*8ed0*/  LOP3.LUT R160, R9, R10, R6, 0xfe, !PT ;  /* 0x0000000a09a07212 */ /* 0x002fc600078efe06 */
[----:B------:R1:W1:Y:S01]  /*8ee0*/  LDSM.16.M88.4 R88, [R2+0x6c00] ;  /* 0x006c00000258783b */ /* 0x0002620000000200 */
[----:B------:R-:W-:Y:S01]  /*8ef0*/  CS2R R4, SRZ ;  /* 0x0000000000047805 */ /* 0x000fe2000001ff00 */
[----:B------:R-:W-:Y:S01]  /*8f00*/  CS2R R6, SRZ ;  /* 0x0000000000067805 */ /* 0x000fe2000001ff00 */
[----:B------:R-:W-:Y:S01]  /*8f10*/  CS2R R8, SRZ ;  /* 0x0000000000087805 */ /* 0x000fe2000001ff00 */
[----:B------:R-:W-:Y:S01]  /*8f20*/  CS2R R10, SRZ ;  /* 0x00000000000a7805 */ /* 0x000fe2000001ff00 */
[----:B------:R-:W-:Y:S01]  /*8f30*/  CS2R R14, SRZ ;  /* 0x00000000000e7805 */ /* 0x000fe2000001ff00 */
[----:B------:R-:W-:Y:S05]  /*8f40*/  @!P1 BRA `(.L_x_52) ;  /* 0x0000318000009947 */ /* 0x000fea0003800000 */
[----:B--2---:R-:W-:Y:S01]  /*8f50*/  LOP3.LUT R159, R71, 0xffffe000, RZ, 0xc0, !PT ;  /* 0xffffe000479f7812 */ /* 0x004fe200078ec0ff */
[----:B------:R-:W-:Y:S01]  /*8f60*/  IMAD.MOV.U32 R97, RZ, RZ, 0x1000 ;  /* 0x00001000ff617424 */ /* 0x000fe200078e00ff */
[----:B------:R-:W-:Y:S01]  /*8f70*/  LOP3.LUT R158, R70, 0xffffe000, RZ, 0xc0, !PT ;  /* 0xffffe000469e7812 */ /* 0x000fe200078ec0ff */
[----:B------:R-:W2:Y:S01]  /*8f80*/  S2UR UR18, SR_CTAID.Y ;  /* 0x00000000001279c3 */ /* 0x000ea20000002600 */
[----:B------:R-:W-:Y:S01]  /*8f90*/  LOP3.LUT R157, R69, 0xffffe000, RZ, 0xc0, !PT ;  /* 0xffffe000459d7812 */ /* 0x000fe200078ec0ff */
[----:B------:R-:W-:Y:S01]  /*8fa0*/  FADD R79, R71, -R159 ;  /* 0x8000009f474f7221 */ /* 0x000fe20000000000 */
[----:B------:R-:W-:Y:S01]  /*8fb0*/  LOP3.LUT R156, R68, 0xffffe000, RZ, 0xc0, !PT ;  /* 0xffffe000449c7812 */ /* 0x000fe200078ec0ff */
[----:B------:R-:W-:Y:S01]  /*8fc0*/  FADD R78, R70, -R158 ;  /* 0x8000009e464e7221 */ /* 0x000fe20000000000 */
[----:B---3--:R-:W-:Y:S01]  /*8fd0*/  LOP3.LUT R155, R83, 0xffffe000, RZ, 0xc0, !PT ;  /* 0xffffe000539b7812 */ /* 0x008fe200078ec0ff */
[----:B------:R-:W-:Y:S01]  /*8fe0*/  FADD R77, R69, -R157 ;  /* 0x8000009d454d7221 */ /* 0x000fe20000000000 */
[----:B------:R-:W-:Y:S01]  /*8ff0*/  FSETP.GEU.AND P0, PT, |R79|, +INF , PT ;  /* 0x7f8000004f00780b */ /* 0x000fe20003f0e200 */
[----:B------:R-:W-:Y:S01]  /*9000*/  FADD R76, R68, -R156 ;  /* 0x8000009c444c7221 */ /* 0x000fe20000000000 */
[----:B------:R-:W-:Y:S01]  /*9010*/  FSETP.GEU.AND P1, PT, |R78|, +INF , PT ;  /* 0x7f8000004e00780b */ /* 0x000fe20003f2e200 */
[----:B------:R-:W-:Y:S01]  /*9020*/  FADD R75, R83, -R155 ;  /* 0x8000009b534b7221 */ /* 0x000fe20000000000 */
[----:B------:R-:W-:Y:S01]  /*9030*/  LOP3.LUT R154, R82, 0xffffe000, RZ, 0xc0, !PT ;  /* 0xffffe000529a7812 */ /* 0x000fe200078ec0ff */
[----:B------:R-:W3:Y:S01]  /*9040*/  S2UR UR17, SR_CTAID.X ;  /* 0x00000000001179c3 */ /* 0x000ee20000002500 */
[----:B------:R-:W-:Y:S01]  /*9050*/  LOP3.LUT R153, R81, 0xffffe000, RZ, 0xc0, !PT ;  /* 0xffffe00051997812 */ /* 0x000fe200078ec0ff */
[----:B------:R-:W-:Y:S01]  /*9060*/  ULDC UR5, c[0x0][0x178] ;  /* 0x00005e0000057ab9 */ /* 0x000fe20000000800 */
[----:B------:R-:W-:Y:S01]  /*9070*/  LOP3.LUT R152, R80, 0xffffe000, RZ, 0xc0, !PT ;  /* 0xffffe00050987812 */ /* 0x000fe200078ec0ff */
[----:B------:R-:W-:Y:S01]  /*9080*/  FADD R74, R82, -R154 ;  /* 0x8000009a524a7221 */ /* 0x000fe20000000000 */
[----:B------:R-:W-:Y:S01]  /*9090*/  LOP3.LUT R151, R87, 0xffffe000, RZ, 0xc0, !PT ;  /* 0xffffe00057977812 */ /* 0x000fe200078ec0ff */
[----:B------:R-:W-:Y:S01]  /*90a0*/  FADD R73, R81, -R153 ;  /* 0x8000009951497221 */ /* 0x000fe20000000000 */
[----:B------:R-:W-:Y:S01]  /*90b0*/  LOP3.LUT R150, R86, 0xffffe000, RZ, 0xc0, !PT ;  /* 0xffffe00056967812 */ /* 0x000fe200078ec0ff */
[--C-:B------:R-:W-:Y:S01]  /*90c0*/  @!P0 IMAD.IADD.U32 R79, R79, 0x1, R97.reuse ;  /* 0x000000014f4f8824 */ /* 0x100fe200078e0061 */
[----:B------:R-:W-:Y:S01]  /*90d0*/  FSETP.GEU.AND P0, PT, |R77|, +INF , PT ;  /* 0x7f8000004d00780b */ /* 0x000fe20003f0e200 */
[----:B------:R-:W-:Y:S01]  /*90e0*/  @!P1 IMAD.IADD.U32 R78, R78, 0x1, R97 ;  /* 0x000000014e4e9824 */ /* 0x000fe200078e0061 */
[----:B------:R-:W-:Y:S01]  /*90f0*/  FSETP.GEU.AND P1, PT, |R76|, +INF , PT ;  /* 0x7f8000004c00780b */ /* 0x000fe20003f2e200 */
[----:B------:R-:W-:Y:S01]  /*9100*/  FADD R72, R80, -R152 ;  /* 0x8000009850487221 */ /* 0x000fe20000000000 */
[----:B------:R-:W-:Y:S01]  /*9110*/  LOP3.LUT R149, R85, 0xffffe000, RZ, 0xc0, !PT ;  /* 0xffffe00055957812 */ /* 0x000fe200078ec0ff */
[----:B------:R-:W-:Y:S01]  /*9120*/  FADD R71, R87, -R151 ;  /* 0x8000009757477221 */ /* 0x000fe20000000000 */
[----:B------:R-:W-:Y:S01]  /*9130*/  LOP3.LUT R148, R84, 0xffffe000, RZ, 0xc0, !PT ;  /* 0xffffe00054947812 */ /* 0x000fe200078ec0ff */
[----:B------:R-:W-:Y:S01]  /*9140*/  FADD R70, R86, -R150 ;  /* 0x8000009656467221 */ /* 0x000fe20000000000 */
[----:B----4-:R-:W-:Y:S01]  /*9150*/  LOP3.LUT R147, R135, 0xffffe000, RZ, 0xc0, !PT ;  /* 0xffffe00087937812 */ /* 0x010fe200078ec0ff */
        /* <DEDUP_REMOVED lines=9> */
[----:B-1----:R-:W-:Y:S01]  /*91f0*/  LOP3.LUT R141, R91, 0xffffe000, RZ, 0xc0, !PT ;  /* 0xffffe0005b8d7812 */ /* 0x002fe200078ec0ff */
        /* <DEDUP_REMOVED lines=13> */
[----:B------:R-:W-:Y:S01]  /*92d0*/  SHF.R.S32.HI R210, RZ, 0x1f, R101 ;  /* 0x0000001fffd27819 */ /* 0x000fe20000011465 */
[----:B------:R-:W-:Y:S01]  /*92e0*/  FADD R84, R88, -R138 ;  /* 0x8000008a58547221 */ /* 0x000fe20000000000 */
[----:B------:R-:W-:Y:S01]  /*92f0*/  LOP3.LUT R136, R94, 0xffffe000, RZ, 0xc0, !PT ;  /* 0xffffe0005e887812 */ /* 0x000fe200078ec0ff */
[----:B------:R-:W-:Y:S01]  /*9300*/  FADD R83, R95, -R137 ;  /* 0x800000895f537221 */ /* 0x000fe20000000000 */
[----:B------:R-:W-:Y:S01]  /*9310*/  LEA.HI R210, R210, R101, RZ, 0x5 ;  /* 0x00000065d2d27211 */ /* 0x000fe200078f28ff */
[----:B--2---:R-:W-:Y:S01]  /*9320*/  USHF.L.U32 UR5, UR18, UR5, URZ ;  /* 0x0000000512057299 */ /* 0x004fe2000800063f */
[----:B------:R-:W-:Y:S01]  /*9330*/  LOP3.LUT R3, R93, 0xffffe000, RZ, 0xc0, !PT ;  /* 0xffffe0005d037812 */ /* 0x000fe200078ec0ff */
[----:B------:R-:W-:Y:S01]  /*9340*/  FADD R82, R94, -R136 ;  /* 0x800000885e527221 */ /* 0x000fe20000000000 */
[----:B------:R-:W-:Y:S01]  /*9350*/  LOP3.LUT R86, R210, 0xffffffe0, RZ, 0xc0, !PT ;  /* 0xffffffe0d2567812 */ /* 0x000fe200078ec0ff */
[--C-:B------:R-:W-:Y:S01]  /*9360*/  @!P0 IMAD.IADD.U32 R73, R73, 0x1, R97.reuse ;  /* 0x0000000149498824 */ /* 0x100fe200078e0061 */
[----:B------:R-:W-:Y:S01]  /*9370*/  FSETP.GEU.AND P0, PT, |R71|, +INF , PT ;  /* 0x7f8000004700780b */ /* 0x000fe20003f0e200 */
[----:B------:R-:W-:Y:S01]  /*9380*/  @!P1 IMAD.IADD.U32 R72, R72, 0x1, R97 ;  /* 0x0000000148489824 */ /* 0x000fe200078e0061 */
[----:B------:R-:W-:Y:S01]  /*9390*/  FSETP.GEU.AND P1, PT, |R70|, +INF , PT ;  /* 0x7f8000004600780b */ /* 0x000fe20003f2e200 */
[----:B------:R-:W-:Y:S01]  /*93a0*/  IMAD.IADD R4, R101, 0x1, -R86 ;  /* 0x0000000165047824 */ /* 0x000fe200078e0a56 */
[----:B------:R-:W-:Y:S01]  /*93b0*/  LOP3.LUT R2, R92, 0xffffe000, RZ, 0xc0, !PT ;  /* 0xffffe0005c027812 */ /* 0x000fe200078ec0ff */
[----:B------:R-:W-:Y:S01]  /*93c0*/  FADD R81, R93, -R3 ;  /* 0x800000035d517221 */ /* 0x000fe20000000000 */
[----:B------:R-:W-:Y:S01]  /*93d0*/  LOP3.LUT R144, R132, 0xffffe000, RZ, 0xc0, !PT ;  /* 0xffffe00084907812 */ /* 0x000fe200078ec0ff */
[----:B------:R-:W-:Y:S01]  /*93e0*/  IMAD R195, R96, 0x18, R195 ;  /* 0x0000001860c37824 */ /* 0x000fe200078e02c3 */
[----:B------:R-:W-:Y:S01]  /*93f0*/  SHF.R.S32.HI R80, RZ, 0x1f, R4 ;  /* 0x0000001fff507819 */ /* 0x000fe20000011404 */
[----:B------:R-:W-:Y:S01]  /*9400*/  IMAD.MOV.U32 R90, RZ, RZ, R99 ;  /* 0x000000ffff5a7224 */ /* 0x000fe200078e0063 */
[----:B------:R-:W-:Y:S01]  /*9410*/  SHF.R.S32.HI R210, RZ, 0x5, R210 ;  /* 0x00000005ffd27819 */ /* 0x000fe200000114d2 */
[----:B------:R-:W-:Y:S01]  /*9420*/  FADD R132, R132, -R144 ;  /* 0x8000009084847221 */ /* 0x000fe20000000000 */
[----:B------:R-:W-:Y:S01]  /*9430*/  LEA.HI R4, R80, R4, RZ, 0x2 ;  /* 0x0000000450047211 */ /* 0x000fe200078f10ff */
[--C-:B------:R-:W-:Y:S01]  /*9440*/  @!P0 IMAD.IADD.U32 R71, R71, 0x1, R97.reuse ;  /* 0x0000000147478824 */ /* 0x100fe200078e0061 */
[----:B------:R-:W-:Y:S01]  /*9450*/  FSETP.GEU.AND P0, PT, |R69|, +INF , PT ;  /* 0x7f8000004500780b */ /* 0x000fe20003f0e200 */
[--C-:B------:R-:W-:Y:S01]  /*9460*/  @!P1 IMAD.IADD.U32 R70, R70, 0x1, R97.reuse ;  /* 0x0000000146469824 */ /* 0x100fe200078e0061 */
[----:B------:R-:W-:Y:S01]  /*9470*/  FSETP.GEU.AND P1, PT, |R68|, +INF , PT ;  /* 0x7f8000004400780b */ /* 0x000fe20003f2e200 */
[----:B------:R-:W-:Y:S01]  /*9480*/  FADD R80, R92, -R2 ;  /* 0x800000025c507221 */ /* 0x000fe20000000000 */
[----:B------:R-:W-:Y:S01]  /*9490*/  LEA.HI.SX32 R4, R4, R86, 0x1e ;  /* 0x0000005604047211 */ /* 0x000fe200078ff2ff */
[----:B------:R-:W-:Y:S01]  /*94a0*/  IMAD.MOV.U32 R86, RZ, RZ, -0x1 ;  /* 0xffffffffff567424 */ /* 0x000fe200078e00ff */
[----:B------:R-:W-:Y:S01]  /*94b0*/  IADD3 R214, R100, -0x2, RZ ;  /* 0xfffffffe64d67810 */ /* 0x000fe20007ffe0ff */
[----:B------:R-:W-:Y:S01]  /*94c0*/  IMAD.SHL.U32 R195, R195, 0x10, RZ ;  /* 0x00000010c3c37824 */ /* 0x000fe200078e00ff */
[----:B------:R-:W-:Y:S01]  /*94d0*/  LOP3.LUT R194, R0, 0x20, RZ, 0x3c, !PT ;  /* 0x0000002000c27812 */ /* 0x000fe200078e3cff */
[----:B------:R-:W-:Y:S01]  /*94e0*/  IMAD R210, R210, -0x10, R4 ;  /* 0xfffffff0d2d27824 */ /* 0x000fe200078e0204 */
[----:B------:R-:W-:Y:S01]  /*94f0*/  SHF.L.U32 R86, R86, c[0x0][0x178], RZ ;  /* 0x00005e0056567a19 */ /* 0x000fe200000006ff */
[----:B------:R-:W-:Y:S01]  /*9500*/  UMOV UR23, URZ ;  /* 0x0000003f00177c82 */ /* 0x000fe20008000000 */
[----:B------:R-:W-:Y:S01]  /*9510*/  LOP3.LUT R208, R195, 0x20, RZ, 0x3c, !PT ;  /* 0x00000020c3d07812 */ /* 0x000fe200078e3cff */
[--C-:B------:R-:W-:Y:S01]  /*9520*/  @!P0 IMAD.IADD.U32 R69, R69, 0x1, R97.reuse ;  /* 0x0000000145458824 */ /* 0x100fe200078e0061 */
[----:B------:R-:W-:Y:S01]  /*9530*/  FSETP.GEU.AND P0, PT, |R135|, +INF , PT ;  /* 0x7f8000008700780b */ /* 0x000fe20003f0e200 */
[----:B------:R-:W-:Y:S01]  /*9540*/  @!P1 IMAD.IADD.U32 R68, R68, 0x1, R97 ;  /* 0x0000000144449824 */ /* 0x000fe200078e0061 */
[----:B------:R-:W-:Y:S01]  /*9550*/  FSETP.GEU.AND P1, PT, |R134|, +INF , PT ;  /* 0x7f8000008600780b */ /* 0x000fe20003f2e200 */
[----:B------:R-:W-:Y:S01]  /*9560*/  UMOV UR22, 0x2 ;  /* 0x0000000200167882 */ /* 0x000fe20000000000 */
[----:B---3--:R-:W-:Y:S01]  /*9570*/  LOP3.LUT R86, R86, UR17, RZ, 0xc, !PT ;  /* 0x0000001156567c12 */ /* 0x008fe2000f8e0cff */
[----:B------:R-:W-:-:S02]  /*9580*/  UMOV UR21, 0x100 ;  /* 0x0000010000157882 */ /* 0x000fc40000000000 */
[----:B------:R-:W-:Y:S01]  /*9590*/  UMOV UR20, 0x100 ;  /* 0x0000010000147882 */ /* 0x000fe20000000000 */
[----:B------:R-:W-:Y:S01]  /*95a0*/  IADD3 R4, R86, UR5, RZ ;  /* 0x0000000556047c10 */ /* 0x000fe2000fffe0ff */
[----:B------:R-:W-:-:S04]  /*95b0*/  UMOV UR5, UR19 ;  /* 0x0000001300057c82 */ /* 0x000fc80008000000 */
[--C-:B------:R-:W-:Y:S01]  /*95c0*/  @!P0 IMAD.IADD.U32 R135, R135, 0x1, R97.reuse ;  /* 0x0000000187878824 */ /* 0x100fe200078e0061 */
[----:B------:R-:W-:Y:S01]  /*95d0*/  FSETP.GEU.AND P0, PT, |R133|, +INF , PT ;  /* 0x7f8000008500780b */ /* 0x000fe20003f0e200 */
[----:B------:R-:W-:Y:S01]  /*95e0*/  @!P1 IMAD.IADD.U32 R134, R134, 0x1, R97 ;  /* 0x0000000186869824 */ /* 0x000fe200078e0061 */
[----:B------:R-:W-:Y:S01]  /*95f0*/  FSETP.GEU.AND P1, PT, |R143|, +INF , PT ;  /* 0x7f8000008f00780b */ /* 0x000fe20003f2e200 */
[----:B------:R-:W-:Y:S02]  /*9600*/  IMAD R210, R4, 0x40, R210 ;  /* 0x0000004004d27824 */ /* 0x000fe400078e02d2 */
[----:B------:R-:W-:-:S08]  /*9610*/  IMAD.MOV.U32 R4, RZ, RZ, RZ ;  /* 0x000000ffff047224 */ /* 0x000fd000078e00ff */
        /* <DEDUP_REMOVED lines=17> */
[----:B------:R-:W-:Y:S01]  /*9730*/  ISETP.NE.AND P0, PT, R214, RZ, PT ;  /* 0x000000ffd600720c */ /* 0x000fe20003f05270 */
[----:B------:R-:W-:-:S03]  /*9740*/  @!P1 IMAD.IADD.U32 R132, R132, 0x1, R97 ;  /* 0x0000000184849824 */ /* 0x000fc600078e0061 */
[----:B------:R-:W-:Y:S02]  /*9750*/  SEL R161, R161, RZ, P0 ;  /* 0x000000ffa1a17207 */ /* 0x000fe40000000000 */
[----:B------:R-:W-:Y:S02]  /*9760*/  SEL R160, R160, RZ, P0 ;  /* 0x000000ffa0a07207 */ /* 0x000fe40000000000 */
.L_x_53:
[C---:B------:R-:W-:Y:S01]  /*9770*/  HMMA.1688.F32.TF32 R4, R132.reuse, R2, R4 ;  /* 0x000000028404723c */ /* 0x040fe20000081004 */
[----:B--2---:R-:W2:Y:S01]  /*9780*/  LDL R92, [R1+0x10c] ;  /* 0x00010c00015c7983 */ /* 0x004ea20000100800 */
[C---:B------:R-:W-:Y:S01]  /*9790*/  LOP3.LUT P6, RZ, R209.reuse, 0x10, RZ, 0xc0, !PT ;  /* 0x00000010d1ff7812 */ /* 0x040fe200078cc0ff */
[----:B------:R-:W-:Y:S01]  /*97a0*/  UIADD3 UR17, UR5, 0x80, URZ ;  /* 0x0000008005117890 */ /* 0x000fe2000fffe03f */
[----:B------:R-:W-:Y:S01]  /*97b0*/  IADD3 R221, R90, 0x10, RZ ;  /* 0x000000105add7810 */ /* 0x000fe20007ffe0ff */
[----:B------:R-:W3:Y:S01]  /*97c0*/  LDL R91, [R1+0x120] ;  /* 0x00012000015b7983 */ /* 0x000ee20000100800 */
[----:B------:R-:W-:Y:S01]  /*97d0*/  IMAD.SHL.U32 R96, R160, 0x4, RZ ;  /* 0x00000004a0607824 */ /* 0x000fe200078e00ff */
[----:B------:R-:W-:Y:S01]  /*97e0*/  LOP3.LUT R209, R209, 0xfffffff7, RZ, 0xc0, !PT ;  /* 0xfffffff7d1d17812 */ /* 0x000fe200078ec0ff */
[C---:B------:R-:W-:Y:S01]  /*97f0*/  HMMA.1688.F32.TF32 R8, R132.reuse, R136, R8 ;  /* 0x000000888408723c */ /* 0x040fe20000081008 */
[----:B------:R-:W4:Y:S01]  /*9800*/  LDL R87, [R1+0x11c] ;  /* 0x00011c0001577983 */ /* 0x000f220000100800 */
[----:B------:R-:W-:Y:S02]  /*9810*/  UIADD3 UR24, UR4, 0x80, URZ ;  /* 0x0000008004187890 */ /* 0x000fe4000fffe03f */
[----:B------:R-:W-:Y:S01]  /*9820*/  UIADD3 UR23, UR23, 0x1, URZ ;  /* 0x0000000117177890 */ /* 0x000fe2000fffe03f */
[----:B------:R-:W4:Y:S01]  /*9830*/  LDL R86, [R1+0x118] ;  /* 0x0001180001567983 */ /* 0x000f220000100800 */
[----:B------:R-:W-:Y:S02]  /*9840*/  UIADD3 UR22, UR22, 0x1, URZ ;  /* 0x0000000116167890 */ /* 0x000fe4000fffe03f */
[C---:B------:R-:W-:Y:S01]  /*9850*/  HMMA.1688.F32.TF32 R12, R132.reuse, R138, R12 ;  /* 0x0000008a840c723c */ /* 0x040fe2000008100c */
[----:B------:R-:W4:Y:S01]  /*9860*/  LDL R89, [R1+0x114] ;  /* 0x0001140001597983 */ /* 0x000f220000100800 */
[----:B------:R-:W-:Y:S02]  /*9870*/  UISETP.NE.AND UP0, UPT, UR23, 0x3, UPT ;  /* 0x000000031700788c */ /* 0x000fe4000bf05270 */
[----:B------:R-:W-:Y:S01]  /*9880*/  UISETP.NE.AND UP1, UPT, UR22, 0x3, UPT ;  /* 0x000000031600788c */ /* 0x000fe2000bf25270 */
[----:B------:R-:W4:Y:S01]  /*9890*/  LDL R88, [R1+0x110] ;  /* 0x0001100001587983 */ /* 0x000f220000100800 */
[----:B------:R-:W-:Y:S02]  /*98a0*/  UIADD3 UR19, UR21, 0x80, URZ ;  /* 0x0000008015137890 */ /* 0x000fe4000fffe03f */
[-C--:B------:R-:W-:Y:S01]  /*98b0*/  HMMA.1688.F32.TF32 R16, R132, R140.reuse, R16 ;  /* 0x0000008c8410723c */ /* 0x080fe20000081010 */
[----:B------:R-:W4:Y:S01]  /*98c0*/  LDL R98, [R1+0x18] ;  /* 0x0000180001627983 */ /* 0x000f220000100800 */
[----:B------:R-:W-:Y:S03]  /*98d0*/  UIADD3 UR18, UR20, 0x80, URZ ;  /* 0x0000008014127890 */ /* 0x000fe6000fffe03f */
[----:B------:R-:W4:Y:S01]  /*98e0*/  LDL R97, [R1+0x14] ;  /* 0x0000140001617983 */ /* 0x000f220000100800 */
[----:B------:R-:W-:Y:S02]  /*98f0*/  @!UP0 UIADD3 UR17, UR5, -0x100, URZ ;  /* 0xffffff0005118890 */ /* 0x000fe4000fffe03f */
[C---:B------:R-:W-:Y:S01]  /*9900*/  HMMA.1688.F32.TF32 R20, R68.reuse, R140, R20 ;  /* 0x0000008c4414723c */ /* 0x040fe20000081014 */
[----:B------:R-:W1:Y:S01]  /*9910*/  LDSM.16.M88.4 R184, [R194+UR5] ;  /* 0x00000005c2b8783b */ /* 0x000e620008000200 */
[----:B------:R-:W-:Y:S02]  /*9920*/  @!UP0 UIADD3 UR24, UR4, -0x100, URZ ;  /* 0xffffff0004188890 */ /* 0x000fe4000fffe03f */
[----:B------:R-:W-:Y:S02]  /*9930*/  @!UP1 UIADD3 UR19, UR21, -0x100, URZ ;  /* 0xffffff0015139890 */ /* 0x000fe4000fffe03f */
[----:B------:R-:W-:Y:S02]  /*9940*/  @!UP1 UIADD3 UR18, UR20, -0x100, URZ ;  /* 0xffffff0014129890 */ /* 0x000fe4000fffe03f */
[C---:B------:R-:W-:Y:S01]  /*9950*/  HMMA.1688.F32.TF32 R24, R68.reuse, R138, R24 ;  /* 0x0000008a4418723c */ /* 0x040fe20000081018 */
[----:B------:R-:W1:Y:S01]  /*9960*/  LDSM.16.M88.4 R196, [R194+UR5+0xc00] ;  /* 0x000c0005c2c4783b */ /* 0x000e620008000200 */
[----:B------:R-:W-:Y:S02]  /*9970*/  @!UP1 UMOV UR22, URZ ;  /* 0x0000003f00169c82 */ /* 0x000fe40008000000 */
[----:B------:R-:W-:Y:S04]  /*9980*/  @!UP0 UMOV UR23, URZ ;  /* 0x0000003f00178c82 */ /* 0x000fe80008000000 */
[C---:B------:R-:W-:Y:S01]  /*9990*/  HMMA.1688.F32.TF32 R28, R68.reuse, R136, R28 ;  /* 0x00000088441c723c */ /* 0x040fe2000008101c */
[----:B------:R-:W1:Y:S07]  /*99a0*/  LDSM.16.M88.4 R200, [R194+UR5+0x1800] ;  /* 0x00180005c2c8783b */ /* 0x000e6e0008000200 */
[-C--:B------:R-:W-:Y:S01]  /*99b0*/  HMMA.1688.F32.TF32 R32, R68, R2.reuse, R32 ;  /* 0x000000024420723c */ /* 0x080fe20000081020 */
[----:B------:R-:W1:Y:S01]  /*99c0*/  LDSM.16.M88.4 R204, [R194+UR5+0x2400] ;  /* 0x00240005c2cc783b */ /* 0x000e620008000200 */
[----:B------:R-:W-:Y:S06]  /*99d0*/  UMOV UR5, UR17 ;  /* 0x0000001100057c82 */ /* 0x000fec0008000000 */
[C---:B------:R-:W-:Y:S01]  /*99e0*/  HMMA.1688.F32.TF32 R36, R72.reuse, R2, R36 ;  /* 0x000000024824723c */ /* 0x040fe20000081024 */
[----:B------:R-:W1:Y:S07]  /*99f0*/  LDSM.16.M88.4 R164, [R208+UR4] ;  /* 0x00000004d0a4783b */ /* 0x000e6e0008000200 */
[C---:B------:R-:W-:Y:S01]  /*9a00*/  HMMA.1688.F32.TF32 R40, R72.reuse, R136, R40 ;  /* 0x000000884828723c */ /* 0x040fe20000081028 */
[----:B------:R-:W1:Y:S01]  /*9a10*/  LDSM.16.M88.4 R168, [R208+UR4+0xc00] ;  /* 0x000c0004d0a8783b */ /* 0x000e620008000200 */
[----:B------:R-:W-:Y:S06]  /*9a20*/  UMOV UR4, UR24 ;  /* 0x0000001800047c82 */ /* 0x000fec0008000000 */
[C---:B------:R-:W-:Y:S08]  /*9a30*/  HMMA.1688.F32.TF32 R44, R72.reuse, R138, R44 ;  /* 0x0000008a482c723c */ /* 0x040ff0000008102c */
[-C--:B------:R-:W-:Y:S08]  /*9a40*/  HMMA.1688.F32.TF32 R48, R72, R140.reuse, R48 ;  /* 0x0000008c4830723c */ /* 0x080ff00000081030 */
[C---:B------:R-:W-:Y:S08]  /*9a50*/  HMMA.1688.F32.TF32 R52, R76.reuse, R140, R52 ;  /* 0x0000008c4c34723c */ /* 0x040ff00000081034 */
[C---:B------:R-:W-:Y:S08]  /*9a60*/  HMMA.1688.F32.TF32 R56, R76.reuse, R138, R56 ;  /* 0x0000008a4c38723c */ /* 0x040ff00000081038 */
        /* <DEDUP_REMOVED lines=15> */
[----:B------:R-:W5:Y:S07]  /*9b60*/  LDL.LU R143, [R1+0x108] ;  /* 0x00010800018f7983 */ /* 0x000f6e0000300800 */
[C---:B------:R-:W-:Y:S08]  /*9b70*/  HMMA.1688.F32.TF32 R56, R156.reuse, R84, R56 ;  /* 0x000000549c38723c */ /* 0x040ff00000081038 */
[C---:B------:R-:W-:Y:S08]  /*9b80*/  HMMA.1688.F32.TF32 R60, R156.reuse, R82, R60 ;  /* 0x000000529c3c723c */ /* 0x040ff0000008103c */
[----:B------:R-:W-:Y:S08]  /*9b90*/  HMMA.1688.F32.TF32 R64, R156, R80, R64 ;  /* 0x000000509c40723c */ /* 0x000ff00000081040 */
[C---:B------:R-:W-:Y:S08]  /*9ba0*/  HMMA.1688.F32.TF32 R68, R144.reuse, R2, R4 ;  /* 0x000000029044723c */ /* 0x040ff00000081004 */
[C---:B------:R-:W-:Y:S01]  /*9bb0*/  HMMA.1688.F32.TF32 R72, R144.reuse, R136, R8 ;  /* 0x000000889048723c */ /* 0x040fe20000081008 */
[----:B-1----:R-:W-:Y:S03]  /*9bc0*/  LOP3.LUT R162, R186, 0xffffe000, RZ, 0xc0, !PT ;  /* 0xffffe000baa27812 */ /* 0x002fe600078ec0ff */
[----:B------:R-:W-:Y:S02]  /*9bd0*/  LOP3.LUT R163, R187, 0xffffe000, RZ, 0xc0, !PT ;  /* 0xffffe000bba37812 */ /* 0x000fe400078ec0ff */
[----:B------:R-:W-:Y:S01]  /*9be0*/  LOP3.LUT R172, R196, 0xffffe000, RZ, 0xc0, !PT ;  /* 0xffffe000c4ac7812 */ /* 0x000fe200078ec0ff */
[----:B------:R-:W-:Y:S01]  /*9bf0*/  FADD R162, R186, -R162 ;  /* 0x800000a2baa27221 */ /* 0x000fe20000000000 */
[----:B------:R-:W-:Y:S01]  /*9c00*/  LOP3.LUT R173, R197, 0xffffe000, RZ, 0xc0, !PT ;  /* 0xffffe000c5ad7812 */ /* 0x000fe200078ec0ff */
[C---:B------:R-:W-:Y:S03]  /*9c10*/  HMMA.1688.F32.TF32 R76, R144.reuse, R138, R12 ;  /* 0x0000008a904c723c */ /* 0x040fe6000008100c */
[----:B------:R-:W-:Y:S01]  /*9c20*/  LOP3.LUT R174, R198, 0xffffe000, RZ, 0xc0, !PT ;  /* 0xffffe000c6ae7812 */ /* 0x000fe200078ec0ff */
[----:B------:R-:W-:Y:S01]  /*9c30*/  FADD R172, R196, -R172 ;  /* 0x800000acc4ac7221 */ /* 0x000fe20000000000 */
[----:B------:R-:W-:Y:S01]  /*9c40*/  LOP3.LUT R175, R199, 0xffffe000, RZ, 0xc0, !PT ;  /* 0xffffe000c7af7812 */ /* 0x000fe200078ec0ff */
[----:B------:R-:W-:Y:S01]  /*9c50*/  FADD R173, R197, -R173 ;  /* 0x800000adc5ad7221 */ /* 0x000fe20000000000 */
[----:B------:R-:W-:Y:S01]  /*9c60*/  LOP3.LUT R176, R200, 0xffffe000, RZ, 0xc0, !PT ;  /* 0xffffe000c8b07812 */ /* 0x000fe200078ec0ff */
[----:B------:R-:W-:Y:S01]  /*9c70*/  HMMA.1688.F32.TF32 R80, R144, R140, R16 ;  /* 0x0000008c9050723c */ /* 0x000fe20000081010 */
[----:B------:R-:W-:Y:S01]  /*9c80*/  LOP3.LUT R177, R201, 0xffffe000, RZ, 0xc0, !PT ;  /* 0xffffe000c9b17812 */ /* 0x000fe200078ec0ff */
[----:B------:R-:W5:Y:S02]  /*9c90*/  LDL.LU R146, [R1+0x104] ;  /* 0x0001040001927983 */ /* 0x000f640000300800 */
[----:B------:R-:W-:Y:S01]  /*9ca0*/  LOP3.LUT R178, R202, 0xffffe000, RZ, 0xc0, !PT ;  /* 0xffffe000cab27812 */ /* 0x000fe200078ec0ff */
[----:B------:R-:W-:Y:S01]  /*9cb0*/  FADD R174, R198, -R174 ;  /* 0x800000aec6ae7221 */ /* 0x000fe20000000000 */
[----:B------:R-:W-:Y:S01]  /*9cc0*/  LOP3.LUT R179, R203, 0xffffe000, RZ, 0xc0, !PT ;  /* 0xffffe000cbb37812 */ /* 0x000fe200078ec0ff */
[----:B------:R-:W5:Y:S01]  /*9cd0*/  LDL.LU R147, [R1+0x100] ;  /* 0x0001000001937983 */ /* 0x000f620000300800 */
[----:B------:R-:W-:Y:S01]  /*9ce0*/  LOP3.LUT R180, R204, 0xffffe000, RZ, 0xc0, !PT ;  /* 0xffffe000ccb47812 */ /* 0x000fe200078ec0ff */
[----:B------:R-:W-:Y:S03]  /*9cf0*/  FADD R175, R199, -R175 ;  /* 0x800000afc7af7221 */ /* 0x000fe60000000000 */
        /* <DEDUP_REMOVED lines=8> */
[----:B--2---:R-:W-:Y:S01]  /*9d80*/  ISETP.GE.AND P0, PT, R92, c[0x0][0x160], PT ;  /* 0x000058005c007a0c */ /* 0x004fe20003f06270 */
[----:B------:R-:W-:Y:S01]  /*9d90*/  FADD R179, R203, -R179 ;  /* 0x800000b3cbb37221 */ /* 0x000fe20000000000 */
[----:B------:R-:W-:Y:S01]  /*9da0*/  LOP3.LUT R189, R165, 0xffffe000, RZ, 0xc0, !PT ;  /* 0xffffe000a5bd7812 */ /* 0x000fe200078ec0ff */
[----:B------:R-:W-:Y:S01]  /*9db0*/  FADD R180, R204, -R180 ;  /* 0x800000b4ccb47221 */ /* 0x000fe20000000000 */
[----:B------:R-:W-:Y:S01]  /*9dc0*/  ISETP.LT.AND P0, PT, R221, UR13, !P0 ;  /* 0x0000000ddd007c0c */ /* 0x000fe2000c701270 */
[----:B------:R-:W-:Y:S01]  /*9dd0*/  FADD R181, R205, -R181 ;  /* 0x800000b5cdb57221 */ /* 0x000fe20000000000 */
[----:B---3--:R-:W-:Y:S01]  /*9de0*/  ISETP.GE.AND P1, PT, R91, c[0x0][0x160], PT ;  /* 0x000058005b007a0c */ /* 0x008fe20003f26270 */
[----:B------:R-:W-:Y:S01]  /*9df0*/  IMAD.SHL.U32 R91, R160, 0x2, RZ ;  /* 0x00000002a05b7824 */ /* 0x000fe200078e00ff */
[----:B----4-:R-:W-:Y:S01]  /*9e00*/  ISETP.GE.AND P2, PT, R87, c[0x0][0x160], PT ;  /* 0x0000580057007a0c */ /* 0x010fe20003f46270 */
[----:B------:R-:W-:Y:S01]  /*9e10*/  IMAD.SHL.U32 R87, R161, 0x10, RZ ;  /* 0x00000010a1577824 */ /* 0x000fe200078e00ff */
[----:B------:R-:W-:Y:S01]  /*9e20*/  ISETP.LT.AND P1, PT, R221, UR13, !P1 ;  /* 0x0000000ddd007c0c */ /* 0x000fe2000cf21270 */
[----:B------:R-:W-:Y:S01]  /*9e30*/  FADD R182, R206, -R182 ;  /* 0x800000b6ceb67221 */ /* 0x000fe20000000000 */
[----:B------:R-:W-:Y:S01]  /*9e40*/  ISETP.GE.AND P3, PT, R86, c[0x0][0x160], PT ;  /* 0x0000580056007a0c */ /* 0x000fe20003f66270 */
[----:B------:R-:W-:Y:S01]  /*9e50*/  FADD R183, R207, -R183 ;  /* 0x800000b7cfb77221 */ /* 0x000fe20000000000 */
[----:B------:R-:W-:Y:S01]  /*9e60*/  SEL R86, RZ, 0x1, !P0 ;  /* 0x00000001ff567807 */ /* 0x000fe20004000000 */
[----:B------:R-:W-:Y:S01]  /*9e70*/  FADD R188, R164, -R188 ;  /* 0x800000bca4bc7221 */ /* 0x000fe20000000000 */
[----:B------:R-:W-:Y:S01]  /*9e80*/  ISETP.LT.AND P2, PT, R221, UR13, !P2 ;  /* 0x0000000ddd007c0c */ /* 0x000fe2000d741270 */
[----:B------:R-:W-:Y:S01]  /*9e90*/  FADD R189, R165, -R189 ;  /* 0x800000bda5bd7221 */ /* 0x000fe20000000000 */
[----:B------:R-:W-:Y:S01]  /*9ea0*/  ISETP.LT.AND P3, PT, R221, UR13, !P3 ;  /* 0x0000000ddd007c0c */ /* 0x000fe2000df61270 */
[----:B------:R-:W-:Y:S01]  /*9eb0*/  FADD R240, R80, R240 ;  /* 0x000000f050f07221 */ /* 0x000fe20000000000 */
[----:B------:R-:W-:Y:S01]  /*9ec0*/  IADD3 R95, R89, UR20, RZ ;  /* 0x00000014595f7c10 */ /* 0x000fe2000fffe0ff */
[----:B------:R-:W-:Y:S01]  /*9ed0*/  FADD R238, R81, R238 ;  /* 0x000000ee51ee7221 */ /* 0x000fe20000000000 */
[----:B------:R-:W-:Y:S01]  /*9ee0*/  P2R R223, PR, R86, 0xf ;  /* 0x0000000f56df7803 */ /* 0x000fe20000000000 */
[----:B------:R-:W-:Y:S01]  /*9ef0*/  IMAD.SHL.U32 R86, R161, 0x8, RZ ;  /* 0x00000008a1567824 */ /* 0x000fe200078e00ff */
[----:B------:R-:W-:Y:S01]  /*9f00*/  LOP3.LUT P1, RZ, R87, 0x10, RZ, 0xc0, !PT ;  /* 0x0000001057ff7812 */ /* 0x000fe2000782c0ff */
[----:B------:R-:W-:Y:S01]  /*9f10*/  IMAD.MOV.U32 R87, RZ, RZ, R211 ;  /* 0x000000ffff577224 */ /* 0x000fe200078e00d3 */
[----:B------:R-:W-:Y:S01]  /*9f20*/  IADD3 R92, P0, R213, c[0x0][0x1e0], RZ ;  /* 0x00007800d55c7a10 */ /* 0x000fe20007f1e0ff */
[----:B------:R-:W-:Y:S01]  /*9f30*/  FADD R236, R82, R236 ;  /* 0x000000ec52ec7221 */ /* 0x000fe20000000000 */
[----:B------:R-:W-:Y:S01]  /*9f40*/  IADD3 R94, R88, UR20, RZ ;  /* 0x00000014585e7c10 */ /* 0x000fe2000fffe0ff */
[----:B------:R-:W-:Y:S01]  /*9f50*/  FADD R235, R83, R235 ;  /* 0x000000eb53eb7221 */ /* 0x000fe20000000000 */
[----:B------:R-:W-:Y:S01]  /*9f60*/  IADD3.X R93, R211, c[0x0][0x1e4], RZ, P0, !PT ;  /* 0x00007900d35d7a10 */ /* 0x000fe200007fe4ff */
[----:B------:R-:W-:Y:S01]  /*9f70*/  UMOV UR20, UR18 ;  /* 0x0000001200147c82 */ /* 0x000fe20008000000 */
[----:B------:R-:W-:Y:S01]  /*9f80*/  LOP3.LUT P0, RZ, R86, 0x10, RZ, 0xc0, !PT ;  /* 0x0000001056ff7812 */ /* 0x000fe2000780c0ff */
[----:B------:R-:W-:Y:S01]  /*9f90*/  IMAD.MOV.U32 R86, RZ, RZ, R213 ;  /* 0x000000ffff567224 */ /* 0x000fe200078e00d5 */
[----:B------:R-:W-:Y:S02]  /*9fa0*/  LOP3.LUT P2, RZ, R160, 0x4, RZ, 0xc0, !PT ;  /* 0x00000004a0ff7812 */ /* 0x000fe4000784c0ff */
[C---:B------:R-:W-:Y:S02]  /*9fb0*/  LOP3.LUT R190, R166.reuse, 0xffffe000, RZ, 0xc0, !PT ;  /* 0xffffe000a6be7812 */ /* 0x040fe400078ec0ff */
[----:B------:R-:W-:Y:S01]  /*9fc0*/  @!PT LDS RZ, [RZ] ;  /* 0x00000000fffff984 */ /* 0x000fe20000000800 */
[----:B------:R-:W-:Y:S01]  /*9fd0*/  @!PT LDS RZ, [RZ] ;  /* 0x00000000fffff984 */ /* 0x000fe20000000800 */
[----:B------:R-:W-:Y:S01]  /*9fe0*/  @!PT LDS RZ, [RZ] ;  /* 0x00000000fffff984 */ /* 0x000fe20000000800 */
[----:B------:R1:W-:Y:S01]  /*9ff0*/  LDGSTS.E.BYPASS.LTC128B.128 [R95], [R86.64], P1 ;  /* 0x00000000565f7fae */ /* 0x0003e20008901d4e */
[C---:B------:R-:W-:Y:S02]  /*a000*/  LOP3.LUT R191, R167.reuse, 0xffffe000, RZ, 0xc0, !PT ;  /* 0xffffe000a7bf7812 */ /* 0x040fe400078ec0ff */
[----:B------:R-:W-:Y:S01]  /*a010*/  FADD R190, R166, -R190 ;  /* 0x800000bea6be7221 */ /* 0x000fe20000000000 */
[C---:B------:R-:W-:Y:S02]  /*a020*/  LOP3.LUT R192, R168.reuse, 0xffffe000, RZ, 0xc0, !PT ;  /* 0xffffe000a8c07812 */ /* 0x040fe400078ec0ff */
[----:B------:R-:W-:Y:S01]  /*a030*/  FADD R191, R167, -R191 ;  /* 0x800000bfa7bf7221 */ /* 0x000fe20000000000 */
[C---:B------:R-:W-:Y:S01]  /*a040*/  LOP3.LUT R193, R169.reuse, 0xffffe000, RZ, 0xc0, !PT ;  /* 0xffffe000a9c17812 */ /* 0x040fe200078ec0ff */
[----:B------:R2:W-:Y:S01]  /*a050*/  LDGSTS.E.BYPASS.LTC128B.128 [R94], [R92.64], P0 ;  /* 0x000000005c5e7fae */ /* 0x0005e20008101d4e */
[----:B------:R-:W-:Y:S01]  /*a060*/  FADD R192, R168, -R192 ;  /* 0x800000c0a8c07221 */ /* 0x000fe20000000000 */
[C---:B------:R-:W-:Y:S02]  /*a070*/  LOP3.LUT R132, R170.reuse, 0xffffe000, RZ, 0xc0, !PT ;  /* 0xffffe000aa847812 */ /* 0x040fe400078ec0ff */
[----:B------:R-:W-:Y:S01]  /*a080*/  FADD R193, R169, -R193 ;  /* 0x800000c1a9c17221 */ /* 0x000fe20000000000 */
[C---:B------:R-:W-:Y:S02]  /*a090*/  LOP3.LUT R133, R171.reuse, 0xffffe000, RZ, 0xc0, !PT ;  /* 0xffffe000ab857812 */ /* 0x040fe400078ec0ff */
[----:B------:R-:W-:Y:S03]  /*a0a0*/  FADD R132, R170, -R132 ;  /* 0x80000084aa847221 */ /* 0x000fe60000000000 */
[----:B------:R-:W-:Y:S02]  /*a0b0*/  FADD R133, R171, -R133 ;  /* 0x80000085ab857221 */ /* 0x000fe40000000000 */
[----:B-1----:R-:W-:Y:S02]  /*a0c0*/  IMAD.MOV.U32 R86, RZ, RZ, R239 ;  /* 0x000000ffff567224 */ /* 0x002fe400078e00ef */
[----:B------:R-:W-:Y:S03]  /*a0d0*/  IMAD.MOV.U32 R87, RZ, RZ, R237 ;  /* 0x000000ffff577224 */ /* 0x000fe600078e00ed */
[C---:B------:R-:W-:Y:S02]  /*a0e0*/  IADD3 R88, P1, R86.reuse, c[0x0][0x208], RZ ;  /* 0x0000820056587a10 */ /* 0x040fe40007f3e0ff */
[----:B------:R-:W-:Y:S02]  /*a0f0*/  IADD3 R239, P0, R86, UR6, RZ ;  /* 0x0000000656ef7c10 */ /* 0x000fe4000ff1e0ff */
[C---:B------:R-:W-:Y:S02]  /*a100*/  IADD3.X R89, R87.reuse, c[0x0][0x20c], RZ, P1, !PT ;  /* 0x0000830057597a10 */ /* 0x040fe40000ffe4ff */
[----:B------:R-:W-:Y:S02]  /*a110*/  LOP3.LUT P1, RZ, R96, 0x4, RZ, 0xc0, !PT ;  /* 0x0000000460ff7812 */ /* 0x000fe4000782c0ff */
[----:B------:R-:W-:Y:S02]  /*a120*/  IADD3.X R237, R87, UR7, RZ, P0, !PT ;  /* 0x0000000757ed7c10 */ /* 0x000fe400087fe4ff */
[----:B------:R-:W-:Y:S02]  /*a130*/  LOP3.LUT P0, RZ, R91, 0x4, RZ, 0xc0, !PT ;  /* 0x000000045bff7812 */ /* 0x000fe4000780c0ff */
[----:B------:R-:W-:Y:S02]  /*a140*/  LOP3.LUT R96, R160, 0x8, RZ, 0xc0, !PT ;  /* 0x00000008a0607812 */ /* 0x000fe400078ec0ff */
[----:B------:R-:W-:Y:S02]  /*a150*/  IADD3 R91, R98, UR21, RZ ;  /* 0x00000015625b7c10 */ /* 0x000fe4000fffe0ff */
[----:B------:R-:W-:Y:S03]  /*a160*/  SHF.R.U32.HI R96, RZ, 0x1, R96 ;  /* 0x00000001ff607819 */ /* 0x000fe60000011660 */
[----:B------:R1:W-:Y:S01]  /*a170*/  LDGSTS.E.LTC128B [R91], [R86.64], P1 ;  /* 0x00000000565b7fae */ /* 0x0003e2000892194e */
[----:B------:R-:W-:Y:S01]  /*a180*/  ISETP.NE.U32.AND P1, PT, R96, RZ, PT ;  /* 0x000000ff6000720c */ /* 0x000fe20003f25070 */
[C---:B------:R-:W-:Y:S02]  /*a190*/  IMAD.SHL.U32 R96, R161.reuse, 0x4, RZ ;  /* 0x00000004a1607824 */ /* 0x040fe400078e00ff */
[----:B------:R1:W-:Y:S01]  /*a1a0*/  LDGSTS.E.LTC128B [R91+0x4], [R86.64+0x4], P0 ;  /* 0x00004004565b7fae */ /* 0x0003e2000812194e */
[----:B--2---:R-:W-:Y:S01]  /*a1b0*/  IADD3 R92, P0, R92, c[0x0][0x1e0], RZ ;  /* 0x000078005c5c7a10 */ /* 0x004fe20007f1e0ff */
[----:B------:R-:W-:Y:S02]  /*a1c0*/  IMAD.SHL.U32 R161, R161, 0x2, RZ ;  /* 0x00000002a1a17824 */ /* 0x000fe400078e00ff */
[----:B------:R1:W-:Y:S01]  /*a1d0*/  LDGSTS.E.LTC128B [R91+0x8], [R86.64+0x8], P2 ;  /* 0x00008008565b7fae */ /* 0x0003e2000912194e */
[----:B------:R-:W-:Y:S02]  /*a1e0*/  IADD3.X R93, R93, c[0x0][0x1e4], RZ, P0, !PT ;  /* 0x000079005d5d7a10 */ /* 0x000fe400007fe4ff */
[----:B------:R-:W-:Y:S03]  /*a1f0*/  ISETP.GE.AND P2, PT, R221, UR13, PT ;  /* 0x0000000ddd007c0c */ /* 0x000fe6000bf46270 */
[----:B------:R1:W-:Y:S01]  /*a200*/  LDGSTS.E.LTC128B [R91+0xc], [R86.64+0xc], P1 ;  /* 0x0000c00c565b7fae */ /* 0x0003e2000892194e */
[----:B------:R-:W-:-:S13]  /*a210*/  LOP3.LUT P1, RZ, R96, 0x10, RZ, 0xc0, !PT ;  /* 0x0000001060ff7812 */ /* 0x000fda000782c0ff */
[----:B------:R2:W-:Y:S01]  /*a220*/  LDGSTS.E.BYPASS.LTC128B.128 [R95+0xc00], [R92.64], P1 ;  /* 0x00c000005c5f7fae */ /* 0x0005e20008901d4e */
[----:B-1----:R-:W-:Y:S02]  /*a230*/  IADD3 R86, P0, R92, c[0x0][0x1e0], RZ ;  /* 0x000078005c567a10 */ /* 0x002fe40007f1e0ff */
[C---:B------:R-:W-:Y:S02]  /*a240*/  LOP3.LUT R91, R160.reuse, 0x100, RZ, 0xc0, !PT ;  /* 0x00000100a05b7812 */ /* 0x040fe400078ec0ff */
[----:B------:R-:W-:Y:S02]  /*a250*/  IADD3.X R87, R93, c[0x0][0x1e4], RZ, P0, !PT ;  /* 0x000079005d577a10 */ /* 0x000fe400007fe4ff */
[----:B------:R-:W-:Y:S02]  /*a260*/  LOP3.LUT P0, RZ, R161, 0x10, RZ, 0xc0, !PT ;  /* 0x00000010a1ff7812 */ /* 0x000fe4000780c0ff */
[----:B------:R-:W-:Y:S02]  /*a270*/  SHF.R.U32.HI R96, RZ, 0x6, R91 ;  /* 0x00000006ff607819 */ /* 0x000fe4000001165b */
[----:B------:R-:W-:Y:S02]  /*a280*/  LOP3.LUT R91, R160, 0x200, RZ, 0xc0, !PT ;  /* 0x00000200a05b7812 */ /* 0x000fe400078ec0ff */
[----:B------:R-:W-:Y:S02]  /*a290*/  ISETP.NE.U32.AND P1, PT, R96, RZ, PT ;  /* 0x000000ff6000720c */ /* 0x000fe40003f25070 */
[----:B------:R-:W-:Y:S02]  /*a2a0*/  SHF.R.U32.HI R91, RZ, 0x7, R91 ;  /* 0x00000007ff5b7819 */ /* 0x000fe4000001165b */
[----:B------:R-:W-:Y:S03]  /*a2b0*/  LOP3.LUT R161, R185, 0xffffe000, RZ, 0xc0, !PT ;  /* 0xffffe000b9a17812 */ /* 0x000fe600078ec0ff */
[----:B------:R1:W-:Y:S01]  /*a2c0*/  LDGSTS.E.BYPASS.LTC128B.128 [R94+0xc00], [R86.64], P0 ;  /* 0x00c00000565e7fae */ /* 0x0003e20008101d4e */
[----:B------:R-:W-:Y:S01]  /*a2d0*/  ISETP.NE.U32.AND P0, PT, R91, RZ, PT ;  /* 0x000000ff5b00720c */ /* 0x000fe20003f05070 */
[----:B------:R-:W-:Y:S01]  /*a2e0*/  FADD R161, R185, -R161 ;  /* 0x800000a1b9a17221 */ /* 0x000fe20000000000 */
[----:B------:R-:W-:Y:S04]  /*a2f0*/  IADD3 R91, R90, 0x11, RZ ;  /* 0x000000115a5b7810 */ /* 0x000fe80007ffe0ff */
[C---:B------:R-:W-:Y:S02]  /*a300*/  ISETP.GE.AND P5, PT, R91.reuse, UR13, PT ;  /* 0x0000000d5b007c0c */ /* 0x040fe4000bfa6270 */
[----:B------:R-:W-:Y:S02]  /*a310*/  IADD3 R91, R91, c[0x0][0x204], RZ ;  /* 0x000081005b5b7a10 */ /* 0x000fe40007ffe0ff */
[C---:B-1----:R-:W-:Y:S01]  /*a320*/  LOP3.LUT R87, R160.reuse, 0x400, RZ, 0xc0, !PT ;  /* 0x00000400a0577812 */ /* 0x042fe200078ec0ff */
[----:B------:R-:W-:Y:S01]  /*a330*/  IMAD.MOV.U32 R94, RZ, RZ, 0x1000 ;  /* 0x00001000ff5e7424 */ /* 0x000fe200078e00ff */
[----:B------:R-:W-:Y:S01]  /*a340*/  IADD3 R86, R97, UR21, RZ ;  /* 0x0000001561567c10 */ /* 0x000fe2000fffe0ff */
[----:B------:R-:W-:Y:S01]  /*a350*/  UMOV UR21, UR19 ;  /* 0x0000001300157c82 */ /* 0x000fe20008000000 */
[----:B------:R-:W-:Y:S02]  /*a360*/  SHF.R.U32.HI R87, RZ, 0x8, R87 ;  /* 0x00000008ff577819 */ /* 0x000fe40000011657 */
[----:B------:R-:W-:Y:S01]  /*a370*/  LOP3.LUT R160, R160, 0x800, RZ, 0xc0, !PT ;  /* 0x00000800a0a07812 */ /* 0x000fe200078ec0ff */
[----:B------:R1:W-:Y:S01]  /*a380*/  LDGSTS.E.LTC128B [R86], [R88.64], P1 ;  /* 0x0000000058567fae */ /* 0x0003e2000892194e */
[----:B------:R-:W-:Y:S02]  /*a390*/  ISETP.NE.U32.AND P1, PT, R87, RZ, PT ;  /* 0x000000ff5700720c */ /* 0x000fe40003f25070 */
[----:B------:R-:W-:Y:S01]  /*a3a0*/  SHF.R.U32.HI R160, RZ, 0x9, R160 ;  /* 0x00000009ffa07819 */ /* 0x000fe200000116a0 */
[----:B------:R1:W-:Y:S03]  /*a3b0*/  LDGSTS.E.LTC128B [R86+0x4], [R88.64+0x4], P0 ;  /* 0x0000400458567fae */ /* 0x0003e6000812194e */
[----:B------:R-:W-:Y:S02]  /*a3c0*/  ISETP.NE.U32.AND P0, PT, R160, RZ, PT ;  /* 0x000000ffa000720c */ /* 0x000fe40003f05070 */
[----:B------:R-:W-:Y:S05]  /*a3d0*/  LOP3.LUT R160, R184, 0xffffe000, RZ, 0xc0, !PT ;  /* 0xffffe000b8a07812 */ /* 0x000fea00078ec0ff */
[----:B------:R1:W-:Y:S01]  /*a3e0*/  LDGSTS.E.LTC128B [R86+0x8], [R88.64+0x8], P1 ;  /* 0x0000800858567fae */ /* 0x0003e2000892194e */
[----:B------:R-:W-:Y:S01]  /*a3f0*/  ISETP.GT.OR P1, PT, R210, R91, !P6 ;  /* 0x0000005bd200720c */ /* 0x000fe20007724670 */
[----:B------:R-:W-:Y:S04]  /*a400*/  FADD R160, R184, -R160 ;  /* 0x800000a0b8a07221 */ /* 0x000fe80000000000 */
[----:B------:R1:W-:Y:S01]  /*a410*/  LDGSTS.E.LTC128B [R86+0xc], [R88.64+0xc], P0 ;  /* 0x0000c00c58567fae */ /* 0x0003e2000812194e */
[----:B------:R-:W-:Y:S03]  /*a420*/  ISETP.LT.AND P0, PT, R210, c[0x0][0x164], !P5 ;  /* 0x00005900d2007a0c */ /* 0x000fe60006f01270 */
[----:B------:R-:W0:Y:S01]  /*a430*/  LDGDEPBAR ;  /* 0x00000000000079af */ /* 0x000e220000000000 */
[----:B------:R-:W-:-:S13]  /*a440*/  PLOP3.LUT P0, PT, P0, P1, PT, 0x80, 0x0 ;  /* 0x000000000000781c */ /* 0x000fda0000703070 */
[----:B------:R-:W-:Y:S02]  /*a450*/  @P0 LOP3.LUT R209, R209, 0x8, RZ, 0xfc, !PT ;  /* 0x00000008d1d10812 */ /* 0x000fe400078efcff */
[----:B------:R-:W-:Y:S01]  /*a460*/  ISETP.LT.AND P0, PT, R210, c[0x0][0x164], !P2 ;  /* 0x00005900d2007a0c */ /* 0x000fe20005701270 */
[----:B-----5:R-:W-:Y:S01]  /*a470*/  FADD R143, R68, R143 ;  /* 0x0000008f448f7221 */ /* 0x020fe20000000000 */
[----:B------:R-:W-:Y:S02]  /*a480*/  LOP3.LUT R209, R209, 0xfffffffb, RZ, 0xc0, !PT ;  /* 0xfffffffbd1d17812 */ /* 0x000fe400078ec0ff */
[----:B-1----:R-:W-:Y:S01]  /*a490*/  IADD3 R89, R221, c[0x0][0x204], RZ ;  /* 0x00008100dd597a10 */ /* 0x002fe20007ffe0ff */
[----:B------:R-:W-:Y:S04]  /*a4a0*/  DEPBAR.LE SB0, 0x1 ;  /* 0x000080400000791a */ /* 0x000fe80000000000 */
[----:B------:R-:W-:Y:S01]  /*a4b0*/  BAR.SYNC.DEFER_BLOCKING 0x0 ;  /* 0x0000000000007b1d */ /* 0x000fe20000010000 */
[----:B------:R-:W-:Y:S02]  /*a4c0*/  ISETP.GT.OR P1, PT, R210, R89, !P6 ;  /* 0x00000059d200720c */ /* 0x000fe40007724670 */
[----:B------:R-:W-:Y:S02]  /*a4d0*/  IADD3 R86, R90, 0x12, RZ ;  /* 0x000000125a567810 */ /* 0x000fe40007ffe0ff */
[----:B------:R-:W-:Y:S02]  /*a4e0*/  PLOP3.LUT P0, PT, P0, P1, PT, 0x80, 0x0 ;  /* 0x000000000000781c */ /* 0x000fe40000703070 */
[C---:B------:R-:W-:Y:S02]  /*a4f0*/  IADD3 R87, R86.reuse, c[0x0][0x204], RZ ;  /* 0x0000810056577a10 */ /* 0x040fe40007ffe0ff */
[----:B------:R-:W-:Y:S02]  /*a500*/  ISETP.GE.AND P4, PT, R86, UR13, PT ;  /* 0x0000000d56007c0c */ /* 0x000fe4000bf86270 */
[----:B------:R-:W-:Y:S02]  /*a510*/  ISETP.GT.OR P1, PT, R210, R87, !P6 ;  /* 0x00000057d200720c */ /* 0x000fe40007724670 */
[----:B------:R-:W-:Y:S04]  /*a520*/  IADD3 R88, R90, 0x13, RZ ;  /* 0x000000135a587810 */ /* 0x000fe80007ffe0ff */
[----:B------:R-:W-:Y:S02]  /*a530*/  IADD3 R86, R88, c[0x0][0x204], RZ ;  /* 0x0000810058567a10 */ /* 0x000fe40007ffe0ff */
[----:B------:R-:W-:Y:S02]  /*a540*/  @P0 LOP3.LUT R209, R209, 0x4, RZ, 0xfc, !PT ;  /* 0x00000004d1d10812 */ /* 0x000fe400078efcff */
[----:B------:R-:W-:Y:S02]  /*a550*/  ISETP.LT.AND P0, PT, R210, c[0x0][0x164], !P4 ;  /* 0x00005900d2007a0c */ /* 0x000fe40006701270 */
[----:B------:R-:W-:Y:S01]  /*a560*/  ISETP.GE.AND P3, PT, R88, UR13, PT ;  /* 0x0000000d58007c0c */ /* 0x000fe2000bf66270 */
[----:B------:R-:W-:Y:S01]  /*a570*/  LDSM.16.M88.4 R80, [R195+UR24] ;  /* 0x00000018c350783b */ /* 0x000fe20008000200 */
[----:B------:R-:W-:Y:S02]  /*a580*/  PLOP3.LUT P0, PT, P0, P1, PT, 0x80, 0x0 ;  /* 0x000000000000781c */ /* 0x000fe40000703070 */
[----:B------:R-:W-:Y:S02]  /*a590*/  LOP3.LUT R209, R209, 0xfffffffd, RZ, 0xc0, !PT ;  /* 0xfffffffdd1d17812 */ /* 0x000fe400078ec0ff */
[CC--:B------:R-:W-:Y:S09]  /*a5a0*/  ISETP.GT.OR P1, PT, R210.reuse, R86.reuse, !P6 ;  /* 0x00000056d200720c */ /* 0x0c0ff20007724670 */
[----:B------:R-:W-:Y:S02]  /*a5b0*/  @P0 LOP3.LUT R209, R209, 0x2, RZ, 0xfc, !PT ;  /* 0x00000002d1d10812 */ /* 0x000fe400078efcff */
[----:B------:R-:W-:Y:S04]  /*a5c0*/  ISETP.LT.AND P0, PT, R210, c[0x0][0x164], !P3 ;  /* 0x00005900d2007a0c */ /* 0x000fe80005f01270 */
[----:B------:R-:W-:Y:S02]  /*a5d0*/  PLOP3.LUT P1, PT, P0, P1, PT, 0x80, 0x0 ;  /* 0x000000000000781c */ /* 0x000fe40000723070 */
[----:B------:R-:W-:Y:S01]  /*a5e0*/  ISETP.LT.AND P0, PT, R212, c[0x0][0x164], !P2 ;  /* 0x00005900d4007a0c */ /* 0x000fe20005701270 */
[----:B------:R-:W-:Y:S01]  /*a5f0*/  FADD R146, R69, R146 ;  /* 0x0000009245927221 */ /* 0x000fe20000000000 */
[C---:B------:R-:W-:Y:S02]  /*a600*/  LOP3.LUT P2, RZ, R209.reuse, 0x10, RZ, 0xc0, !PT ;  /* 0x00000010d1ff7812 */ /* 0x040fe4000784c0ff */
[----:B------:R-:W-:Y:S01]  /*a610*/  LOP3.LUT R209, R209, 0xfffffffe, RZ, 0xc0, !PT ;  /* 0xfffffffed1d17812 */ /* 0x000fe200078ec0ff */
[----:B------:R-:W-:Y:S06]  /*a620*/  FADD R147, R70, R147 ;  /* 0x0000009346937221 */ /* 0x000fec0000000000 */
[----:B------:R-:W-:Y:S02]  /*a630*/  @P1 LOP3.LUT R209, R209, 0x1, RZ, 0xfc, !PT ;  /* 0x00000001d1d11812 */ /* 0x000fe400078efcff */
[C---:B------:R-:W-:Y:S04]  /*a640*/  ISETP.GT.OR P1, PT, R212.reuse, R89, !P2 ;  /* 0x00000059d400720c */ /* 0x040fe80005724670 */
[----:B------:R-:W-:Y:S02]  /*a650*/  PLOP3.LUT P6, PT, P0, P1, PT, 0x80, 0x0 ;  /* 0x000000000000781c */ /* 0x000fe400007c3070 */
[C---:B------:R-:W-:Y:S02]  /*a660*/  ISETP.GT.OR P1, PT, R212.reuse, R91, !P2 ;  /* 0x0000005bd400720c */ /* 0x040fe40005724670 */
[C---:B------:R-:W-:Y:S04]  /*a670*/  ISETP.LT.AND P0, PT, R212.reuse, c[0x0][0x164], !P5 ;  /* 0x00005900d4007a0c */ /* 0x040fe80006f01270 */
[----:B------:R-:W-:Y:S02]  /*a680*/  PLOP3.LUT P5, PT, P0, P1, PT, 0x80, 0x0 ;  /* 0x000000000000781c */ /* 0x000fe400007a3070 */
[C---:B------:R-:W-:Y:S02]  /*a690*/  ISETP.LT.AND P0, PT, R212.reuse, c[0x0][0x164], !P4 ;  /* 0x00005900d4007a0c */ /* 0x040fe40006701270 */
[C---:B------:R-:W-:Y:S04]  /*a6a0*/  LOP3.LUT P4, RZ, R209.reuse, 0x10, RZ, 0xc0, !PT ;  /* 0x00000010d1ff7812 */ /* 0x040fe8000788c0ff */
[C---:B------:R-:W-:Y:S04]  /*a6b0*/  ISETP.GT.OR P1, PT, R212.reuse, R87, !P4 ;  /* 0x00000057d400720c */ /* 0x040fe80006724670 */
[----:B------:R-:W-:Y:S02]  /*a6c0*/  PLOP3.LUT P2, PT, P0, P1, PT, 0x80, 0x0 ;  /* 0x000000000000781c */ /* 0x000fe40000743070 */
[C---:B------:R-:W-:Y:S02]  /*a6d0*/  ISETP.GT.OR P1, PT, R212.reuse, R86, !P4 ;  /* 0x00000056d400720c */ /* 0x040fe40006724670 */
[----:B------:R-:W-:Y:S02]  /*a6e0*/  ISETP.LT.AND P0, PT, R212, c[0x0][0x164], !P3 ;  /* 0x00005900d4007a0c */ /* 0x000fe40005f01270 */
[----:B------:R-:W-:Y:S02]  /*a6f0*/  LOP3.LUT P3, RZ, R209, 0x2, RZ, 0xc0, !PT ;  /* 0x00000002d1ff7812 */ /* 0x000fe4000786c0ff */
[----:B------:R-:W-:Y:S02]  /*a700*/  PLOP3.LUT P1, PT, P0, P1, PT, 0x80, 0x0 ;  /* 0x000000000000781c */ /* 0x000fe40000723070 */
[-C--:B------:R-:W-:Y:S02]  /*a710*/  ISETP.GT.AND P0, PT, R91, R210.reuse, PT ;  /* 0x000000d25b00720c */ /* 0x080fe40003f04270 */
[----:B------:R-:W-:Y:S02]  /*a720*/  LOP3.LUT P4, RZ, R209, 0x1, RZ, 0xc0, !PT ;  /* 0x00000001d1ff7812 */ /* 0x000fe4000788c0ff */
[----:B------:R-:W-:Y:S02]  /*a730*/  SEL R88, RZ, 0x1, !P0 ;  /* 0x00000001ff587807 */ /* 0x000fe40004000000 */
[-C--:B------:R-:W-:Y:S04]  /*a740*/  ISETP.GT.AND P0, PT, R89, R210.reuse, PT ;  /* 0x000000d25900720c */ /* 0x080fe80003f04270 */
[----:B------:R-:W-:Y:S02]  /*a750*/  SEL R90, RZ, 0x1, !P0 ;  /* 0x00000001ff5a7807 */ /* 0x000fe40004000000 */
[-C--:B------:R-:W-:Y:S04]  /*a760*/  ISETP.GT.AND P0, PT, R87, R210.reuse, PT ;  /* 0x000000d25700720c */ /* 0x080fe80003f04270 */
[----:B--2---:R-:W-:Y:S02]  /*a770*/  SEL R92, RZ, 0x1, !P0 ;  /* 0x00000001ff5c7807 */ /* 0x004fe40004000000 */
[C---:B------:R-:W-:Y:S04]  /*a780*/  ISETP.GT.AND P0, PT, R86.reuse, R210, PT ;  /* 0x000000d25600720c */ /* 0x040fe80003f04270 */
[----:B------:R-:W-:Y:S02]  /*a790*/  SEL R93, RZ, 0x1, !P0 ;  /* 0x00000001ff5d7807 */ /* 0x000fe40004000000 */
[-C--:B------:R-:W-:Y:S04]  /*a7a0*/  ISETP.GT.AND P0, PT, R89, R212.reuse, PT ;  /* 0x000000d45900720c */ /* 0x080fe80003f04270 */
[----:B------:R-:W-:Y:S02]  /*a7b0*/  SEL R89, RZ, 0x1, !P0 ;  /* 0x00000001ff597807 */ /* 0x000fe40004000000 */
[-C--:B------:R-:W-:Y:S04]  /*a7c0*/  ISETP.GT.AND P0, PT, R91, R212.reuse, PT ;  /* 0x000000d45b00720c */ /* 0x080fe80003f04270 */
[----:B------:R-:W-:Y:S02]  /*a7d0*/  SEL R91, RZ, 0x1, !P0 ;  /* 0x00000001ff5b7807 */ /* 0x000fe40004000000 */
[-C--:B------:R-:W-:Y:S04]  /*a7e0*/  ISETP.GT.AND P0, PT, R87, R212.reuse, PT ;  /* 0x000000d45700720c */ /* 0x080fe80003f04270 */
[----:B------:R-:W-:Y:S02]  /*a7f0*/  SEL R218, RZ, 0x1, !P0 ;  /* 0x00000001ffda7807 */ /* 0x000fe40004000000 */
[----:B------:R-:W-:Y:S02]  /*a800*/  ISETP.GT.AND P0, PT, R86, R212, PT ;  /* 0x000000d45600720c */ /* 0x000fe40003f04270 */
[----:B------:R-:W-:Y:S02]  /*a810*/  LOP3.LUT R86, R88, UR16, RZ, 0xfc, !PT ;  /* 0x0000001058567c12 */ /* 0x000fe4000f8efcff */
[----:B------:R-:W-:Y:S02]  /*a820*/  SEL R219, RZ, 0x1, !P0 ;  /* 0x00000001ffdb7807 */ /* 0x000fe40004000000 */
[----:B------:R-:W-:Y:S02]  /*a830*/  FSETP.GEU.AND P0, PT, |R160|, +INF , PT ;  /* 0x7f800000a000780b */ /* 0x000fe40003f0e200 */
[----:B------:R-:W-:Y:S11]  /*a840*/  PRMT R86, R86, 0x9910, RZ ;  /* 0x0000991056567816 */ /* 0x000ff600000000ff */
        /* <DEDUP_REMOVED lines=47> */
[C---:B------:R-:W-:Y:S04]  /*ab40*/  LOP3.LUT P0, RZ, R209.reuse, 0x8, RZ, 0xc0, !PT ;  /* 0x00000008d1ff7812 */ /* 0x040fe8000780c0ff */
[----:B------:R-:W-:Y:S02]  /*ab50*/  ISETP.NE.AND P0, PT, R86, RZ, P0 ;  /* 0x000000ff5600720c */ /* 0x000fe40000705270 */
[----:B------:R-:W-:Y:S02]  /*ab60*/  LOP3.LUT R86, R90, UR16, RZ, 0xfc, !PT ;  /* 0x000000105a567c12 */ /* 0x000fe4000f8efcff */
[----:B------:R-:W-:Y:S02]  /*ab70*/  SEL R216, RZ, 0xffffffff, !P0 ;  /* 0xffffffffffd87807 */ /* 0x000fe40004000000 */
[----:B------:R-:W-:Y:S02]  /*ab80*/  PRMT R86, R86, 0x9910, RZ ;  /* 0x0000991056567816 */ /* 0x000fe400000000ff */
[----:B------:R-:W-:Y:S04]  /*ab90*/  LOP3.LUT P0, RZ, R209, 0x4, RZ, 0xc0, !PT ;  /* 0x00000004d1ff7812 */ /* 0x000fe8000780c0ff */
[----:B------:R-:W-:Y:S02]  /*aba0*/  ISETP.NE.AND P0, PT, R86, RZ, P0 ;  /* 0x000000ff5600720c */ /* 0x000fe40000705270 */
[----:B------:R-:W-:Y:S02]  /*abb0*/  LOP3.LUT R86, R92, UR16, RZ, 0xfc, !PT ;  /* 0x000000105c567c12 */ /* 0x000fe4000f8efcff */
[----:B------:R-:W-:Y:S02]  /*abc0*/  SEL R135, RZ, 0x1, !P0 ;  /* 0x00000001ff877807 */ /* 0x000fe40004000000 */
[----:B------:R-:W-:Y:S04]  /*abd0*/  PRMT R86, R86, 0x9910, RZ ;  /* 0x0000991056567816 */ /* 0x000fe800000000ff */
        /* <DEDUP_REMOVED lines=13> */
[C---:B------:R-:W-:Y:S02]  /*acb0*/  HMMA.1688.F32.TF32 R84, R148.reuse, R140, R20 ;  /* 0x0000008c9454723c */ /* 0x040fe40000081014 */
[----:B------:R-:W-:Y:S06]  /*acc0*/  SEL R220, RZ, 0xffffffff, !P0 ;  /* 0xffffffffffdc7807 */ /* 0x000fec0004000000 */
[C---:B------:R-:W-:Y:S08]  /*acd0*/  HMMA.1688.F32.TF32 R88, R148.reuse, R138, R24 ;  /* 0x0000008a9458723c */ /* 0x040ff00000081018 */
[C---:B------:R-:W-:Y:S08]  /*ace0*/  HMMA.1688.F32.TF32 R92, R148.reuse, R136, R28 ;  /* 0x00000088945c723c */ /* 0x040ff0000008101c */
[-C--:B------:R-:W-:Y:S01]  /*acf0*/  HMMA.1688.F32.TF32 R96, R148, R2.reuse, R32 ;  /* 0x000000029460723c */ /* 0x080fe20000081020 */
[----:B------:R-:W2:Y:S03]  /*ad00*/  LDL.LU R148, [R1+0xfc] ;  /* 0x0000fc0001947983 */ /* 0x000ea60000300800 */
[----:B------:R-:W-:Y:S01]  /*ad10*/  FADD R231, R87, R231 ;  /* 0x000000e757e77221 */ /* 0x000fe20000000000 */
[----:B------:R-:W3:Y:S01]  /*ad20*/  LDL.LU R149, [R1+0xc0] ;  /* 0x0000c00001957983 */ /* 0x000ee20000300800 */
        /* <DEDUP_REMOVED lines=9> */
[C---:B------:R-:W-:Y:S08]  /*adc0*/  HMMA.1688.F32.TF32 R108, R152.reuse, R138, R44 ;  /* 0x0000008a986c723c */ /* 0x040ff0000008102c */
[-C--:B------:R-:W-:Y:S01]  /*add0*/  HMMA.1688.F32.TF32 R112, R152, R140.reuse, R48 ;  /* 0x0000008c9870723c */ /* 0x080fe20000081030 */
[----:B------:R-:W4:Y:S04]  /*ade0*/  LDL.LU R154, [R1+0xc8] ;  /* 0x0000c800019a7983 */ /* 0x000f280000300800 */
[----:B------:R-:W5:Y:S03]  /*adf0*/  LDL.LU R155, [R1+0xc4] ;  /* 0x0000c400019b7983 */ /* 0x000f660000300800 */
[C---:B------:R-:W-:Y:S01]  /*ae00*/  HMMA.1688.F32.TF32 R116, R156.reuse, R140, R52 ;  /* 0x0000008c9c74723c */ /* 0x040fe20000081034 */
[----:B------:R-:W5:Y:S04]  /*ae10*/  LDL.LU R150, [R1+0xbc] ;  /* 0x0000bc0001967983 */ /* 0x000f680000300800 */
[----:B------:R-:W-:Y:S03]  /*ae20*/  STL [R1+0x108], R143 ;  /* 0x0001088f01007387 */ /* 0x000fe60000100800 */
[C---:B------:R-:W-:Y:S01]  /*ae30*/  HMMA.1688.F32.TF32 R120, R156.reuse, R138, R56 ;  /* 0x0000008a9c78723c */ /* 0x040fe20000081038 */
[----:B------:R-:W5:Y:S03]  /*ae40*/  LDL.LU R151, [R1+0xc] ;  /* 0x00000c0001977983 */ /* 0x000f660000300800 */
[----:B------:R-:W-:Y:S01]  /*ae50*/  FADD R248, R108, R248 ;  /* 0x000000f86cf87221 */ /* 0x000fe20000000000 */
[----:B------:R-:W-:Y:S01]  /*ae60*/  LDSM.16.M88.4 R140, [R0+UR17+0xc00] ;  /* 0x000c0011008c783b */ /* 0x000fe20008000200 */
[----:B------:R-:W-:Y:S01]  /*ae70*/  FADD R247, R109, R247 ;  /* 0x000000f76df77221 */ /* 0x000fe20000000000 */
[----:B------:R-:W-:Y:S01]  /*ae80*/  LOP3.LUT R56, R219, UR16, RZ, 0xfc, !PT ;  /* 0x00000010db387c12 */ /* 0x000fe2000f8efcff */
[C---:B------:R-:W-:Y:S01]  /*ae90*/  HMMA.1688.F32.TF32 R124, R156.reuse, R136, R60 ;  /* 0x000000889c7c723c */ /* 0x040fe2000008103c */
[----:B------:R-:W-:Y:S03]  /*aea0*/  FADD R246, R110, R246 ;  /* 0x000000f66ef67221 */ /* 0x000fe60000000000 */
[----:B------:R-:W-:Y:S01]  /*aeb0*/  FADD R245, R111, R245 ;  /* 0x000000f56ff57221 */ /* 0x000fe20000000000 */
[----:B------:R-:W1:Y:S01]  /*aec0*/  LDSM.16.M88.4 R136, [R0+UR17] ;  /* 0x000000110088783b */ /* 0x000e620008000200 */
[----:B------:R-:W-:Y:S01]  /*aed0*/  FADD R230, R112, R230 ;  /* 0x000000e670e67221 */ /* 0x000fe20000000000 */
[----:B------:R-:W-:Y:S01]  /*aee0*/  PRMT R60, R56, 0x9910, RZ ;  /* 0x00009910383c7816 */ /* 0x000fe200000000ff */
[----:B------:R-:W-:Y:S01]  /*aef0*/  HMMA.1688.F32.TF32 R128, R156, R2, R64 ;  /* 0x000000029c80723c */ /* 0x000fe20000081040 */
[----:B------:R-:W-:Y:S02]  /*af00*/  FADD R229, R113, R229 ;  /* 0x000000e571e57221 */ /* 0x000fe40000000000 */
[----:B------:R-:W-:Y:S01]  /*af10*/  ISETP.NE.AND P1, PT, R60, RZ, P1 ;  /* 0x000000ff3c00720c */ /* 0x000fe20000f25270 */
[----:B------:R-:W-:Y:S01]  /*af20*/  FADD R228, R114, R228 ;  /* 0x000000e472e47221 */ /* 0x000fe20000000000 */
[----:B------:R1:W-:Y:S01]  /*af30*/  STL [R1+0x104], R146 ;  /* 0x0001049201007387 */ /* 0x0003e20000100800 */
[----:B------:R-:W-:Y:S02]  /*af40*/  FADD R227, R115, R227 ;  /* 0x000000e373e37221 */ /* 0x000fe40000000000 */
[C---:B------:R-:W-:Y:S01]  /*af50*/  HMMA.1688.F32.TF32 R4, R160.reuse, R164, RZ ;  /* 0x000000a4a004723c */ /* 0x040fe200000810ff */
[----:B------:R-:W-:Y:S01]  /*af60*/  IMAD.SHL.U32 R2, R216, 0x2, RZ ;  /* 0x00000002d8027824 */ /* 0x000fe200078e00ff */
[----:B------:R-:W5:Y:S02]  /*af70*/  LDL.LU R152, [R1+0x8] ;  /* 0x0000080001987983 */ /* 0x000f640000300800 */
[----:B------:R-:W-:Y:S02]  /*af80*/  IMAD.SHL.U32 R3, R134, 0x4, RZ ;  /* 0x0000000486037824 */ /* 0x000fe400078e00ff */
[----:B------:R-:W-:Y:S01]  /*af90*/  LOP3.LUT R52, R2, 0x2, R135, 0xe2, !PT ;  /* 0x0000000202347812 */ /* 0x000fe200078ee287 */
[----:B------:R1:W-:Y:S01]  /*afa0*/  STL [R1+0x100], R147 ;  /* 0x0001009301007387 */ /* 0x0003e20000100800 */
[C---:B------:R-:W-:Y:S01]  /*afb0*/  HMMA.1688.F32.TF32 R8, R160.reuse, R166, RZ ;  /* 0x000000a6a008723c */ /* 0x040fe200000810ff */
[----:B------:R-:W-:Y:S03]  /*afc0*/  LOP3.LUT R2, R218, UR16, RZ, 0xfc, !PT ;  /* 0x00000010da027c12 */ /* 0x000fe6000f8efcff */
[----:B------:R-:W-:Y:S01]  /*afd0*/  LOP3.LUT R3, R3, 0x4, R52, 0xe2, !PT ;  /* 0x0000000403037812 */ /* 0x000fe200078ee234 */
[----:B------:R-:W-:Y:S01]  /*afe0*/  FADD R226, R116, R226 ;  /* 0x000000e274e27221 */ /* 0x000fe20000000000 */
[----:B------:R-:W-:Y:S01]  /*aff0*/  PRMT R61, R2, 0x9910, RZ ;  /* 0x00009910023d7816 */ /* 0x000fe200000000ff */
[----:B------:R-:W-:Y:S01]  /*b000*/  IMAD.SHL.U32 R2, R215, 0x8, RZ ;  /* 0x00000008d7027824 */ /* 0x000fe200078e00ff */
[C---:B------:R-:W-:Y:S01]  /*b010*/  HMMA.1688.F32.TF32 R12, R160.reuse, R168, RZ ;  /* 0x000000a8a00c723c */ /* 0x040fe200000810ff */
[----:B------:R-:W-:Y:S03]  /*b020*/  FADD R225, R117, R225 ;  /* 0x000000e175e17221 */ /* 0x000fe60000000000 */
[----:B------:R-:W-:Y:S01]  /*b030*/  LOP3.LUT R62, R2, 0x8, R3, 0xe2, !PT ;  /* 0x00000008023e7812 */ /* 0x000fe200078ee203 */
[----:B------:R-:W-:Y:S02]  /*b040*/  IMAD.MOV.U32 R3, RZ, RZ, R61 ;  /* 0x000000ffff037224 */ /* 0x000fe400078e003d */
[----:B------:R-:W-:Y:S01]  /*b050*/  IMAD.SHL.U32 R2, R217, 0x100, RZ ;  /* 0x00000100d9027824 */ /* 0x000fe200078e00ff */
[-C--:B------:R-:W-:Y:S01]  /*b060*/  HMMA.1688.F32.TF32 R16, R160, R170.reuse, RZ ;  /* 0x000000aaa010723c */ /* 0x080fe200000810ff */
[----:B------:R-:W-:Y:S01]  /*b070*/  FADD R224, R118, R224 ;  /* 0x000000e076e07221 */ /* 0x000fe20000000000 */
[----:B------:R-:W-:Y:S02]  /*b080*/  ISETP.NE.AND P0, PT, R3, RZ, P2 ;  /* 0x000000ff0300720c */ /* 0x000fe40001705270 */
[----:B------:R-:W-:Y:S01]  /*b090*/  LOP3.LUT R3, R2, 0x100, R62, 0xe2, !PT ;  /* 0x0000010002037812 */ /* 0x000fe200078ee23e */
[----:B------:R-:W-:Y:S01]  /*b0a0*/  IMAD.SHL.U32 R2, R220, 0x200, RZ ;  /* 0x00000200dc027824 */ /* 0x000fe200078e00ff */
[----:B-1----:R-:W-:Y:S01]  /*b0b0*/  LOP3.LUT R144, R136, 0xffffe000, RZ, 0xc0, !PT ;  /* 0xffffe00088907812 */ /* 0x002fe200078ec0ff */
[----:B------:R-:W-:Y:S01]  /*b0c0*/  IMAD.MOV.U32 R163, RZ, RZ, 0x1000 ;  /* 0x00001000ffa37424 */ /* 0x000fe200078e00ff */
[C---:B------:R-:W-:Y:S01]  /*b0d0*/  HMMA.1688.F32.TF32 R20, R172.reuse, R170, RZ ;  /* 0x000000aaac14723c */ /* 0x040fe200000810ff */
[----:B------:R-:W-:Y:S03]  /*b0e0*/  IADD3 R162, R214, -0x1, RZ ;  /* 0xffffffffd6a27810 */ /* 0x000fe60007ffe0ff */
[----:B------:R-:W-:Y:S01]  /*b0f0*/  LOP3.LUT R3, R2, 0x200, R3, 0xe2, !PT ;  /* 0x0000020002037812 */ /* 0x000fe200078ee203 */
[----:B------:R-:W-:Y:S01]  /*b100*/  FADD R222, R119, R222 ;  /* 0x000000de77de7221 */ /* 0x000fe20000000000 */
[----:B------:R-:W-:Y:S01]  /*b110*/  SEL R2, RZ, 0xffffffff, !P0 ;  /* 0xffffffffff027807 */ /* 0x000fe20004000000 */
[----:B------:R-:W-:Y:S01]  /*b120*/  FADD R244, R120, R244 ;  /* 0x000000f478f47221 */ /* 0x000fe20000000000 */
[C---:B------:R-:W-:Y:S01]  /*b130*/  HMMA.1688.F32.TF32 R24, R172.reuse, R168, RZ ;  /* 0x000000a8ac18723c */ /* 0x040fe200000810ff */
[----:B------:R-:W-:Y:S03]  /*b140*/  LOP3.LUT R145, R137, 0xffffe000, RZ, 0xc0, !PT ;  /* 0xffffe00089917812 */ /* 0x000fe600078ec0ff */
[----:B------:R-:W-:Y:S01]  /*b150*/  IMAD.SHL.U32 R2, R2, 0x400, RZ ;  /* 0x0000040002027824 */ /* 0x000fe200078e00ff */
[----:B------:R-:W-:Y:S01]  /*b160*/  LOP3.LUT R146, R138, 0xffffe000, RZ, 0xc0, !PT ;  /* 0xffffe0008a927812 */ /* 0x000fe200078ec0ff */
[----:B------:R-:W-:Y:S01]  /*b170*/  FADD R243, R121, R243 ;  /* 0x000000f379f37221 */ /* 0x000fe20000000000 */
[C---:B------:R-:W-:Y:S01]  /*b180*/  LOP3.LUT R147, R139.reuse, 0xffffe000, RZ, 0xc0, !PT ;  /* 0xffffe0008b937812 */ /* 0x040fe200078ec0ff */
[C---:B------:R-:W-:Y:S01]  /*b190*/  HMMA.1688.F32.TF32 R28, R172.reuse, R166, RZ ;  /* 0x000000a6ac1c723c */ /* 0x040fe200000810ff */
[----:B------:R-:W-:Y:S03]  /*b1a0*/  LOP3.LUT R3, R2, 0x400, R3, 0xe2, !PT ;  /* 0x0000040002037812 */ /* 0x000fe600078ee203 */
[----:B------:R-:W-:Y:S01]  /*b1b0*/  SEL R2, RZ, 0xffffffff, !P1 ;  /* 0xffffffffff027807 */ /* 0x000fe20004800000 */
[----:B------:R-:W-:Y:S01]  /*b1c0*/  FADD R134, R138, -R146 ;  /* 0x800000928a867221 */ /* 0x000fe20000000000 */
[----:B------:R-:W-:Y:S01]  /*b1d0*/  ISETP.NE.AND P1, PT, R162, RZ, PT ;  /* 0x000000ffa200720c */ /* 0x000fe20003f25270 */
[----:B------:R-:W-:Y:S01]  /*b1e0*/  FADD R135, R139, -R147 ;  /* 0x800000938b877221 */ /* 0x000fe20000000000 */
[-C--:B------:R-:W-:Y:S01]  /*b1f0*/  HMMA.1688.F32.TF32 R32, R172, R164.reuse, RZ ;  /* 0x000000a4ac20723c */ /* 0x080fe200000810ff */
[----:B------:R-:W-:Y:S03]  /*b200*/  IMAD.SHL.U32 R2, R2, 0x800, RZ ;  /* 0x0000080002027824 */ /* 0x000fe600078e00ff */
[----:B------:R-:W-:Y:S01]  /*b210*/  IADD3 R213, P0, R213, UR9, RZ ;  /* 0x00000009d5d57c10 */ /* 0x000fe2000ff1e0ff */
[----:B------:R-:W-:Y:S01]  /*b220*/  FADD R242, R122, R242 ;  /* 0x000000f27af27221 */ /* 0x000fe20000000000 */
[----:B------:R-:W-:Y:S01]  /*b230*/  LOP3.LUT R2, R2, 0x800, R3, 0xe2, !PT ;  /* 0x0000080002027812 */ /* 0x000fe200078ee203 */
[----:B------:R-:W-:Y:S01]  /*b240*/  FADD R241, R123, R241 ;  /* 0x000000f17bf17221 */ /* 0x000fe20000000000 */
[C---:B------:R-:W-:Y:S01]  /*b250*/  HMMA.1688.F32.TF32 R36, R176.reuse, R164, RZ ;  /* 0x000000a4b024723c */ /* 0x040fe200000810ff */
[----:B------:R-:W5:Y:S03]  /*b260*/  LDL.LU R3, [R1+0x4] ;  /* 0x0000040001037983 */ /* 0x000f660000300800 */
[----:B------:R-:W-:Y:S02]  /*b270*/  SEL R160, R2, RZ, P1 ;  /* 0x000000ff02a07207 */ /* 0x000fe40000800000 */
[----:B------:R-:W5:Y:S01]  /*b280*/  LDL.LU R2, [R1] ;  /* 0x0000000001027983 */ /* 0x000f620000300800 */
[----:B------:R-:W-:Y:S01]  /*b290*/  IADD3.X R211, R211, UR8, RZ, P0, !PT ;  /* 0x00000008d3d37c10 */ /* 0x000fe200087fe4ff */
[C---:B------:R-:W-:Y:S01]  /*b2a0*/  HMMA.1688.F32.TF32 R40, R176.reuse, R166, RZ ;  /* 0x000000a6b028723c */ /* 0x040fe200000810ff */
[----:B------:R-:W-:Y:S02]  /*b2b0*/  SEL R161, R223, RZ, P1 ;  /* 0x000000ffdfa17207 */ /* 0x000fe40000800000 */
[----:B------:R-:W-:Y:S01]  /*b2c0*/  ISETP.GT.AND P1, PT, R214, -0x1, PT ;  /* 0xffffffffd600780c */ /* 0x000fe20003f24270 */
[----:B------:R-:W-:Y:S04]  /*b2d0*/  IMAD.MOV.U32 R214, RZ, RZ, R162 ;  /* 0x000000ffffd67224 */ /* 0x000fe800078e00a2 */
        /* <DEDUP_REMOVED lines=19> */
[----:B--2---:R-:W-:Y:S06]  /*b410*/  FADD R148, R71, R148 ;  /* 0x0000009447947221 */ /* 0x004fec0000000000 */
[----:B------:R-:W-:Y:S01]  /*b420*/  FADD R132, R136, -R144 ;  /* 0x8000009088847221 */ /* 0x000fe20000000000 */
[C---:B------:R-:W-:Y:S01]  /*b430*/  HMMA.1688.F32.TF32 R56, R204.reuse, R192, R56 ;  /* 0x000000c0cc38723c */ /* 0x040fe20000081038 */
[----:B---3--:R-:W-:Y:S01]  /*b440*/  FADD R149, R74, R149 ;  /* 0x000000954a957221 */ /* 0x008fe20000000000 */
[----:B------:R1:W-:Y:S02]  /*b450*/  STL [R1+0xfc], R148 ;  /* 0x0000fc9401007387 */ /* 0x0003e40000100800 */
[----:B------:R-:W-:Y:S01]  /*b460*/  FADD R133, R137, -R145 ;  /* 0x8000009189857221 */ /* 0x000fe20000000000 */
[C---:B------:R-:W-:Y:S01]  /*b470*/  FSETP.GEU.AND P0, PT, |R132|.reuse, +INF , PT ;  /* 0x7f8000008400780b */ /* 0x040fe20003f0e200 */
[----:B------:R-:W2:Y:S02]  /*b480*/  LDSM.16.M88.4 R136, [R0+UR17+0x1800] ;  /* 0x001800110088783b */ /* 0x000ea40008000200 */
[C---:B------:R-:W-:Y:S06]  /*b490*/  HMMA.1688.F32.TF32 R60, R204.reuse, R190, R60 ;  /* 0x000000becc3c723c */ /* 0x040fec000008103c */
[----:B------:R3:W-:Y:S02]  /*b4a0*/  STL [R1+0xc0], R149 ;  /* 0x0000c09501007387 */ /* 0x0007e40000100800 */
[----:B------:R-:W-:Y:S04]  /*b4b0*/  HMMA.1688.F32.TF32 R64, R204, R188, R64 ;  /* 0x000000bccc40723c */ /* 0x000fe80000081040 */
[----:B------:R-:W-:Y:S01]  /*b4c0*/  @!P0 IMAD.IADD.U32 R132, R132, 0x1, R163 ;  /* 0x0000000184848824 */ /* 0x000fe200078e00a3 */
[----:B------:R-:W-:Y:S03]  /*b4d0*/  FSETP.GEU.AND P0, PT, |R133|, +INF , PT ;  /* 0x7f8000008500780b */ /* 0x000fe60003f0e200 */
[C---:B------:R-:W-:Y:S01]  /*b4e0*/  HMMA.1688.F32.TF32 R4, R184.reuse, R164, R4 ;  /* 0x000000a4b804723c */ /* 0x040fe20000081004 */
[----:B-1----:R-:W-:Y:S03]  /*b4f0*/  LOP3.LUT R148, R140, 0xffffe000, RZ, 0xc0, !PT ;  /* 0xffffe0008c947812 */ /* 0x002fe600078ec0ff */
[----:B----4-:R-:W-:Y:S04]  /*b500*/  FADD R154, R72, R154 ;  /* 0x0000009a489a7221 */ /* 0x010fe80000000000 */
[C---:B------:R-:W-:Y:S01]  /*b510*/  HMMA.1688.F32.TF32 R8, R184.reuse, R166, R8 ;  /* 0x000000a6b808723c */ /* 0x040fe20000081008 */
[----:B-----5:R-:W-:Y:S01]  /*b520*/  FADD R155, R73, R155 ;  /* 0x0000009b499b7221 */ /* 0x020fe20000000000 */
[----:B------:R1:W-:Y:S02]  /*b530*/  STL [R1+0xc8], R154 ;  /* 0x0000c89a01007387 */ /* 0x0003e40000100800 */
[----:B------:R-:W-:Y:S02]  /*b540*/  FADD R68, R140, -R148 ;  /* 0x800000948c447221 */ /* 0x000fe40000000000 */
[----:B------:R4:W-:Y:S01]  /*b550*/  STL [R1+0xc4], R155 ;  /* 0x0000c49b01007387 */ /* 0x0009e20000100800 */
[----:B------:R-:W-:Y:S01]  /*b560*/  FADD R150, R75, R150 ;  /* 0x000000964b967221 */ /* 0x000fe20000000000 */
[----:B---3--:R-:W-:Y:S01]  /*b570*/  LOP3.LUT R149, R141, 0xffffe000, RZ, 0xc0, !PT ;  /* 0xffffe0008d957812 */ /* 0x008fe200078ec0ff */
[----:B------:R-:W-:Y:S01]  /*b580*/  @!P0 IMAD.IADD.U32 R133, R133, 0x1, R163 ;  /* 0x0000000185858824 */ /* 0x000fe200078e00a3 */
[----:B------:R-:W-:Y:S01]  /*b590*/  FSETP.GEU.AND P0, PT, |R134|, +INF , PT ;  /* 0x7f8000008600780b */ /* 0x000fe20003f0e200 */
[C---:B------:R-:W-:Y:S01]  /*b5a0*/  HMMA.1688.F32.TF32 R12, R184.reuse, R168, R12 ;  /* 0x000000a8b80c723c */ /* 0x040fe2000008100c */
[----:B------:R3:W-:Y:S01]  /*b5b0*/  STL [R1+0xbc], R150 ;  /* 0x0000bc9601007387 */ /* 0x0007e20000100800 */
[----:B------:R-:W-:Y:S01]  /*b5c0*/  FADD R151, R76, R151 ;  /* 0x000000974c977221 */ /* 0x000fe20000000000 */
[----:B--2---:R-:W-:Y:S01]  /*b5d0*/  LOP3.LUT R153, R137, 0xffffe000, RZ, 0xc0, !PT ;  /* 0xffffe00089997812 */ /* 0x004fe200078ec0ff */
[----:B------:R-:W-:Y:S03]  /*b5e0*/  FADD R69, R141, -R149 ;  /* 0x800000958d457221 */ /* 0x000fe60000000000 */
[----:B------:R2:W-:Y:S01]  /*b5f0*/  STL [R1+0xc], R151 ;  /* 0x00000c9701007387 */ /* 0x0005e20000100800 */
[----:B------:R-:W-:Y:S01]  /*b600*/  FADD R73, R137, -R153 ;  /* 0x8000009989497221 */ /* 0x000fe20000000000 */
[-C--:B------:R-:W-:Y:S03]  /*b610*/  HMMA.1688.F32.TF32 R16, R184, R170.reuse, R16 ;  /* 0x000000aab810723c */ /* 0x080fe60000081010 */
[----:B------:R-:W-:Y:S01]  /*b620*/  @!P0 IMAD.IADD.U32 R134, R134, 0x1, R163 ;  /* 0x0000000186868824 */ /* 0x000fe200078e00a3 */
[----:B------:R-:W-:Y:S02]  /*b630*/  FSETP.GEU.AND P0, PT, |R135|, +INF , PT ;  /* 0x7f8000008700780b */ /* 0x000fe40003f0e200 */
[----:B------:R-:W-:Y:S02]  /*b640*/  LOP3.LUT R137, R83, 0xffffe000, RZ, 0xc0, !PT ;  /* 0xffffe00053897812 */ /* 0x000fe400078ec0ff */
[C---:B-1----:R-:W-:Y:S01]  /*b650*/  LOP3.LUT R154, R138.reuse, 0xffffe000, RZ, 0xc0, !PT ;  /* 0xffffe0008a9a7812 */ /* 0x042fe200078ec0ff */
[C---:B------:R-:W-:Y:S03]  /*b660*/  HMMA.1688.F32.TF32 R20, R196.reuse, R170, R20 ;  /* 0x000000aac414723c */ /* 0x040fe60000081014 */
[----:B----4-:R-:W-:Y:S01]  /*b670*/  LOP3.LUT R155, R139, 0xffffe000, RZ, 0xc0, !PT ;  /* 0xffffe0008b9b7812 */ /* 0x010fe200078ec0ff */
[----:B------:R-:W-:Y:S02]  /*b680*/  FADD R74, R138, -R154 ;  /* 0x8000009a8a4a7221 */ /* 0x000fe40000000000 */
[----:B------:R-:W-:Y:S02]  /*b690*/  FADD R83, R83, -R137 ;  /* 0x8000008953537221 */ /* 0x000fe40000000000 */
[----:B------:R-:W-:Y:S01]  /*b6a0*/  @!P0 IMAD.IADD.U32 R135, R135, 0x1, R163 ;  /* 0x0000000187878824 */ /* 0x000fe200078e00a3 */
[----:B------:R-:W-:Y:S01]  /*b6b0*/  FSETP.GEU.AND P0, PT, |R68|, +INF , PT ;  /* 0x7f8000004400780b */ /* 0x000fe20003f0e200 */
[C---:B------:R-:W-:Y:S02]  /*b6c0*/  HMMA.1688.F32.TF32 R24, R196.reuse, R168, R24 ;  /* 0x000000a8c418723c */ /* 0x040fe40000081018 */
[----:B------:R-:W-:Y:S01]  /*b6d0*/  FADD R152, R77, R152 ;  /* 0x000000984d987221 */ /* 0x000fe20000000000 */
[C---:B---3--:R-:W-:Y:S01]  /*b6e0*/  LOP3.LUT R150, R142.reuse, 0xffffe000, RZ, 0xc0, !PT ;  /* 0xffffe0008e967812 */ /* 0x048fe200078ec0ff */
[----:B------:R-:W-:Y:S01]  /*b6f0*/  FADD R75, R139, -R155 ;  /* 0x8000009b8b4b7221 */ /* 0x000fe20000000000 */
[----:B--2---:R-:W-:Y:S02]  /*b700*/  LOP3.LUT R151, R143, 0xffffe000, RZ, 0xc0, !PT ;  /* 0xffffe0008f977812 */ /* 0x004fe400078ec0ff */
[----:B------:R1:W-:Y:S01]  /*b710*/  STL [R1+0x8], R152 ;  /* 0x0000089801007387 */ /* 0x0003e20000100800 */
[----:B------:R-:W-:Y:S01]  /*b720*/  FADD R70, R142, -R150 ;  /* 0x800000968e467221 */ /* 0x000fe20000000000 */
[C---:B------:R-:W-:Y:S03]  /*b730*/  HMMA.1688.F32.TF32 R28, R196.reuse, R166, R28 ;  /* 0x000000a6c41c723c */ /* 0x040fe6000008101c */
[----:B------:R-:W-:Y:S01]  /*b740*/  @!P0 IMAD.IADD.U32 R68, R68, 0x1, R163 ;  /* 0x0000000144448824 */ /* 0x000fe200078e00a3 */
[----:B------:R-:W-:Y:S01]  /*b750*/  FSETP.GEU.AND P0, PT, |R69|, +INF , PT ;  /* 0x7f8000004500780b */ /* 0x000fe20003f0e200 */
[----:B------:R-:W-:Y:S03]  /*b760*/  FADD R71, R143, -R151 ;  /* 0x800000978f477221 */ /* 0x000fe60000000000 */
[-C--:B------:R-:W-:Y:S08]  /*b770*/  HMMA.1688.F32.TF32 R32, R196, R164.reuse, R32 ;  /* 0x000000a4c420723c */ /* 0x080ff00000081020 */
[C---:B------:R-:W-:Y:S01]  /*b780*/  HMMA.1688.F32.TF32 R36, R200.reuse, R164, R36 ;  /* 0x000000a4c824723c */ /* 0x040fe20000081024 */
[--C-:B------:R-:W-:Y:S01]  /*b790*/  @!P0 IMAD.IADD.U32 R69, R69, 0x1, R163.reuse ;  /* 0x0000000145458824 */ /* 0x100fe200078e00a3 */
[----:B------:R-:W-:Y:S02]  /*b7a0*/  FSETP.GEU.AND P0, PT, |R70|, +INF , PT ;  /* 0x7f8000004600780b */ /* 0x000fe40003f0e200 */
[C---:B-1----:R-:W-:Y:S04]  /*b7b0*/  LOP3.LUT R152, R136.reuse, 0xffffe000, RZ, 0xc0, !PT ;  /* 0xffffe00088987812 */ /* 0x042fe800078ec0ff */
[C---:B------:R-:W-:Y:S01]  /*b7c0*/  HMMA.1688.F32.TF32 R40, R200.reuse, R166, R40 ;  /* 0x000000a6c828723c */ /* 0x040fe20000081028 */
[----:B------:R-:W-:Y:S03]  /*b7d0*/  FADD R72, R136, -R152 ;  /* 0x8000009888487221 */ /* 0x000fe60000000000 */
[----:B------:R-:W-:Y:S03]  /*b7e0*/  LOP3.LUT R136, R82, 0xffffe000, RZ, 0xc0, !PT ;  /* 0xffffe00052887812 */ /* 0x000fe600078ec0ff */
[--C-:B------:R-:W-:Y:S01]  /*b7f0*/  @!P0 IMAD.IADD.U32 R70, R70, 0x1, R163.reuse ;  /* 0x0000000146468824 */ /* 0x100fe200078e00a3 */
[C---:B------:R-:W-:Y:S01]  /*b800*/  FSETP.GEU.AND P0, PT, |R71|.reuse, +INF , PT ;  /* 0x7f8000004700780b */ /* 0x040fe20003f0e200 */
[C---:B------:R-:W-:Y:S03]  /*b810*/  HMMA.1688.F32.TF32 R44, R200.reuse, R168, R44 ;  /* 0x000000a8c82c723c */ /* 0x040fe6000008102c */
[----:B------:R-:W-:Y:S05]  /*b820*/  FADD R82, R82, -R136 ;  /* 0x8000008852527221 */ /* 0x000fea0000000000 */
[-C--:B------:R-:W-:Y:S04]  /*b830*/  HMMA.1688.F32.TF32 R48, R200, R170.reuse, R48 ;  /* 0x000000aac830723c */ /* 0x080fe80000081030 */
[----:B------:R-:W-:Y:S01]  /*b840*/  @!P0 IMAD.IADD.U32 R71, R71, 0x1, R163 ;  /* 0x0000000147478824 */ /* 0x000fe200078e00a3 */
[----:B------:R-:W-:Y:S03]  /*b850*/  FSETP.GEU.AND P0, PT, |R72|, +INF , PT ;  /* 0x7f8000004800780b */ /* 0x000fe60003f0e200 */
[C---:B------:R-:W-:Y:S01]  /*b860*/  HMMA.1688.F32.TF32 R52, R204.reuse, R170, R52 ;  /* 0x000000aacc34723c */ /* 0x040fe20000081034 */
[----:B------:R-:W-:Y:S07]  /*b870*/  FADD R3, R78, R3 ;  /* 0x000000034e037221 */ /* 0x000fee0000000000 */
[C---:B------:R-:W-:Y:S01]  /*b880*/  HMMA.1688.F32.TF32 R56, R204.reuse, R168, R56 ;  /* 0x000000a8cc38723c */ /* 0x040fe20000081038 */
[----:B------:R1:W-:Y:S03]  /*b890*/  STL [R1+0x4], R3 ;  /* 0x0000040301007387 */ /* 0x0003e60000100800 */
[----:B------:R-:W-:Y:S02]  /*b8a0*/  FADD R2, R79, R2 ;  /* 0x000000024f027221 */ /* 0x000fe40000000000 */
[----:B------:R-:W2:Y:S01]  /*b8b0*/  LDSM.16.M88.4 R76, [R195+UR24+0xc00] ;  /* 0x000c0018c34c783b */ /* 0x000ea20008000200 */
[--C-:B------:R-:W-:Y:S01]  /*b8c0*/  @!P0 IMAD.IADD.U32 R72, R72, 0x1, R163.reuse ;  /* 0x0000000148488824 */ /* 0x100fe200078e00a3 */
[C---:B------:R-:W-:Y:S01]  /*b8d0*/  FSETP.GEU.AND P0, PT, |R73|.reuse, +INF , PT ;  /* 0x7f8000004900780b */ /* 0x040fe20003f0e200 */
[C---:B------:R-:W-:Y:S08]  /*b8e0*/  HMMA.1688.F32.TF32 R60, R204.reuse, R166, R60 ;  /* 0x000000a6cc3c723c */ /* 0x040ff0000008103c */
[----:B------:R-:W-:Y:S04]  /*b8f0*/  HMMA.1688.F32.TF32 R64, R204, R164, R64 ;  /* 0x000000a4cc40723c */ /* 0x000fe80000081040 */
[--C-:B------:R-:W-:Y:S01]  /*b900*/  @!P0 IMAD.IADD.U32 R73, R73, 0x1, R163.reuse ;  /* 0x0000000149498824 */ /* 0x100fe200078e00a3 */
[C---:B------:R-:W-:Y:S01]  /*b910*/  FSETP.GEU.AND P0, PT, |R74|.reuse, +INF , PT ;  /* 0x7f8000004a00780b */ /* 0x040fe20003f0e200 */
[----:B-1----:R-:W3:Y:S04]  /*b920*/  LDL.LU R3, [R1+0xb8] ;  /* 0x0000b80001037983 */ /* 0x002ee80000300800 */
[----:B------:R-:W4:Y:S04]  /*b930*/  LDL.LU R182, [R1+0xb4] ;  /* 0x0000b40001b67983 */ /* 0x000f280000300800 */
[----:B------:R-:W5:Y:S04]  /*b940*/  LDL.LU R181, [R1+0xb0] ;  /* 0x0000b00001b57983 */ /* 0x000f680000300800 */
[----:B------:R-:W-:Y:S01]  /*b950*/  @!P0 IMAD.IADD.U32 R74, R74, 0x1, R163 ;  /* 0x000000014a4a8824 */ /* 0x000fe200078e00a3 */
[----:B------:R-:W-:Y:S01]  /*b960*/  FSETP.GEU.AND P0, PT, |R75|, +INF , PT ;  /* 0x7f8000004b00780b */ /* 0x000fe20003f0e200 */
[----:B------:R1:W-:Y:S04]  /*b970*/  STL [R1], R2 ;  /* 0x0000000201007387 */ /* 0x0003e80000100800 */
[----:B------:R-:W5:Y:S04]  /*b980*/  LDL.LU R180, [R1+0xac] ;  /* 0x0000ac0001b47983 */ /* 0x000f680000300800 */
[----:B------:R-:W5:Y:S01]  /*b990*/  LDL.LU R179, [R1+0xf8] ;  /* 0x0000f80001b37983 */ /* 0x000f620000300800 */
[----:B--2---:R-:W-:Y:S02]  /*b9a0*/  LOP3.LUT R140, R78, 0xffffe000, RZ, 0xc0, !PT ;  /* 0xffffe0004e8c7812 */ /* 0x004fe400078ec0ff */
[----:B------:R-:W-:Y:S01]  /*b9b0*/  LOP3.LUT R141, R79, 0xffffe000, RZ, 0xc0, !PT ;  /* 0xffffe0004f8d7812 */ /* 0x000fe200078ec0ff */
[----:B------:R-:W2:Y:S01]  /*b9c0*/  LDL.LU R178, [R1+0xf4] ;  /* 0x0000f40001b27983 */ /* 0x000ea20000300800 */
[----:B------:R-:W-:Y:S01]  /*b9d0*/  LOP3.LUT R138, R76, 0xffffe000, RZ, 0xc0, !PT ;  /* 0xffffe0004c8a7812 */ /* 0x000fe200078ec0ff */
[----:B------:R-:W-:Y:S01]  /*b9e0*/  FADD R142, R78, -R140 ;  /* 0x8000008c4e8e7221 */ /* 0x000fe20000000000 */
[----:B------:R-:W-:Y:S01]  /*b9f0*/  LOP3.LUT R139, R77, 0xffffe000, RZ, 0xc0, !PT ;  /* 0xffffe0004d8b7812 */ /* 0x000fe200078ec0ff */
[----:B------:R-:W2:Y:S01]  /*ba00*/  LDL.LU R177, [R1+0xf0] ;  /* 0x0000f00001b17983 */ /* 0x000ea20000300800 */
[----:B------:R-:W-:Y:S02]  /*ba10*/  FADD R143, R79, -R141 ;  /* 0x8000008d4f8f7221 */ /* 0x000fe40000000000 */
[----:B------:R-:W-:Y:S01]  /*ba20*/  FADD R84, R76, -R138 ;  /* 0x8000008a4c547221 */ /* 0x000fe20000000000 */
[----:B------:R-:W2:Y:S01]  /*ba30*/  LDL.LU R176, [R1+0xec] ;  /* 0x0000ec0001b07983 */ /* 0x000ea20000300800 */
[----:B------:R-:W-:Y:S02]  /*ba40*/  FADD R85, R77, -R139 ;  /* 0x8000008b4d557221 */ /* 0x000fe40000000000 */
[--C-:B------:R-:W-:Y:S01]  /*ba50*/  @!P0 IMAD.IADD.U32 R75, R75, 0x1, R163.reuse ;  /* 0x000000014b4b8824 */ /* 0x100fe200078e00a3 */
[----:B------:R-:W2:Y:S01]  /*ba60*/  LDSM.16.M88.4 R76, [R0+UR17+0x2400] ;  /* 0x00240011004c783b */ /* 0x000ea20008000200 */
[----:B------:R-:W-:Y:S02]  /*ba70*/  FSETP.GEU.AND P0, PT, |R142|, +INF , PT ;  /* 0x7f8000008e00780b */ /* 0x000fe40003f0e200 */
[C---:B-1----:R-:W-:Y:S05]  /*ba80*/  LOP3.LUT R2, R80.reuse, 0xffffe000, RZ, 0xc0, !PT ;  /* 0xffffe00050027812 */ /* 0x042fea00078ec0ff */
[----:B------:R-:W2:Y:S01]  /*ba90*/  LDL.LU R156, [R1+0xe8] ;  /* 0x0000e800019c7983 */ /* 0x000ea20000300800 */
[----:B------:R-:W-:Y:S03]  /*baa0*/  FADD R80, R80, -R2 ;  /* 0x8000000250507221 */ /* 0x000fe60000000000 */
[----:B------:R-:W2:Y:S02]  /*bab0*/  LDL.LU R175, [R1+0xe4] ;  /* 0x0000e40001af7983 */ /* 0x000ea40000300800 */
[--C-:B------:R-:W-:Y:S01]  /*bac0*/  @!P0 IMAD.IADD.U32 R142, R142, 0x1, R163.reuse ;  /* 0x000000018e8e8824 */ /* 0x100fe200078e00a3 */
[C---:B------:R-:W-:Y:S01]  /*bad0*/  FSETP.GEU.AND P0, PT, |R143|.reuse, +INF , PT ;  /* 0x7f8000008f00780b */ /* 0x040fe20003f0e200 */
[----:B------:R-:W2:Y:S04]  /*bae0*/  LDL.LU R174, [R1+0xe0] ;  /* 0x0000e00001ae7983 */ /* 0x000ea80000300800 */
[----:B------:R-:W2:Y:S04]  /*baf0*/  LDL.LU R173, [R1+0xdc] ;  /* 0x0000dc0001ad7983 */ /* 0x000ea80000300800 */
[----:B------:R-:W2:Y:S04]  /*bb00*/  LDL.LU R172, [R1+0xa8] ;  /* 0x0000a80001ac7983 */ /* 0x000ea80000300800 */
[----:B------:R-:W2:Y:S01]  /*bb10*/  LDL.LU R159, [R1+0xa4] ;  /* 0x0000a400019f7983 */ /* 0x000ea20000300800 */
[--C-:B------:R-:W-:Y:S01]  /*bb20*/  @!P0 IMAD.IADD.U32 R143, R143, 0x1, R163.reuse ;  /* 0x000000018f8f8824 */ /* 0x100fe200078e00a3 */
[C---:B------:R-:W-:Y:S02]  /*bb30*/  FSETP.GEU.AND P0, PT, |R84|.reuse, +INF , PT ;  /* 0x7f8000005400780b */ /* 0x040fe40003f0e200 */
[----:B------:R-:W2:Y:S04]  /*bb40*/  LDL.LU R158, [R1+0xa0] ;  /* 0x0000a000019e7983 */ /* 0x000ea80000300800 */
[----:B------:R-:W2:Y:S07]  /*bb50*/  LDL.LU R157, [R1+0x9c] ;  /* 0x00009c00019d7983 */ /* 0x000eae0000300800 */
        /* <DEDUP_REMOVED lines=10> */
[----:B----4-:R-:W-:Y:S03]  /*bc00*/  FADD R182, R93, R182 ;  /* 0x000000b65db67221 */ /* 0x010fe60000000000 */
[----:B------:R1:W-:Y:S01]  /*bc10*/  STL [R1+0xb8], R3 ;  /* 0x0000b80301007387 */ /* 0x0003e20000100800 */
[----:B-----5:R-:W-:Y:S03]  /*bc20*/  FADD R181, R94, R181 ;  /* 0x000000b55eb57221 */ /* 0x020fe60000000000 */
[----:B------:R-:W-:Y:S04]  /*bc30*/  STL [R1+0xb4], R182 ;  /* 0x0000b4b601007387 */ /* 0x000fe80000100800 */
[----:B------:R-:W-:Y:S01]  /*bc40*/  STL [R1+0xb0], R181 ;  /* 0x0000b0b501007387 */ /* 0x000fe20000100800 */
[----:B------:R-:W-:Y:S02]  /*bc50*/  FADD R180, R95, R180 ;  /* 0x000000b45fb47221 */ /* 0x000fe40000000000 */
[----:B------:R-:W-:Y:S03]  /*bc60*/  FADD R179, R96, R179 ;  /* 0x000000b360b37221 */ /* 0x000fe60000000000 */
[----:B------:R-:W-:Y:S01]  /*bc70*/  STL [R1+0xac], R180 ;  /* 0x0000acb401007387 */ /* 0x000fe20000100800 */
[----:B--2---:R-:W-:Y:S03]  /*bc80*/  FADD R178, R97, R178 ;  /* 0x000000b261b27221 */ /* 0x004fe60000000000 */
[----:B------:R-:W-:Y:S01]  /*bc90*/  STL [R1+0xf8], R179 ;  /* 0x0000f8b301007387 */ /* 0x000fe20000100800 */
[----:B------:R-:W-:Y:S03]  /*bca0*/  FADD R177, R98, R177 ;  /* 0x000000b162b17221 */ /* 0x000fe60000000000 */
[----:B------:R-:W-:Y:S01]  /*bcb0*/  STL [R1+0xf4], R178 ;  /* 0x0000f4b201007387 */ /* 0x000fe20000100800 */
[----:B-1----:R-:W-:Y:S01]  /*bcc0*/  LOP3.LUT R3, R81, 0xffffe000, RZ, 0xc0, !PT ;  /* 0xffffe00051037812 */ /* 0x002fe200078ec0ff */
[----:B------:R-:W-:Y:S02]  /*bcd0*/  FADD R176, R99, R176 ;  /* 0x000000b063b07221 */ /* 0x000fe40000000000 */
[----:B------:R-:W-:Y:S02]  /*bce0*/  STL [R1+0xf0], R177 ;  /* 0x0000f0b101007387 */ /* 0x000fe40000100800 */
[----:B------:R-:W-:Y:S05]  /*bcf0*/  FADD R81, R81, -R3 ;  /* 0x8000000351517221 */ /* 0x000fea0000000000 */
[----:B------:R-:W-:Y:S01]  /*bd00*/  FSETP.GEU.AND P0, PT, |R81|, +INF , PT ;  /* 0x7f8000005100780b */ /* 0x000fe20003f0e200 */
[----:B------:R-:W-:Y:S02]  /*bd10*/  FADD R156, R100, R156 ;  /* 0x0000009c649c7221 */ /* 0x000fe40000000000 */
[----:B------:R-:W-:Y:S03]  /*bd20*/  FADD R175, R101, R175 ;  /* 0x000000af65af7221 */ /* 0x000fe60000000000 */
[----:B------:R1:W-:Y:S01]  /*bd30*/  STL [R1+0xe8], R156 ;  /* 0x0000e89c01007387 */ /* 0x0003e20000100800 */
[----:B------:R-:W-:Y:S03]  /*bd40*/  FADD R174, R102, R174 ;  /* 0x000000ae66ae7221 */ /* 0x000fe60000000000 */
[----:B------:R-:W-:Y:S03]  /*bd50*/  STL [R1+0xec], R176 ;  /* 0x0000ecb001007387 */ /* 0x000fe60000100800 */
[----:B------:R-:W-:Y:S02]  /*bd60*/  @!P0 IMAD.IADD.U32 R81, R81, 0x1, R163 ;  /* 0x0000000151518824 */ /* 0x000fe400078e00a3 */
[----:B------:R-:W-:Y:S01]  /*bd70*/  FADD R173, R103, R173 ;  /* 0x000000ad67ad7221 */ /* 0x000fe20000000000 */
[----:B------:R-:W-:Y:S01]  /*bd80*/  STL [R1+0xe4], R175 ;  /* 0x0000e4af01007387 */ /* 0x000fe20000100800 */
[----:B------:R-:W-:Y:S03]  /*bd90*/  FADD R172, R104, R172 ;  /* 0x000000ac68ac7221 */ /* 0x000fe60000000000 */
[----:B------:R-:W-:Y:S01]  /*bda0*/  STL [R1+0xe0], R174 ;  /* 0x0000e0ae01007387 */ /* 0x000fe20000100800 */
[----:B------:R-:W-:Y:S03]  /*bdb0*/  FADD R159, R105, R159 ;  /* 0x0000009f699f7221 */ /* 0x000fe60000000000 */
[----:B------:R-:W-:Y:S01]  /*bdc0*/  STL [R1+0xdc], R173 ;  /* 0x0000dcad01007387 */ /* 0x000fe20000100800 */
[----:B------:R-:W-:Y:S03]  /*bdd0*/  FADD R158, R106, R158 ;  /* 0x0000009e6a9e7221 */ /* 0x000fe60000000000 */
[----:B------:R-:W-:Y:S01]  /*bde0*/  STL [R1+0xa8], R172 ;  /* 0x0000a8ac01007387 */ /* 0x000fe20000100800 */
[----:B------:R-:W-:Y:S03]  /*bdf0*/  FADD R157, R107, R157 ;  /* 0x0000009d6b9d7221 */ /* 0x000fe60000000000 */
[----:B------:R2:W-:Y:S01]  /*be00*/  STL [R1+0xa4], R159 ;  /* 0x0000a49f01007387 */ /* 0x0005e20000100800 */
[C---:B-1----:R-:W-:Y:S03]  /*be10*/  LOP3.LUT R156, R76.reuse, 0xffffe000, RZ, 0xc0, !PT ;  /* 0xffffe0004c9c7812 */ /* 0x042fe600078ec0ff */
[----:B------:R1:W-:Y:S02]  /*be20*/  STL [R1+0xa0], R158 ;  /* 0x0000a09e01007387 */ /* 0x0003e40000100800 */
[----:B------:R-:W-:Y:S02]  /*be30*/  FADD R76, R76, -R156 ;  /* 0x8000009c4c4c7221 */ /* 0x000fe40000000000 */
[----:B------:R-:W3:Y:S03]  /*be40*/  LDL.LU R93, [R1+0x84] ;  /* 0x00008400015d7983 */ /* 0x000ee60000300800 */
[C---:B------:R-:W-:Y:S01]  /*be50*/  FSETP.GEU.AND P0, PT, |R76|.reuse, +INF , PT ;  /* 0x7f8000004c00780b */ /* 0x040fe20003f0e200 */
[----:B------:R-:W4:Y:S04]  /*be60*/  LDL.LU R92, [R1+0x80] ;  /* 0x00008000015c7983 */ /* 0x000f280000300800 */
[----:B------:R-:W5:Y:S04]  /*be70*/  LDL.LU R91, [R1+0x7c] ;  /* 0x00007c00015b7983 */ /* 0x000f680000300800 */
[----:B------:R1:W-:Y:S04]  /*be80*/  STL [R1+0x9c], R157 ;  /* 0x00009c9d01007387 */ /* 0x0003e80000100800 */
[----:B------:R-:W5:Y:S01]  /*be90*/  LDL.LU R90, [R1+0x54] ;  /* 0x00005400015a7983 */ /* 0x000f620000300800 */
[----:B------:R-:W-:Y:S01]  /*bea0*/  @!P0 IMAD.IADD.U32 R76, R76, 0x1, R163 ;  /* 0x000000014c4c8824 */ /* 0x000fe200078e00a3 */
[C---:B--2---:R-:W-:Y:S02]  /*beb0*/  LOP3.LUT R159, R79.reuse, 0xffffe000, RZ, 0xc0, !PT ;  /* 0xffffe0004f9f7812 */ /* 0x044fe400078ec0ff */
[----:B------:R-:W2:Y:S01]  /*bec0*/  LDL.LU R89, [R1+0xd8] ;  /* 0x0000d80001597983 */ /* 0x000ea20000300800 */
[C---:B-1----:R-:W-:Y:S02]  /*bed0*/  LOP3.LUT R158, R78.reuse, 0xffffe000, RZ, 0xc0, !PT ;  /* 0xffffe0004e9e7812 */ /* 0x042fe400078ec0ff */
[----:B------:R-:W-:Y:S01]  /*bee0*/  FADD R79, R79, -R159 ;  /* 0x8000009f4f4f7221 */ /* 0x000fe20000000000 */
[----:B------:R-:W2:Y:S02]  /*bef0*/  LDL.LU R88, [R1+0xd4] ;  /* 0x0000d40001587983 */ /* 0x000ea40000300800 */
[----:B------:R-:W-:Y:S02]  /*bf00*/  FADD R78, R78, -R158 ;  /* 0x8000009e4e4e7221 */ /* 0x000fe40000000000 */
[----:B------:R-:W2:Y:S04]  /*bf10*/  LDL.LU R87, [R1+0xd0] ;  /* 0x0000d00001577983 */ /* 0x000ea80000300800 */
[----:B------:R-:W2:Y:S01]  /*bf20*/  LDL.LU R86, [R1+0xcc] ;  /* 0x0000cc0001567983 */ /* 0x000ea20000300800 */
[C---:B------:R-:W-:Y:S05]  /*bf30*/  LOP3.LUT R157, R77.reuse, 0xffffe000, RZ, 0xc0, !PT ;  /* 0xffffe0004d9d7812 */ /* 0x040fea00078ec0ff */
[----:B------:R-:W-:Y:S05]  /*bf40*/  FADD R77, R77, -R157 ;  /* 0x8000009d4d4d7221 */ /* 0x000fea0000000000 */
        /* <DEDUP_REMOVED lines=8> */
[----:B------:R-:W-:Y:S01]  /*bfd0*/  STL [R1+0x84], R93 ;  /* 0x0000845d01007387 */ /* 0x000fe20000100800 */
[----:B-----5:R-:W-:Y:S03]  /*bfe0*/  FADD R91, R126, R91 ;  /* 0x0000005b7e5b7221 */ /* 0x020fe60000000000 */
[----:B------:R-:W-:Y:S04]  /*bff0*/  STL [R1+0x80], R92 ;  /* 0x0000805c01007387 */ /* 0x000fe80000100800 */
[----:B------:R-:W-:Y:S01]  /*c000*/  STL [R1+0x7c], R91 ;  /* 0x00007c5b01007387 */ /* 0x000fe20000100800 */
[----:B------:R-:W-:Y:S02]  /*c010*/  FADD R90, R127, R90 ;  /* 0x0000005a7f5a7221 */ /* 0x000fe40000000000 */
[----:B--2---:R-:W-:Y:S03]  /*c020*/  FADD R89, R128, R89 ;  /* 0x0000005980597221 */ /* 0x004fe60000000000 */
[----:B------:R1:W-:Y:S01]  /*c030*/  STL [R1+0x54], R90 ;  /* 0x0000545a01007387 */ /* 0x0003e20000100800 */
[----:B------:R-:W-:Y:S03]  /*c040*/  FADD R88, R129, R88 ;  /* 0x0000005881587221 */ /* 0x000fe60000000000 */
[----:B------:R2:W-:Y:S01]  /*c050*/  STL [R1+0xd8], R89 ;  /* 0x0000d85901007387 */ /* 0x0005e20000100800 */
[----:B------:R-:W-:Y:S03]  /*c060*/  FADD R87, R130, R87 ;  /* 0x0000005782577221 */ /* 0x000fe60000000000 */
[----:B------:R2:W-:Y:S01]  /*c070*/  STL [R1+0xd4], R88 ;  /* 0x0000d45801007387 */ /* 0x0005e20000100800 */
[----:B------:R-:W-:Y:S03]  /*c080*/  FADD R86, R131, R86 ;  /* 0x0000005683567221 */ /* 0x000fe60000000000 */
[----:B------:R2:W-:Y:S04]  /*c090*/  STL [R1+0xd0], R87 ;  /* 0x0000d05701007387 */ /* 0x0005e80000100800 */
[----:B------:R2:W-:Y:S01]  /*c0a0*/  STL [R1+0xcc], R86 ;  /* 0x0000cc5601007387 */ /* 0x0005e20000100800 */
[----:B-1----:R-:W-:Y:S01]  /*c0b0*/  IMAD.MOV.U32 R90, RZ, RZ, R221 ;  /* 0x000000ffff5a7224 */ /* 0x002fe200078e00dd */
[----:B------:R-:W-:-:S05]  /*c0c0*/  @P1 BRA `(.L_x_53) ;  /* 0xffffd6a000001947 */ /* 0x000fca000383ffff */
.L_x_52:
[----:B------:R-:W5:Y:S04]  /*c0d0*/  LDL.LU R116, [R1+0xf0] ;  /* 0x0000f00001747983 */ /* 0x000f680000300800 */
[----:B--23--:R-:W2:Y:S04]  /*c0e0*/  LDL.LU R87, [R1+0x80] ;  /* 0x0000800001577983 */ /* 0x00cea80000300800 */
[----:B------:R-:W3:Y:S04]  /*c0f0*/  LDL.LU R98, [R1+0x7c] ;  /* 0x00007c0001627983 */ /* 0x000ee80000300800 */
[----:B-1--4-:R-:W4:Y:S04]  /*c100*/  LDL.LU R91, [R1+0x54] ;  /* 0x00005400015b7983 */ /* 0x012f280000300800 */
[----:B------:R-:W2:Y:S04]  /*c110*/  LDL.LU R97, [R1+0xc] ;  /* 0x00000c0001617983 */ /* 0x000ea80000300800 */
[----:B------:R-:W2:Y:S04]  /*c120*/  LDL.LU R96, [R1+0x8] ;  /* 0x0000080001607983 */ /* 0x000ea80000300800 */
[----:B------:R-:W2:Y:S04]  /*c130*/  LDL.LU R95, [R1+0x4] ;  /* 0x00000400015f7983 */ /* 0x000ea80000300800 */
[----:B------:R-:W2:Y:S04]  /*c140*/  LDL.LU R94, [R1] ;  /* 0x00000000015e7983 */ /* 0x000ea80000300800 */
[----:B------:R-:W2:Y:S04]  /*c150*/  LDL.LU R115, [R1+0xec] ;  /* 0x0000ec0001737983 */ /* 0x000ea80000300800 */
        /* <DEDUP_REMOVED lines=22> */
[----:B------:R-:W0:Y:S04]  /*c2c0*/  LDGDEPBAR ;  /* 0x00000000000079af */ /* 0x000e280000000000 */
[----:B------:R-:W0:Y:S01]  /*c2d0*/  LDGDEPBAR ;  /* 0x00000000000079af */ /* 0x000e220000000000 */
[----:B------:R-:W-:Y:S01]  /*c2e0*/  ISETP.NE.U32.AND P0, PT, RZ, c[0x0][0x2b8], PT ;  /* 0x0000ae00ff007a0c */ /* 0x000fe20003f05070 */
[----:B--2---:R-:W-:Y:S01]  /*c2f0*/  FADD R68, R117, R4 ;  /* 0x0000000475447221 */ /* 0x004fe20000000000 */
[----:B------:R-:W-:-:S04]  /*c300*/  DEPBAR.LE SB0, 0x0 ;  /* 0x000080000000791a */ /* 0x000fc80000000000 */
[----:B------:R-:W2:Y:S01]  /*c310*/  LDL.LU R117, [R1+0x104] ;  /* 0x0001040001757983 */ /* 0x000ea20000300800 */
[----:B------:R-:W-:Y:S01]  /*c320*/  ISETP.NE.AND.EX P0, PT, RZ, c[0x0][0x2bc], PT, P0 ;  /* 0x0000af00ff007a0c */ /* 0x000fe20003f05300 */
[----:B----4-:R-:W-:Y:S02]  /*c330*/  FADD R91, R63, R91 ;  /* 0x0000005b3f5b7221 */ /* 0x010fe40000000000 */
[----:B------:R-:W-:Y:S02]  /*c340*/  FADD R237, R19, R235 ;  /* 0x000000eb13ed7221 */ /* 0x000fe40000000000 */
[----:B-----5:R-:W-:Y:S02]  /*c350*/  FADD R76, R34, R116 ;  /* 0x00000074224c7221 */ /* 0x020fe40000000000 */
[----:B------:R-:W-:Y:S02]  /*c360*/  FADD R77, R35, R115 ;  /* 0x00000073234d7221 */ /* 0x000fe40000000000 */
[----:B------:R-:W-:-:S02]  /*c370*/  FADD R88, R64, R88 ;  /* 0x0000005840587221 */ /* 0x000fc40000000000 */
[----:B------:R-:W-:Y:S02]  /*c380*/  FADD R89, R65, R89 ;  /* 0x0000005941597221 */ /* 0x000fe40000000000 */
[----:B------:R-:W-:Y:S02]  /*c390*/  FADD R92, R66, R92 ;  /* 0x0000005c425c7221 */ /* 0x000fe40000000000 */
[----:B------:R-:W-:Y:S02]  /*c3a0*/  FADD R93, R67, R93 ;  /* 0x0000005d435d7221 */ /* 0x000fe40000000000 */
[----:B------:R-:W-:Y:S02]  /*c3b0*/  FADD R86, R60, R86 ;  /* 0x000000563c567221 */ /* 0x000fe40000000000 */
[----:B------:R-:W-:Y:S02]  /*c3c0*/  FADD R87, R61, R87 ;  /* 0x000000573d577221 */ /* 0x000fe40000000000 */
[----:B---3--:R-:W-:-:S02]  /*c3d0*/  FADD R90, R62, R98 ;  /* 0x000000623e5a7221 */ /* 0x008fc40000000000 */
[----:B------:R-:W-:Y:S02]  /*c3e0*/  FADD R80, R36, R114 ;  /* 0x0000007224507221 */ /* 0x000fe40000000000 */
[----:B------:R-:W-:Y:S02]  /*c3f0*/  FADD R81, R37, R113 ;  /* 0x0000007125517221 */ /* 0x000fe40000000000 */
[----:B------:R-:W-:Y:S02]  /*c400*/  FADD R84, R38, R112 ;  /* 0x0000007026547221 */ /* 0x000fe40000000000 */
[----:B------:R-:W-:Y:S02]  /*c410*/  FADD R85, R39, R111 ;  /* 0x0000006f27557221 */ /* 0x000fe40000000000 */
[----:B------:R-:W-:Y:S02]  /*c420*/  FADD R74, R30, R104 ;  /* 0x000000681e4a7221 */ /* 0x000fe40000000000 */
[----:B------:R-:W-:-:S02]  /*c430*/  FADD R75, R31, R103 ;  /* 0x000000671f4b7221 */ /* 0x000fc40000000000 */
        /* <DEDUP_REMOVED lines=24> */
[----:B------:R-:W-:Y:S01]  /*c5c0*/  FADD R55, R55, R222 ;  /* 0x000000de37377221 */ /* 0x000fe20000000000 */
[----:B------:R-:W-:Y:S01]  /*c5d0*/  BAR.SYNC.DEFER_BLOCKING 0x0 ;  /* 0x0000000000007b1d */ /* 0x000fe20000010000 */
[----:B--2---:R-:W-:-:S05]  /*c5e0*/  FADD R69, R5, R117 ;  /* 0x0000007505457221 */ /* 0x004fca0000000000 */
[----:B------:R-:W2:Y:S02]  /*c5f0*/  LDL.LU R117, [R1+0x100] ;  /* 0x0001000001757983 */ /* 0x000ea40000300800 */
[----:B--2---:R-:W-:Y:S02]  /*c600*/  FADD R70, R6, R117 ;  /* 0x0000007506467221 */ /* 0x004fe40000000000 */
[----:B------:R-:W2:Y:S02]  /*c610*/  LDL.LU R117, [R1+0xfc] ;  /* 0x0000fc0001757983 */ /* 0x000ea40000300800 */
[----:B--2---:R-:W-:Y:S02]  /*c620*/  FADD R71, R7, R117 ;  /* 0x0000007507477221 */ /* 0x004fe40000000000 */
[----:B------:R-:W2:Y:S02]  /*c630*/  LDL.LU R117, [R1+0xf8] ;  /* 0x0000f80001757983 */ /* 0x000ea40000300800 */
[----:B--2---:R-:W-:-:S02]  /*c640*/  FADD R72, R32, R117 ;  /* 0x0000007520487221 */ /* 0x004fc40000000000 */
[----:B------:R-:W2:Y:S01]  /*c650*/  LDL.LU R117, [R1+0xf4] ;  /* 0x0000f40001757983 */ /* 0x000ea20000300800 */
        /* <DEDUP_REMOVED lines=15> */
[----:B--2---:R-:W-:Y:S02]  /*c750*/  FADD R73, R33, R117 ;  /* 0x0000007521497221 */ /* 0x004fe40000000000 */
[----:B------:R-:W-:Y:S01]  /*c760*/  FADD R33, R13, R96 ;  /* 0x000000600d217221 */ /* 0x000fe20000000000 */
[----:B------:R-:W-:Y:S05]  /*c770*/  @!P0 BRA `(.L_x_54) ;  /* 0x0000008000008947 */ /* 0x000fea0003800000 */
[----:B------:R-:W-:Y:S02]  /*c780*/  IMAD.MOV.U32 R2, RZ, RZ, c[0x0][0x2b8] ;  /* 0x0000ae00ff027624 */ /* 0x000fe400078e00ff */
[----:B------:R-:W-:-:S06]  /*c790*/  IMAD.MOV.U32 R3, RZ, RZ, c[0x0][0x2bc] ;  /* 0x0000af00ff037624 */ /* 0x000fcc00078e00ff */
[----:B------:R-:W2:Y:S02]  /*c7a0*/  LDG.E.64 R2, [R2.64] ;  /* 0x0000000e02027981 */ /* 0x000ea4000c1e1b00 */
[----:B--2---:R-:W-:-:S04]  /*c7b0*/  ISETP.NE.U32.AND P0, PT, R2, RZ, PT ;  /* 0x000000ff0200720c */ /* 0x004fc80003f05070 */
[----:B------:R-:W-:-:S13]  /*c7c0*/  ISETP.NE.AND.EX P0, PT, R3, RZ, PT, P0 ;  /* 0x000000ff0300720c */ /* 0x000fda0003f05300 */
[----:B------:R-:W-:Y:S05]  /*c7d0*/  @!P0 BRA `(.L_x_54) ;  /* 0x0000002000008947 */ /* 0x000fea0003800000 */
[----:B------:R1:W5:Y:S01]  /*c7e0*/  LD.E R0, [R2.64] ;  /* 0x0000000e02007980 */ /* 0x000362000c101900 */
[----:B------:R-:W-:Y:S05]  /*c7f0*/  BRA `(.L_x_55) ;  /* 0x0000008000007947 */ /* 0x000fea0003800000 */
.L_x_54:
[----:B------:R-:W-:-:S04]  /*c800*/  ISETP.NE.U32.AND P0, PT, RZ, c[0x0][0x2a8], PT ;  /* 0x0000aa00ff007a0c */ /* 0x000fc80003f05070 */
[----:B------:R-:W-:-:S13]  /*c810*/  ISETP.NE.AND.EX P0, PT, RZ, c[0x0][0x2ac], PT, P0 ;  /* 0x0000ab00ff007a0c */ /* 0x000fda0003f05300 */
[----:B------:R-:W-:Y:S05]  /*c820*/  @!P0 BRA `(.L_x_56) ;  /* 0x0000004000008947 */ /* 0x000fea0003800000 */
[----:B------:R-:W-:Y:S02]  /*c830*/  MOV R2, c[0x0][0x2a8] ;  /* 0x0000aa0000027a02 */ /* 0x000fe40000000f00 */
[----:B------:R-:W-:-:S05]  /*c840*/  MOV R3, c[0x0][0x2ac] ;  /* 0x0000ab0000037a02 */ /* 0x000fca0000000f00 */
[----:B------:R1:W5:Y:S01]  /*c850*/  LDG.E R0, [R2.64] ;  /* 0x0000000e02007981 */ /* 0x000362000c1e1900 */
[----:B------:R-:W-:Y:S05]  /*c860*/  BRA `(.L_x_55) ;  /* 0x0000001000007947 */ /* 0x000fea0003800000 */
.L_x_56:
[----:B------:R-:W-:Y:S02]  /*c870*/  MOV R0, c[0x0][0x2a0] ;  /* 0x0000a80000007a02 */ /* 0x000fe40000000f00 */
.L_x_55:
[----:B------:R-:W-:-:S04]  /*c880*/  ISETP.NE.U32.AND P0, PT, RZ, c[0x0][0x2c0], PT ;  /* 0x0000b000ff007a0c */ /* 0x000fc80003f05070 */
[----:B------:R-:W-:-:S13]  /*c890*/  ISETP.NE.AND.EX P0, PT, RZ, c[0x0][0x2c4], PT, P0 ;  /* 0x0000b100ff007a0c */ /* 0x000fda0003f05300 */
[----:B------:R-:W-:Y:S05]  /*c8a0*/  @!P0 BRA `(.L_x_57) ;  /* 0x0000008000008947 */ /* 0x000fea0003800000 */
[----:B-1----:R-:W-:Y:S02]  /*c8b0*/  IMAD.MOV.U32 R2, RZ, RZ, c[0x0][0x2c0] ;  /* 0x0000b000ff027624 */ /* 0x002fe400078e00ff */
[----:B------:R-:W-:-:S06]  /*c8c0*/  IMAD.MOV.U32 R3, RZ, RZ, c[0x0][0x2c4] ;  /* 0x0000b100ff037624 */ /* 0x000fcc00078e00ff */
[----:B------:R-:W2:Y:S02]  /*c8d0*/  LDG.E.64 R2, [R2.64] ;  /* 0x0000000e02027981 */ /* 0x000ea4000c1e1b00 */
[----:B--2---:R-:W-:-:S04]  /*c8e0*/  ISETP.NE.U32.AND P0, PT, R2, RZ, PT ;  /* 0x000000ff0200720c */ /* 0x004fc80003f05070 */
[----:B------:R-:W-:-:S13]  /*c8f0*/  ISETP.NE.AND.EX P0, PT, R3, RZ, PT, P0 ;  /* 0x000000ff0300720c */ /* 0x000fda0003f05300 */
[----:B------:R-:W-:Y:S05]  /*c900*/  @!P0 BRA `(.L_x_57) ;  /* 0x0000002000008947 */ /* 0x000fea0003800000 */
[----:B------:R1:W5:Y:S01]  /*c910*/  LD.E R2, [R2.64] ;  /* 0x0000000e02027980 */ /* 0x000362000c101900 */
[----:B------:R-:W-:Y:S05]  /*c920*/  BRA `(.L_x_58) ;  /* 0x0000008000007947 */ /* 0x000fea0003800000 */
.L_x_57:
[----:B------:R-:W-:-:S04]  /*c930*/  ISETP.NE.U32.AND P0, PT, RZ, c[0x0][0x2b0], PT ;  /* 0x0000ac00ff007a0c */ /* 0x000fc80003f05070 */
[----:B------:R-:W-:-:S13]  /*c940*/  ISETP.NE.AND.EX P0, PT, RZ, c[0x0][0x2b4], PT, P0 ;  /* 0x0000ad00ff007a0c */ /* 0x000fda0003f05300 */
[----:B------:R-:W-:Y:S05]  /*c950*/  @!P0 BRA `(.L_x_59) ;  /* 0x0000004000008947 */ /* 0x000fea0003800000 */
[----:B-1----:R-:W-:Y:S02]  /*c960*/  MOV R2, c[0x0][0x2b0] ;  /* 0x0000ac0000027a02 */ /* 0x002fe40000000f00 */
[----:B------:R-:W-:-:S05]  /*c970*/  MOV R3, c[0x0][0x2b4] ;  /* 0x0000ad0000037a02 */ /* 0x000fca0000000f00 */
[----:B------:R1:W5:Y:S01]  /*c980*/  LDG.E R2, [R2.64] ;  /* 0x0000000e02027981 */ /* 0x000362000c1e1900 */
[----:B------:R-:W-:Y:S05]  /*c990*/  BRA `(.L_x_58) ;  /* 0x0000001000007947 */ /* 0x000fea0003800000 */
.L_x_59:
[----:B-1----:R-:W-:Y:S02]  /*c9a0*/  MOV R2, c[0x0][0x2a4] ;  /* 0x0000a90000027a02 */ /* 0x002fe40000000f00 */
.L_x_58:
[----:B------:R-:W2:Y:S01]  /*c9b0*/  S2UR UR5, SR_CTAID.Y ;  /* 0x00000000000579c3 */ /* 0x000ea20000002600 */
[----:B------:R-:W3:Y:S01]  /*c9c0*/  S2R R20, SR_CTAID.X ;  /* 0x0000000000147919 */ /* 0x000ee20000002500 */
[----:B-1----:R-:W-:Y:S01]  /*c9d0*/  IMAD.MOV.U32 R3, RZ, RZ, -0x1 ;  /* 0xffffffffff037424 */ /* 0x002fe200078e00ff */
[----:B------:R-:W-:Y:S01]  /*c9e0*/  ULDC UR4, c[0x0][0x178] ;  /* 0x00005e0000047ab9 */ /* 0x000fe20000000800 */
[----:B------:R-:W-:Y:S01]  /*c9f0*/  IMAD.MOV.U32 R5, RZ, RZ, c[0x0][0x2c8] ;  /* 0x0000b200ff057624 */ /* 0x000fe200078e00ff */
[----:B------:R-:W1:Y:S01]  /*ca00*/  S2R R22, SR_TID.X ;  /* 0x0000000000167919 */ /* 0x000e620000002100 */
[----:B------:R-:W-:Y:S01]  /*ca10*/  MOV R44, 0x4 ;  /* 0x00000004002c7802 */ /* 0x000fe20000000f00 */
[----:B------:R-:W-:Y:S01]  /*ca20*/  IMAD.MOV.U32 R4, RZ, RZ, -0x1 ;  /* 0xffffffffff047424 */ /* 0x000fe200078e00ff */
[----:B------:R-:W-:Y:S01]  /*ca30*/  SHF.L.U32 R3, R3, c[0x0][0x178], RZ ;  /* 0x00005e0003037a19 */ /* 0x000fe200000006ff */
[----:B------:R-:W-:Y:S01]  /*ca40*/  IMAD.MOV.U32 R15, RZ, RZ, c[0x0][0x2ec] ;  /* 0x0000bb00ff0f7624 */ /* 0x000fe200078e00ff */
[----:B------:R-:W-:Y:S01]  /*ca50*/  ISETP.GT.AND P0, PT, R5, 0x1, PT ;  /* 0x000000010500780c */ /* 0x000fe20003f04270 */
[----:B------:R-:W-:Y:S01]  /*ca60*/  IMAD.MOV.U32 R13, RZ, RZ, c[0x0][0x2f4] ;  /* 0x0000bd00ff0d7624 */ /* 0x000fe200078e00ff */
[----:B------:R-:W-:-:S02]  /*ca70*/  MOV R14, c[0x0][0x2e8] ;  /* 0x0000ba00000e7a02 */ /* 0x000fc40000000f00 */
[----:B------:R-:W-:Y:S01]  /*ca80*/  MOV R12, c[0x0][0x2f0] ;  /* 0x0000bc00000c7a02 */ /* 0x000fe20000000f00 */
[----:B--2---:R-:W-:Y:S01]  /*ca90*/  USHF.L.U32 UR4, UR5, UR4, URZ ;  /* 0x0000000405047299 */ /* 0x004fe2000800063f */
[----:B---3--:R-:W-:Y:S02]  /*caa0*/  LOP3.LUT R3, R20, R3, RZ, 0x30, !PT ;  /* 0x0000000314037212 */ /* 0x008fe400078e30ff */
[----:B------:R-:W-:-:S03]  /*cab0*/  SHF.R.S32.HI R20, RZ, c[0x0][0x178], R20 ;  /* 0x00005e00ff147a19 */ /* 0x000fc60000011414 */
[----:B------:R-:W-:-:S05]  /*cac0*/  IADD3 R11, R3, UR4, RZ ;  /* 0x00000004030b7c10 */ /* 0x000fca000fffe0ff */
[----:B------:R-:W-:-:S04]  /*cad0*/  IMAD R3, R11, c[0x0][0x16c], R20 ;  /* 0x00005b000b037a24 */ /* 0x000fc800078e0214 */
[----:B------:R-:W-:Y:S01]  /*cae0*/  IMAD.WIDE R44, R3, R44, c[0x0][0x318] ;  /* 0x0000c600032c7625 */ /* 0x000fe200078e022c */
[----:B------:R-:W-:Y:S05]  /*caf0*/  @P0 BRA `(.L_x_60) ;  /* 0x000001e000000947 */ /* 0x000fea0003800000 */
[----:B-1----:R-:W-:-:S13]  /*cb00*/  ISETP.NE.AND P0, PT, RZ, c[0x0][0x2c8], PT ;  /* 0x0000b200ff007a0c */ /* 0x002fda0003f05270 */
        /* <DEDUP_REMOVED lines=14> */
.L_x_61:
        /* <DEDUP_REMOVED lines=10> */
.L_x_64:
[----:B------:R-:W-:Y:S05]  /*cc90*/  BSYNC B0 ;  /* 0x0000000000007941 */ /* 0x000fea0003800000 */
.L_x_63:
[----:B------:R-:W1:Y:S02]  /*cca0*/  S2UR UR4, SR_CTAID.Z ;  /* 0x00000000000479c3 */ /* 0x000e640000002700 */
[----:B-1----:R-:W-:-:S04]  /*ccb0*/  ISETP.NE.AND P0, PT, RZ, UR4, PT ;  /* 0x00000004ff007c0c */ /* 0x002fc8000bf05270 */
[----:B-----5:R-:W-:Y:S01]  /*ccc0*/  FSEL R2, R2, 1, !P0 ;  /* 0x3f80000002027808 */ /* 0x020fe20004000000 */
[----:B------:R-:W-:Y:S05]  /*ccd0*/  BRA `(.L_x_62) ;  /* 0x000001c000007947 */ /* 0x000fea0003800000 */
.L_x_60:
[----:B-1----:R-:W-:-:S13]  /*cce0*/  ISETP.NE.AND P0, PT, R5, 0x2, PT ;  /* 0x000000020500780c */ /* 0x002fda0003f05270 */
[----:B------:R-:W-:Y:S05]  /*ccf0*/  @!P0 BRA `(.L_x_65) ;  /* 0x000000b000008947 */ /* 0x000fea0003800000 */
[----:B------:R-:W-:Y:S01]  /*cd00*/  ISETP.NE.AND P0, PT, R5, 0x3, PT ;  /* 0x000000030500780c */ /* 0x000fe20003f05270 */
[----:B------:R-:W-:-:S12]  /*cd10*/  ULDC UR5, c[0x0][0x2c8] ;  /* 0x0000b20000057ab9 */ /* 0x000fd80000000800 */
[----:B------:R-:W-:Y:S05]  /*cd20*/  @P0 BRA `(.L_x_62) ;  /* 0x0000017000000947 */ /* 0x000fea0003800000 */
[----:B------:R-:W1:Y:S01]  /*cd30*/  S2R R6, SR_CTAID.Z ;  /* 0x0000000000067919 */ /* 0x000e620000002700 */
[----:B------:R-:W-:-:S05]  /*cd40*/  MOV R7, 0x8 ;  /* 0x0000000800077802 */ /* 0x000fca0000000f00 */
[----:B-1----:R-:W-:-:S04]  /*cd50*/  IMAD.WIDE R8, R6, R7, c[0x0][0x2e8] ;  /* 0x0000ba0006087625 */ /* 0x002fc800078e0207 */
[----:B------:R-:W-:Y:S01]  /*cd60*/  IMAD.WIDE R6, R6, R7, c[0x0][0x2f0] ;  /* 0x0000bc0006067625 */ /* 0x000fe200078e0207 */
[----:B------:R1:W5:Y:S04]  /*cd70*/  LDG.E.64 R14, [R8.64] ;  /* 0x0000000e080e7981 */ /* 0x000368000c1e1b00 */
[----:B------:R1:W5:Y:S01]  /*cd80*/  LDG.E.64 R12, [R6.64] ;  /* 0x0000000e060c7981 */ /* 0x000362000c1e1b00 */
[----:B------:R-:W-:Y:S01]  /*cd90*/  UMOV UR5, 0x1 ;  /* 0x0000000100057882 */ /* 0x000fe20000000000 */
[----:B------:R-:W-:Y:S05]  /*cda0*/  BRA `(.L_x_62) ;  /* 0x000000f000007947 */ /* 0x000fea0003800000 */
.L_x_65:
        /* <DEDUP_REMOVED lines=8> */
[C---:B------:R-:W-:Y:S01]  /*ce30*/  IMAD R5, R3.reuse, c[0x0][0x30c], R12 ;  /* 0x0000c30003057a24 */ /* 0x040fe200078e020c */
[----:B------:R-:W-:Y:S01]  /*ce40*/  LEA R12, P0, R8, c[0x0][0x2f0], 0x2 ;  /* 0x0000bc00080c7a11 */ /* 0x000fe200078010ff */
[----:B------:R-:W-:-:S03]  /*ce50*/  IMAD R3, R3, c[0x0][0x314], R10 ;  /* 0x0000c50003037a24 */ /* 0x000fc600078e020a */
[----:B------:R-:W-:Y:S02]  /*ce60*/  IADD3 R5, R7, R5, RZ ;  /* 0x0000000507057210 */ /* 0x000fe40007ffe0ff */
[----:B------:R-:W-:Y:S02]  /*ce70*/  IADD3 R3, R9, R3, RZ ;  /* 0x0000000309037210 */ /* 0x000fe40007ffe0ff */
[----:B------:R-:W-:Y:S02]  /*ce80*/  LEA.HI.X R15, R6, c[0x0][0x2ec], R5, 0x2, P1 ;  /* 0x0000bb00060f7a11 */ /* 0x000fe400008f1405 */
[----:B------:R-:W-:Y:S02]  /*ce90*/  LEA.HI.X R13, R8, c[0x0][0x2f4], R3, 0x2, P0 ;  /* 0x0000bd00080d7a11 */ /* 0x000fe400000f1403 */
.L_x_62:
[----:B-1----:R-:W-:Y:S01]  /*cea0*/  SHF.R.S32.HI R9, RZ, 0x1f, R22 ;  /* 0x0000001fff097819 */ /* 0x002fe20000011416 */
[----:B------:R-:W-:Y:S01]  /*ceb0*/  IMAD.MOV.U32 R18, RZ, RZ, c[0x0][0x174] ;  /* 0x00005d00ff127624 */ /* 0x000fe200078e00ff */
[----:B------:R-:W-:Y:S01]  /*cec0*/  LOP3.LUT R19, R22, 0x1f, RZ, 0xc0, !PT ;  /* 0x0000001f16137812 */ /* 0x000fe200078ec0ff */
[----:B------:R-:W-:Y:S01]  /*ced0*/  ULEA UR10, UR12, UR10, 0x1 ;  /* 0x0000000a0c0a7291 */ /* 0x000fe2000f8e083f */
[CC--:B------:R-:W-:Y:S01]  /*cee0*/  LEA.HI R5, R9.reuse, R22.reuse, RZ, 0x5 ;  /* 0x0000001609057211 */ /* 0x0c0fe200078f28ff */
[----:B------:R-:W-:Y:S01]  /*cef0*/  USHF.L.U32 UR11, UR11, 0x4, URZ ;  /* 0x000000040b0b7899 */ /* 0x000fe2000800063f */
[----:B------:R-:W-:Y:S01]  /*cf00*/  LEA.HI R9, R9, R22, RZ, 0x7 ;  /* 0x0000001609097211 */ /* 0x000fe200078f38ff */
[----:B------:R-:W-:Y:S01]  /*cf10*/  USHF.L.U32 UR10, UR10, 0x3, URZ ;  /* 0x000000030a0a7899 */ /* 0x000fe2000800063f */
[----:B------:R-:W-:-:S02]  /*cf20*/  LOP3.LUT R3, R5, 0xffffffe0, RZ, 0xc0, !PT ;  /* 0xffffffe005037812 */ /* 0x000fc400078ec0ff */
[----:B------:R-:W-:Y:S01]  /*cf30*/  SHF.R.S32.HI R5, RZ, 0x5, R5 ;  /* 0x00000005ff057819 */ /* 0x000fe20000011405 */
[----:B------:R-:W-:Y:S01]  /*cf40*/  UIMAD UR10, UR10, 0x24, UR11 ;  /* 0x000000240a0a78a4 */ /* 0x000fe2000f8e020b */
[----:B------:R-:W-:Y:S01]  /*cf50*/  LOP3.LUT R10, R9, 0xffffff80, RZ, 0xc0, !PT ;  /* 0xffffff80090a7812 */ /* 0x000fe200078ec0ff */
[----:B------:R-:W-:Y:S01]  /*cf60*/  IMAD.IADD R3, R22, 0x1, -R3 ;  /* 0x0000000116037824 */ /* 0x000fe200078e0a03 */
[----:B------:R-:W-:Y:S02]  /*cf70*/  SHF.R.S32.HI R7, RZ, 0x1f, R5 ;  /* 0x0000001fff077819 */ /* 0x000fe40000011405 */
[----:B------:R-:W-:Y:S02]  /*cf80*/  ISETP.GE.AND P6, PT, R18, 0x2, PT ;  /* 0x000000021200780c */ /* 0x000fe40003fc6270 */
[----:B------:R-:W-:Y:S02]  /*cf90*/  SHF.R.S32.HI R6, RZ, 0x1f, R3 ;  /* 0x0000001fff067819 */ /* 0x000fe40000011403 */
[----:B------:R-:W-:-:S02]  /*cfa0*/  LEA.HI R7, R7, R5, RZ, 0x2 ;  /* 0x0000000507077211 */ /* 0x000fc400078f10ff */
[----:B------:R-:W-:Y:S02]  /*cfb0*/  LEA.HI R6, R6, R3, RZ, 0x4 ;  /* 0x0000000306067211 */ /* 0x000fe400078f20ff */
[----:B------:R-:W-:Y:S02]  /*cfc0*/  LOP3.LUT R7, R7, 0xfffffffc, RZ, 0xc0, !PT ;  /* 0xfffffffc07077812 */ /* 0x000fe400078ec0ff */
[C---:B------:R-:W-:Y:S02]  /*cfd0*/  LOP3.LUT R8, R6.reuse, 0x3ffffff0, RZ, 0xc0, !PT ;  /* 0x3ffffff006087812 */ /* 0x040fe400078ec0ff */
[----:B------:R-:W-:Y:S01]  /*cfe0*/  LEA.HI.SX32 R6, R6, R10, 0x1c ;  /* 0x0000000a06067211 */ /* 0x000fe200078fe2ff */
[----:B------:R-:W-:Y:S01]  /*cff0*/  IMAD.IADD R7, R5, 0x1, -R7 ;  /* 0x0000000105077824 */ /* 0x000fe200078e0a07 */
[----:B------:R-:W-:Y:S01]  /*d000*/  LOP3.LUT R21, R22, 0x3, RZ, 0xc0, !PT ;  /* 0x0000000316157812 */ /* 0x000fe200078ec0ff */
[----:B------:R-:W-:Y:S01]  /*d010*/  IMAD.IADD R5, R3, 0x1, -R8 ;  /* 0x0000000103057824 */ /* 0x000fe200078e0a08 */
[----:B------:R-:W-:-:S02]  /*d020*/  SHF.R.S32.HI R8, RZ, 0x7, R9 ;  /* 0x00000007ff087819 */ /* 0x000fc40000011409 */
[----:B------:R-:W-:Y:S01]  /*d030*/  LEA.HI R3, R7, R7, RZ, 0x1 ;  /* 0x0000000707037211 */ /* 0x000fe200078f08ff */
[----:B------:R-:W-:Y:S01]  /*d040*/  IMAD.SHL.U32 R5, R5, 0x4, RZ ;  /* 0x0000000405057824 */ /* 0x000fe200078e00ff */
[----:B------:R-:W-:Y:S01]  /*d050*/  SHF.R.U32.HI R19, RZ, 0x2, R19 ;  /* 0x00000002ff137819 */ /* 0x000fe20000011613 */
[--C-:B------:R-:W-:Y:S01]  /*d060*/  IMAD R10, R8, -0x70, R6.reuse ;  /* 0xffffff90080a7824 */ /* 0x100fe200078e0206 */
[----:B------:R-:W-:Y:S01]  /*d070*/  LOP3.LUT R9, R3, 0x3ffffffe, RZ, 0xc0, !PT ;  /* 0x3ffffffe03097812 */ /* 0x000fe200078ec0ff */
[----:B------:R-:W-:Y:S01]  /*d080*/  IMAD R8, R11, 0x40, R5 ;  /* 0x000000400b087824 */ /* 0x000fe200078e0205 */
[----:B------:R-:W-:Y:S01]  /*d090*/  SHF.R.S32.HI R3, RZ, 0x1, R3 ;  /* 0x00000001ff037819 */ /* 0x000fe20000011403 */
[----:B------:R-:W-:Y:S01]  /*d0a0*/  IMAD R11, R19, 0x24, R21 ;  /* 0x00000024130b7824 */ /* 0x000fe200078e0215 */
[----:B-----5:R-:W-:Y:S01]  /*d0b0*/  ISETP.NE.U32.AND P0, PT, R14, RZ, PT ;  /* 0x000000ff0e00720c */ /* 0x020fe20003f05070 */
[----:B------:R-:W-:Y:S01]  /*d0c0*/  IMAD.IADD R9, R7, 0x1, -R9 ;  /* 0x0000000107097824 */ /* 0x000fe200078e0a09 */
[----:B------:R-:W-:Y:S01]  /*d0d0*/  ISETP.GE.AND P1, PT, R8, c[0x0][0x164], PT ;  /* 0x0000590008007a0c */ /* 0x000fe20003f26270 */
[----:B------:R-:W-:Y:S01]  /*d0e0*/  IMAD R18, R3, 0x40, R6 ;  /* 0x0000004003127824 */ /* 0x000fe200078e0206 */
[----:B------:R-:W-:Y:S01]  /*d0f0*/  ISETP.NE.U32.AND P2, PT, R12, RZ, PT ;  /* 0x000000ff0c00720c */ /* 0x000fe20003f45070 */
[----:B------:R-:W-:Y:S01]  /*d100*/  IMAD.WIDE R6, R8, 0x4, RZ ;  /* 0x0000000408067825 */ /* 0x000fe200078e02ff */
[----:B------:R-:W-:-:S02]  /*d110*/  ISETP.NE.AND.EX P5, PT, R15, RZ, !P1, P0 ;  /* 0x000000ff0f00720c */ /* 0x000fc40004fa5300 */
[----:B------:R-:W-:Y:S01]  /*d120*/  ISETP.NE.AND.EX P4, PT, R13, RZ, !P1, P2 ;  /* 0x000000ff0d00720c */ /* 0x000fe20004f85320 */
[----:B------:R-:W-:Y:S01]  /*d130*/  IMAD R18, R9, 0x4, R18 ;  /* 0x0000000409127824 */ /* 0x000fe200078e0212 */
[----:B------:R-:W-:Y:S01]  /*d140*/  LOP3.LUT R6, R6, 0xfffffff0, RZ, 0xc0, !PT ;  /* 0xfffffff006067812 */ /* 0x000fe200078ec0ff */
[----:B------:R-:W-:Y:S01]  /*d150*/  IMAD R10, R3, 0x8, R10 ;  /* 0x00000008030a7824 */ /* 0x000fe200078e020a */
[----:B------:R-:W-:Y:S01]  /*d160*/  LOP3.LUT R7, R7, 0x3fffffff, RZ, 0xc0, !PT ;  /* 0x3fffffff07077812 */ /* 0x000fe200078ec0ff */
[----:B------:R-:W-:Y:S02]  /*d170*/  IMAD R18, R20, 0x80, R18 ;  /* 0x0000008014127824 */ /* 0x000fe400078e0212 */
[----:B------:R-:W-:Y:S02]  /*d180*/  IMAD.SHL.U32 R19, R5, 0x4, RZ ;  /* 0x0000000405137824 */ /* 0x000fe400078e00ff */
[----:B------:R-:W-:Y:S01]  /*d190*/  IMAD R10, R9, 0x4, R10 ;  /* 0x00000004090a7824 */ /* 0x000fe200078e020a */
[----:B------:R-:W-:Y:S01]  /*d1a0*/  SHF.R.S32.HI R3, RZ, 0x1f, R18 ;  /* 0x0000001fff037819 */ /* 0x000fe20000011412 */
[----:B------:R-:W-:Y:S01]  /*d1b0*/  IMAD.WIDE.U32 R8, R18, c[0x0][0x220], R6 ;  /* 0x0000880012087a25 */ /* 0x000fe200078e0006 */
[----:B------:R-:W-:-:S03]  /*d1c0*/  LOP3.LUT R19, R19, 0xfffffff0, RZ, 0xc0, !PT ;  /* 0xfffffff013137812 */ /* 0x000fc600078ec0ff */
[----:B------:R-:W-:Y:S01]  /*d1d0*/  IMAD R5, R3, c[0x0][0x220], RZ ;  /* 0x0000880003057a24 */ /* 0x000fe200078e02ff */
[----:B------:R-:W-:Y:S01]  /*d1e0*/  IADD3 R8, P3, R14, R8, RZ ;  /* 0x000000080e087210 */ /* 0x000fe20007f7e0ff */
[----:B------:R-:W-:-:S04]  /*d1f0*/  IMAD.WIDE.U32 R6, R18, c[0x0][0x260], R6 ;  /* 0x0000980012067a25 */ /* 0x000fc800078e0006 */
[----:B------:R-:W-:Y:S01]  /*d200*/  IMAD R3, R3, c[0x0][0x260], RZ ;  /* 0x0000980003037a24 */ /* 0x000fe200078e02ff */
[----:B------:R-:W-:Y:S01]  /*d210*/  IADD3 R6, P0, R12, R6, RZ ;  /* 0x000000060c067210 */ /* 0x000fe20007f1e0ff */
[C---:B------:R-:W-:Y:S02]  /*d220*/  IMAD R5, R18.reuse, c[0x0][0x224], R5 ;  /* 0x0000890012057a24 */ /* 0x040fe400078e0205 */
[----:B------:R-:W-:Y:S02]  /*d230*/  IMAD R3, R18, c[0x0][0x264], R3 ;  /* 0x0000990012037a24 */ /* 0x000fe400078e0203 */
[----:B------:R-:W-:Y:S01]  /*d240*/  IMAD R19, R10, 0x120, R19 ;  /* 0x000001200a137824 */ /* 0x000fe200078e0213 */
[----:B------:R-:W-:Y:S01]  /*d250*/  IADD3.X R9, R15, R9, R5, P3, !PT ;  /* 0x000000090f097210 */ /* 0x000fe20001ffe405 */
[----:B------:R-:W-:Y:S01]  /*d260*/  IMAD.MOV.U32 R10, RZ, RZ, c[0x0][0x228] ;  /* 0x00008a00ff0a7624 */ /* 0x000fe200078e00ff */
[----:B------:R-:W-:Y:S01]  /*d270*/  IADD3.X R7, R13, R7, R3, P0, !PT ;  /* 0x000000070d077210 */ /* 0x000fe200007fe403 */
[----:B------:R-:W-:Y:S01]  /*d280*/  IMAD.MOV.U32 R12, RZ, RZ, c[0x0][0x22c] ;  /* 0x00008b00ff0c7624 */ /* 0x000fe200078e00ff */
[----:B------:R-:W-:Y:S01]  /*d290*/  ISETP.NE.OR P0, PT, RZ, UR5, !P6 ;  /* 0x00000005ff007c0c */ /* 0x000fe2000f705670 */
[----:B------:R-:W-:Y:S01]  /*d2a0*/  IMAD.MOV.U32 R20, RZ, RZ, c[0x0][0x240] ;  /* 0x00009000ff147624 */ /* 0x000fe200078e00ff */
[----:B------:R-:W-:Y:S01]  /*d2b0*/  IADD3 R3, R11, UR10, RZ ;  /* 0x0000000a0b037c10 */ /* 0x000fe2000fffe0ff */
[----:B------:R-:W-:Y:S01]  /*d2c0*/  IMAD.MOV.U32 R21, RZ, RZ, c[0x0][0x244] ;  /* 0x00009100ff157624 */ /* 0x000fe200078e00ff */
        /* <DEDUP_REMOVED lines=20> */
.L_x_69:
[----:B------:R-:W-:Y:S01]  /*d410*/  YIELD ;  /* 0x0000000000007946 */ /* 0x000fe20003800000 */
[----:B------:R-:W-:Y:S05]  /*d420*/  @P1 BRA `(.L_x_68) ;  /* 0x0000002000001947 */ /* 0x000fea0003800000 */
[----:B------:R-:W2:Y:S02]  /*d430*/  LDG.E.STRONG.GPU R4, [R44.64] ;  /* 0x0000000e2c047981 */ /* 0x000ea4000c1ef900 */
[----:B--2---:R-:W-:-:S05]  /*d440*/  CCTL.IVALL ;  /* 0x00000000ff00798f */ /* 0x004fca0002000000 */
.L_x_68:
[----:B------:R-:W-:Y:S01]  /*d450*/  ISETP.NE.AND P0, PT, R4, R11, PT ;  /* 0x0000000b0400720c */ /* 0x000fe20003f05270 */
[----:B------:R-:W-:-:S12]  /*d460*/  WARPSYNC 0xffffffff ;  /* 0xffffffff00007948 */ /* 0x000fd80003800000 */
[----:B------:R-:W-:Y:S06]  /*d470*/  BAR.RED.AND.DEFER_BLOCKING 0x0, P0 ;  /* 0x0000000000007b1d */ /* 0x000fec0000014400 */
[----:B------:R-:W1:Y:S02]  /*d480*/  B2R.RESULT RZ, P0 ;  /* 0x0000000000ff731c */ /* 0x000e640000004000 */
[----:B-1----:R-:W-:Y:S05]  /*d490*/  @P0 BRA `(.L_x_69) ;  /* 0xffffff7000000947 */ /* 0x002fea000383ffff */
.L_x_67:
        /* <DEDUP_REMOVED lines=9> */
.L_x_66:
        /* <DEDUP_REMOVED lines=14> */
[----:B------:R-:W2:Y:S04]  /*d610*/  @P0 LDG.E.LTC128B.128 R24, [R8.64] ;  /* 0x0000000e08180981 */ /* 0x000ea8000c1e1d20 */
[----:B------:R-:W3:Y:S01]  /*d620*/  @P2 LDG.E.LTC128B.128 R28, [R4.64] ;  /* 0x0000000e041c2981 */ /* 0x000ee2000c1e1d20 */
[----:B------:R-:W-:Y:S02]  /*d630*/  ISETP.LT.AND P3, PT, R11, c[0x0][0x160], P4 ;  /* 0x000058000b007a0c */ /* 0x000fe40002761270 */
[C---:B------:R-:W-:Y:S01]  /*d640*/  IADD3 R14, R18.reuse, 0x8, RZ ;  /* 0x00000008120e7810 */ /* 0x040fe20007ffe0ff */
[----:B------:R-:W-:Y:S01]  /*d650*/  BAR.SYNC.DEFER_BLOCKING 0x0 ;  /* 0x0000000000007b1d */ /* 0x000fe20000010000 */
[----:B------:R-:W-:Y:S02]  /*d660*/  ISETP.LT.AND P1, PT, R18, c[0x0][0x160], P4 ;  /* 0x0000580012007a0c */ /* 0x000fe40002721270 */
[----:B------:R-:W-:-:S03]  /*d670*/  ISETP.LT.AND P2, PT, R14, c[0x0][0x160], P5 ;  /* 0x000058000e007a0c */ /* 0x000fc60002f41270 */
[----:B------:R-:W-:Y:S04]  /*d680*/  STS.64 [R3.X8], R68 ;  /* 0x0000004403007388 */ /* 0x000fe80000008a00 */
[----:B------:R-:W-:Y:S04]  /*d690*/  STS.64 [R3.X8+0x20], R34 ;  /* 0x0000202203007388 */ /* 0x000fe80000008a00 */
[----:B------:R-:W-:Y:S04]  /*d6a0*/  STS.64 [R3.X8+0x40], R32 ;  /* 0x0000402003007388 */ /* 0x000fe80000008a00 */
[----:B------:R-:W-:Y:S04]  /*d6b0*/  STS.64 [R3.X8+0x60], R16 ;  /* 0x0000601003007388 */ /* 0x000fe80000008a00 */
[----:B------:R-:W-:Y:S06]  /*d6c0*/  BAR.SYNC.DEFER_BLOCKING 0x0 ;  /* 0x0000000000007b1d */ /* 0x000fec0000010000 */
[----:B------:R-:W1:Y:S04]  /*d6d0*/  LDS.128 R32, [R19] ;  /* 0x0000000013207984 */ /* 0x000e680000000c00 */
[----:B------:R-:W4:Y:S01]  /*d6e0*/  LDS.128 R36, [R19+0x240] ;  /* 0x0002400013247984 */ /* 0x000f220000000c00 */
[----:B--2---:R-:W-:-:S02]  /*d6f0*/  FMUL R10, R27, R2 ;  /* 0x000000021b0a7220 */ /* 0x004fc40000400000 */
[-C--:B------:R-:W-:Y:S02]  /*d700*/  FMUL R12, R25, R2.reuse ;  /* 0x00000002190c7220 */ /* 0x080fe40000400000 */
[----:B------:R-:W-:Y:S02]  /*d710*/  FMUL R11, R26, R2 ;  /* 0x000000021a0b7220 */ /* 0x000fe40000400000 */
[----:B-1----:R-:W-:Y:S02]  /*d720*/  FFMA R43, R35, R0, R10 ;  /* 0x00000000232b7223 */ /* 0x002fe4000000000a */
[-C--:B---3--:R-:W-:Y:S02]  /*d730*/  FMUL R10, R29, R2.reuse ;  /* 0x000000021d0a7220 */ /* 0x088fe40000400000 */
[----:B------:R-:W-:Y:S02]  /*d740*/  FMUL R13, R24, R2 ;  /* 0x00000002180d7220 */ /* 0x000fe40000400000 */
[----:B------:R-:W-:-:S02]  /*d750*/  FFMA R41, R33, R0, R12 ;  /* 0x0000000021297223 */ /* 0x000fc4000000000c */
[----:B------:R-:W-:Y:S02]  /*d760*/  FFMA R42, R34, R0, R11 ;  /* 0x00000000222a7223 */ /* 0x000fe4000000000b */
[----:B------:R-:W-:Y:S02]  /*d770*/  FMUL R11, R28, R2 ;  /* 0x000000021c0b7220 */ /* 0x000fe40000400000 */
[-C--:B----4-:R-:W-:Y:S01]  /*d780*/  FFMA R33, R37, R0.reuse, R10 ;  /* 0x0000000025217223 */ /* 0x090fe2000000000a */
[----:B------:R-:W-:Y:S01]  /*d790*/  IADD3 R10, P0, R6, c[0x0][0x268], RZ ;  /* 0x00009a00060a7a10 */ /* 0x000fe20007f1e0ff */
[-C--:B------:R-:W-:Y:S02]  /*d7a0*/  FFMA R40, R32, R0.reuse, R13 ;  /* 0x0000000020287223 */ /* 0x080fe4000000000d */
[----:B------:R-:W-:Y:S01]  /*d7b0*/  FFMA R32, R36, R0, R11 ;  /* 0x0000000024207223 */ /* 0x000fe2000000000b */
[----:B------:R-:W-:Y:S01]  /*d7c0*/  IADD3.X R11, R7, c[0x0][0x26c], RZ, P0, !PT ;  /* 0x00009b00070b7a10 */ /* 0x000fe200007fe4ff */
[----:B------:R-:W-:Y:S01]  /*d7d0*/  FMUL R15, R30, R2 ;  /* 0x000000021e0f7220 */ /* 0x000fe20000400000 */
[----:B------:R-:W-:Y:S01]  /*d7e0*/  IADD3 R12, P0, R20, R8, RZ ;  /* 0x00000008140c7210 */ /* 0x000fe20007f1e0ff */
[----:B------:R-:W-:Y:S01]  /*d7f0*/  FMUL R13, R31, R2 ;  /* 0x000000021f0d7220 */ /* 0x000fe20000400000 */
[----:B------:R-:W-:Y:S01]  /*d800*/  @P1 STG.E.128 [R6.64], R40 ;  /* 0x0000002806001986 */ /* 0x000fe2000c101d0e */
[-C--:B------:R-:W-:Y:S01]  /*d810*/  FFMA R34, R38, R0.reuse, R15 ;  /* 0x0000000026227223 */ /* 0x080fe2000000000f */
[----:B------:R-:W-:Y:S01]  /*d820*/  IADD3 R15, R18, 0xa, RZ ;  /* 0x0000000a120f7810 */ /* 0x000fe20007ffe0ff */
[----:B------:R-:W-:Y:S01]  /*d830*/  FFMA R35, R39, R0, R13 ;  /* 0x0000000027237223 */ /* 0x000fe2000000000d */
[----:B------:R-:W-:-:S02]  /*d840*/  IADD3.X R13, R21, R9, RZ, P0, !PT ;  /* 0x00000009150d7210 */ /* 0x000fc400007fe4ff */
[----:B------:R-:W-:Y:S02]  /*d850*/  ISETP.LT.AND P1, PT, R15, c[0x0][0x160], P5 ;  /* 0x000058000f007a0c */ /* 0x000fe40002f21270 */
[----:B------:R-:W-:Y:S01]  /*d860*/  @P3 STG.E.128 [R10.64], R32 ;  /* 0x000000200a003986 */ /* 0x000fe2000c101d0e */
[----:B------:R-:W-:-:S03]  /*d870*/  IADD3 R8, P0, R20, R4, RZ ;  /* 0x0000000414087210 */ /* 0x000fc60007f1e0ff */
[----:B------:R-:W2:Y:S01]  /*d880*/  @P2 LDG.E.LTC128B.128 R24, [R12.64] ;  /* 0x0000000e0c182981 */ /* 0x000ea2000c1e1d20 */
[----:B------:R-:W-:-:S06]  /*d890*/  IADD3.X R9, R21, R5, RZ, P0, !PT ;  /* 0x0000000515097210 */ /* 0x000fcc00007fe4ff */
[----:B------:R-:W3:Y:S04]  /*d8a0*/  @P1 LDG.E.LTC128B.128 R28, [R8.64] ;  /* 0x0000000e081c1981 */ /* 0x000ee8000c1e1d20 */
[----:B------:R-:W-:Y:S01]  /*d8b0*/  BAR.SYNC.DEFER_BLOCKING 0x0 ;  /* 0x0000000000007b1d */ /* 0x000fe20000010000 */
[----:B------:R-:W-:Y:S02]  /*d8c0*/  ISETP.LT.AND P1, PT, R14, c[0x0][0x160], P4 ;  /* 0x000058000e007a0c */ /* 0x000fe40002721270 */
[----:B------:R-:W-:Y:S02]  /*d8d0*/  ISETP.LT.AND P3, PT, R15, c[0x0][0x160], P4 ;  /* 0x000058000f007a0c */ /* 0x000fe40002761270 */
[----:B------:R-:W-:-:S04]  /*d8e0*/  IADD3 R15, R18, 0x10, RZ ;  /* 0x00000010120f7810 */ /* 0x000fc80007ffe0ff */
[----:B------:R-:W-:Y:S01]  /*d8f0*/  ISETP.LT.AND P2, PT, R15, c[0x0][0x160], P5 ;  /* 0x000058000f007a0c */ /* 0x000fe20002f41270 */
        /* <DEDUP_REMOVED lines=8> */
[----:B------:R-:W-:Y:S02]  /*d980*/  FMUL R5, R25, R2 ;  /* 0x0000000219057220 */ /* 0x000fe40000400000 */
[----:B-1----:R-:W-:Y:S01]  /*d990*/  FFMA R32, R32, R0, R4 ;  /* 0x0000000020207223 */ /* 0x002fe20000000004 */
[----:B------:R-:W-:Y:S01]  /*d9a0*/  IADD3 R4, P0, R6, c[0x0][0x280], RZ ;  /* 0x0000a00006047a10 */ /* 0x000fe20007f1e0ff */
[----:B------:R-:W-:Y:S02]  /*d9b0*/  FMUL R6, R27, R2 ;  /* 0x000000021b067220 */ /* 0x000fe40000400000 */
[----:B------:R-:W-:Y:S01]  /*d9c0*/  FFMA R33, R33, R0, R5 ;  /* 0x0000000021217223 */ /* 0x000fe20000000005 */
[----:B------:R-:W-:Y:S01]  /*d9d0*/  IADD3.X R5, R7, c[0x0][0x284], RZ, P0, !PT ;  /* 0x0000a10007057a10 */ /* 0x000fe200007fe4ff */
[----:B------:R-:W-:Y:S01]  /*d9e0*/  FMUL R14, R26, R2 ;  /* 0x000000021a0e7220 */ /* 0x000fe20000400000 */
[----:B------:R-:W-:Y:S01]  /*d9f0*/  IADD3 R10, P0, R10, c[0x0][0x280], RZ ;  /* 0x0000a0000a0a7a10 */ /* 0x000fe20007f1e0ff */
[----:B------:R-:W-:-:S02]  /*da00*/  FFMA R35, R35, R0, R6 ;  /* 0x0000000023237223 */ /* 0x000fc40000000006 */
[-C--:B---3--:R-:W-:Y:S01]  /*da10*/  FMUL R7, R28, R2.reuse ;  /* 0x000000021c077220 */ /* 0x088fe20000400000 */
[----:B------:R-:W-:Y:S01]  /*da20*/  IADD3.X R11, R11, c[0x0][0x284], RZ, P0, !PT ;  /* 0x0000a1000b0b7a10 */ /* 0x000fe200007fe4ff */
[----:B------:R-:W-:Y:S01]  /*da30*/  FMUL R6, R29, R2 ;  /* 0x000000021d067220 */ /* 0x000fe20000400000 */
[----:B------:R-:W-:Y:S01]  /*da40*/  IADD3 R12, P0, R20, R12, RZ ;  /* 0x0000000c140c7210 */ /* 0x000fe20007f1e0ff */
[-C--:B------:R-:W-:Y:S01]  /*da50*/  FFMA R34, R34, R0.reuse, R14 ;  /* 0x0000000022227223 */ /* 0x080fe2000000000e */
[----:B------:R-:W-:Y:S01]  /*da60*/  IADD3 R14, R18, 0x12, RZ ;  /* 0x00000012120e7810 */ /* 0x000fe20007ffe0ff */
[-C--:B----4-:R-:W-:Y:S01]  /*da70*/  FFMA R36, R36, R0.reuse, R7 ;  /* 0x0000000024247223 */ /* 0x090fe20000000007 */
[----:B------:R-:W-:Y:S01]  /*da80*/  IADD3.X R13, R21, R13, RZ, P0, !PT ;  /* 0x0000000d150d7210 */ /* 0x000fe200007fe4ff */
[----:B------:R-:W-:Y:S01]  /*da90*/  FFMA R37, R37, R0, R6 ;  /* 0x0000000025257223 */ /* 0x000fe20000000006 */
[----:B------:R1:W-:Y:S01]  /*daa0*/  @P1 STG.E.128 [R4.64], R32 ;  /* 0x0000002004001986 */ /* 0x0003e2000c101d0e */
[-C--:B------:R-:W-:Y:S01]  /*dab0*/  FMUL R7, R30, R2.reuse ;  /* 0x000000021e077220 */ /* 0x080fe20000400000 */
[----:B------:R-:W-:Y:S01]  /*dac0*/  ISETP.LT.AND P1, PT, R14, c[0x0][0x160], P5 ;  /* 0x000058000e007a0c */ /* 0x000fe20002f21270 */
[----:B------:R-:W-:-:S02]  /*dad0*/  FMUL R6, R31, R2 ;  /* 0x000000021f067220 */ /* 0x000fc40000400000 */
[-C--:B------:R-:W-:Y:S02]  /*dae0*/  FFMA R38, R38, R0.reuse, R7 ;  /* 0x0000000026267223 */ /* 0x080fe40000000007 */
[----:B------:R-:W-:Y:S01]  /*daf0*/  FFMA R39, R39, R0, R6 ;  /* 0x0000000027277223 */ /* 0x000fe20000000006 */
[----:B------:R-:W-:-:S04]  /*db00*/  IADD3 R6, P0, R20, R8, RZ ;  /* 0x0000000814067210 */ /* 0x000fc80007f1e0ff */
[----:B------:R-:W-:Y:S01]  /*db10*/  @P3 STG.E.128 [R10.64], R36 ;  /* 0x000000240a003986 */ /* 0x000fe2000c101d0e */
[----:B------:R-:W-:Y:S02]  /*db20*/  IADD3.X R7, R21, R9, RZ, P0, !PT ;  /* 0x0000000915077210 */ /* 0x000fe400007fe4ff */
[----:B-1----:R-:W-:Y:S02]  /*db30*/  MOV R32, R24 ;  /* 0x0000001800207202 */ /* 0x002fe40000000f00 */
[----:B------:R-:W-:Y:S02]  /*db40*/  MOV R33, R25 ;  /* 0x0000001900217202 */ /* 0x000fe40000000f00 */
[----:B------:R-:W-:Y:S02]  /*db50*/  MOV R34, R26 ;  /* 0x0000001a00227202 */ /* 0x000fe40000000f00 */
[----:B------:R-:W-:Y:S02]  /*db60*/  MOV R35, R27 ;  /* 0x0000001b00237202 */ /* 0x000fe40000000f00 */
[----:B------:R-:W-:-:S04]  /*db70*/  MOV R24, R28 ;  /* 0x0000001c00187202 */ /* 0x000fc80000000f00 */
[----:B------:R-:W2:Y:S01]  /*db80*/  @P2 LDG.E.LTC128B.128 R32, [R12.64] ;  /* 0x0000000e0c202981 */ /* 0x000ea2000c1e1d20 */
[----:B------:R-:W-:Y:S02]  /*db90*/  MOV R25, R29 ;  /* 0x0000001d00197202 */ /* 0x000fe40000000f00 */
[----:B------:R-:W-:Y:S02]  /*dba0*/  MOV R26, R30 ;  /* 0x0000001e001a7202 */ /* 0x000fe40000000f00 */
[----:B------:R-:W-:-:S06]  /*dbb0*/  MOV R27, R31 ;  /* 0x0000001f001b7202 */ /* 0x000fcc0000000f00 */
[----:B------:R-:W3:Y:S04]  /*dbc0*/  @P1 LDG.E.LTC128B.128 R24, [R6.64] ;  /* 0x0000000e06181981 */ /* 0x000ee8000c1e1d20 */
[----:B------:R-:W-:Y:S01]  /*dbd0*/  BAR.SYNC.DEFER_BLOCKING 0x0 ;  /* 0x0000000000007b1d */ /* 0x000fe20000010000 */
[----:B------:R-:W-:Y:S02]  /*dbe0*/  ISETP.LT.AND P3, PT, R14, c[0x0][0x160], P4 ;  /* 0x000058000e007a0c */ /* 0x000fe40002761270 */
[----:B------:R-:W-:Y:S02]  /*dbf0*/  IADD3 R4, P0, R4, c[0x0][0x280], RZ ;  /* 0x0000a00004047a10 */ /* 0x000fe40007f1e0ff */
[----:B------:R-:W-:Y:S02]  /*dc00*/  ISETP.LT.AND P1, PT, R15, c[0x0][0x160], P4 ;  /* 0x000058000f007a0c */ /* 0x000fe40002721270 */
[----:B------:R-:W-:Y:S01]  /*dc10*/  IADD3.X R5, R5, c[0x0][0x284], RZ, P0, !PT ;  /* 0x0000a10005057a10 */ /* 0x000fe200007fe4ff */
        /* <DEDUP_REMOVED lines=9> */
[----:B-1----:R-:W-:Y:S02]  /*dcb0*/  FFMA R36, R28, R0, R8 ;  /* 0x000000001c247223 */ /* 0x002fe40000000008 */
[-C--:B------:R-:W-:Y:S02]  /*dcc0*/  FMUL R8, R35, R2.reuse ;  /* 0x0000000223087220 */ /* 0x080fe40000400000 */
[----:B------:R-:W-:Y:S02]  /*dcd0*/  FMUL R9, R34, R2 ;  /* 0x0000000222097220 */ /* 0x000fe40000400000 */
[----:B------:R-:W-:Y:S02]  /*dce0*/  FFMA R39, R31, R0, R8 ;  /* 0x000000001f277223 */ /* 0x000fe40000000008 */
[----:B---3--:R-:W-:-:S02]  /*dcf0*/  FMUL R8, R25, R2 ;  /* 0x0000000219087220 */ /* 0x008fc40000400000 */
[-C--:B------:R-:W-:Y:S01]  /*dd00*/  FFMA R37, R29, R0.reuse, R14 ;  /* 0x000000001d257223 */ /* 0x080fe2000000000e */
[----:B------:R-:W-:Y:S01]  /*dd10*/  IADD3 R14, R18, 0x18, RZ ;  /* 0x00000018120e7810 */ /* 0x000fe20007ffe0ff */
[----:B------:R-:W-:Y:S02]  /*dd20*/  FFMA R38, R30, R0, R9 ;  /* 0x000000001e267223 */ /* 0x000fe40000000009 */
[----:B------:R-:W-:Y:S01]  /*dd30*/  FMUL R9, R24, R2 ;  /* 0x0000000218097220 */ /* 0x000fe20000400000 */
[----:B------:R-:W-:Y:S01]  /*dd40*/  ISETP.LT.AND P2, PT, R14, c[0x0][0x160], P5 ;  /* 0x000058000e007a0c */ /* 0x000fe20002f41270 */
[----:B----4-:R-:W-:Y:S01]  /*dd50*/  FFMA R29, R41, R0, R8 ;  /* 0x00000000291d7223 */ /* 0x010fe20000000008 */
[----:B------:R-:W-:Y:S01]  /*dd60*/  IADD3 R8, P0, R10, c[0x0][0x280], RZ ;  /* 0x0000a0000a087a10 */ /* 0x000fe20007f1e0ff */
[----:B------:R-:W-:Y:S01]  /*dd70*/  FMUL R10, R27, R2 ;  /* 0x000000021b0a7220 */ /* 0x000fe20000400000 */
[----:B------:R1:W-:Y:S01]  /*dd80*/  @P1 STG.E.128 [R4.64], R36 ;  /* 0x0000002404001986 */ /* 0x0003e2000c101d0e */
[----:B------:R-:W-:Y:S01]  /*dd90*/  FFMA R28, R40, R0, R9 ;  /* 0x00000000281c7223 */ /* 0x000fe20000000009 */
[----:B------:R-:W-:Y:S01]  /*dda0*/  IADD3.X R9, R11, c[0x0][0x284], RZ, P0, !PT ;  /* 0x0000a1000b097a10 */ /* 0x000fe200007fe4ff */
[----:B------:R-:W-:Y:S01]  /*ddb0*/  FMUL R15, R26, R2 ;  /* 0x000000021a0f7220 */ /* 0x000fe20000400000 */
[----:B------:R-:W-:Y:S01]  /*ddc0*/  IADD3 R12, P0, R20, R12, RZ ;  /* 0x0000000c140c7210 */ /* 0x000fe20007f1e0ff */
[-C--:B------:R-:W-:Y:S01]  /*ddd0*/  FFMA R31, R43, R0.reuse, R10 ;  /* 0x000000002b1f7223 */ /* 0x080fe2000000000a */
[----:B------:R-:W-:Y:S01]  /*dde0*/  IADD3 R10, R18, 0x1a, RZ ;  /* 0x0000001a120a7810 */ /* 0x000fe20007ffe0ff */
[----:B------:R-:W-:Y:S01]  /*ddf0*/  FFMA R30, R42, R0, R15 ;  /* 0x000000002a1e7223 */ /* 0x000fe2000000000f */
[----:B------:R-:W-:-:S02]  /*de00*/  IADD3.X R13, R21, R13, RZ, P0, !PT ;  /* 0x0000000d150d7210 */ /* 0x000fc400007fe4ff */
[----:B------:R-:W-:Y:S02]  /*de10*/  ISETP.LT.AND P1, PT, R10, c[0x0][0x160], P5 ;  /* 0x000058000a007a0c */ /* 0x000fe40002f21270 */
[----:B------:R-:W-:Y:S01]  /*de20*/  @P3 STG.E.128 [R8.64], R28 ;  /* 0x0000001c08003986 */ /* 0x000fe2000c101d0e */
[----:B------:R-:W-:-:S03]  /*de30*/  IADD3 R6, P0, R20, R6, RZ ;  /* 0x0000000614067210 */ /* 0x000fc60007f1e0ff */
[----:B------:R2:W3:Y:S01]  /*de40*/  @P2 LDG.E.LTC128B.128 R32, [R12.64] ;  /* 0x0000000e0c202981 */ /* 0x0004e2000c1e1d20 */
[----:B------:R-:W-:-:S06]  /*de50*/  IADD3.X R7, R21, R7, RZ, P0, !PT ;  /* 0x0000000715077210 */ /* 0x000fcc00007fe4ff */
[----:B------:R-:W4:Y:S04]  /*de60*/  @P1 LDG.E.LTC128B.128 R24, [R6.64] ;  /* 0x0000000e06181981 */ /* 0x000f28000c1e1d20 */
[----:B------:R-:W-:Y:S01]  /*de70*/  BAR.SYNC.DEFER_BLOCKING 0x0 ;  /* 0x0000000000007b1d */ /* 0x000fe20000010000 */
[----:B------:R-:W-:Y:S02]  /*de80*/  ISETP.LT.AND P1, PT, R14, c[0x0][0x160], P4 ;  /* 0x000058000e007a0c */ /* 0x000fe40002721270 */
[----:B------:R-:W-:Y:S02]  /*de90*/  ISETP.LT.AND P3, PT, R10, c[0x0][0x160], P4 ;  /* 0x000058000a007a0c */ /* 0x000fe40002761270 */
[----:B-1----:R-:W-:-:S04]  /*dea0*/  IADD3 R4, P0, R4, c[0x0][0x280], RZ ;  /* 0x0000a00004047a10 */ /* 0x002fc80007f1e0ff */
[----:B------:R-:W-:Y:S02]  /*deb0*/  IADD3.X R5, R5, c[0x0][0x284], RZ, P0, !PT ;  /* 0x0000a10005057a10 */ /* 0x000fe400007fe4ff */
[----:B--2---:R-:W-:-:S04]  /*dec0*/  IADD3 R12, P0, R20, R12, RZ ;  /* 0x0000000c140c7210 */ /* 0x004fc80007f1e0ff */
[----:B------:R-:W-:Y:S01]  /*ded0*/  IADD3.X R13, R21, R13, RZ, P0, !PT ;  /* 0x0000000d150d7210 */ /* 0x000fe200007fe4ff */
[----:B------:R-:W-:Y:S04]  /*dee0*/  STS.64 [R3.X8], R76 ;  /* 0x0000004c03007388 */ /* 0x000fe80000008a00 */
[----:B------:R-:W-:Y:S04]  /*def0*/  STS.64 [R3.X8+0x20], R74 ;  /* 0x0000204a03007388 */ /* 0x000fe80000008a00 */
[----:B------:R-:W-:Y:S04]  /*df00*/  STS.64 [R3.X8+0x40], R250 ;  /* 0x000040fa03007388 */ /* 0x000fe80000008a00 */
[----:B------:R-:W-:Y:S04]  /*df10*/  STS.64 [R3.X8+0x60], R232 ;  /* 0x000060e803007388 */ /* 0x000fe80000008a00 */
[----:B------:R-:W-:Y:S06]  /*df20*/  BAR.SYNC.DEFER_BLOCKING 0x0 ;  /* 0x0000000000007b1d */ /* 0x000fec0000010000 */
[----:B------:R-:W1:Y:S04]  /*df30*/  LDS.128 R28, [R19] ;  /* 0x00000000131c7984 */ /* 0x000e680000000c00 */
[----:B------:R-:W2:Y:S01]  /*df40*/  LDS.128 R36, [R19+0x240] ;  /* 0x0002400013247984 */ /* 0x000ea20000000c00 */
[----:B---3--:R-:W-:-:S02]  /*df50*/  FMUL R11, R32, R2 ;  /* 0x00000002200b7220 */ /* 0x008fc40000400000 */
[----:B------:R-:W-:Y:S02]  /*df60*/  FMUL R15, R33, R2 ;  /* 0x00000002210f7220 */ /* 0x000fe40000400000 */
[----:B-1----:R-:W-:Y:S02]  /*df70*/  FFMA R28, R28, R0, R11 ;  /* 0x000000001c1c7223 */ /* 0x002fe4000000000b */
[-C--:B------:R-:W-:Y:S02]  /*df80*/  FMUL R14, R34, R2.reuse ;  /* 0x00000002220e7220 */ /* 0x080fe40000400000 */
[----:B------:R-:W-:Y:S02]  /*df90*/  FMUL R11, R35, R2 ;  /* 0x00000002230b7220 */ /* 0x000fe40000400000 */
[-C--:B------:R-:W-:Y:S01]  /*dfa0*/  FFMA R29, R29, R0.reuse, R15 ;  /* 0x000000001d1d7223 */ /* 0x080fe2000000000f */
[----:B------:R-:W-:Y:S01]  /*dfb0*/  IADD3 R15, R18, 0x20, RZ ;  /* 0x00000020120f7810 */ /* 0x000fe20007ffe0ff */
[-C--:B------:R-:W-:Y:S01]  /*dfc0*/  FFMA R30, R30, R0.reuse, R14 ;  /* 0x000000001e1e7223 */ /* 0x080fe2000000000e */
[----:B------:R-:W-:Y:S01]  /*dfd0*/  IADD3 R14, R18, 0x22, RZ ;  /* 0x00000022120e7810 */ /* 0x000fe20007ffe0ff */
[----:B------:R-:W-:Y:S01]  /*dfe0*/  FFMA R31, R31, R0, R11 ;  /* 0x000000001f1f7223 */ /* 0x000fe2000000000b */
[----:B------:R-:W-:Y:S01]  /*dff0*/  ISETP.LT.AND P2, PT, R15, c[0x0][0x160], P5 ;  /* 0x000058000f007a0c */ /* 0x000fe20002f41270 */
[----:B----4-:R-:W-:-:S02]  /*e000*/  FMUL R11, R24, R2 ;  /* 0x00000002180b7220 */ /* 0x010fc40000400000 */
[----:B------:R-:W-:Y:S01]  /*e010*/  FMUL R10, R25, R2 ;  /* 0x00000002190a7220 */ /* 0x000fe20000400000 */
[----:B------:R1:W-:Y:S01]  /*e020*/  @P1 STG.E.128 [R4.64], R28 ;  /* 0x0000001c04001986 */ /* 0x0003e2000c101d0e */
[-C--:B--2---:R-:W-:Y:S02]  /*e030*/  FFMA R36, R36, R0.reuse, R11 ;  /* 0x0000000024247223 */ /* 0x084fe4000000000b */
[----:B------:R-:W-:Y:S01]  /*e040*/  FFMA R37, R37, R0, R10 ;  /* 0x0000000025257223 */ /* 0x000fe2000000000a */
[----:B------:R-:W-:Y:S01]  /*e050*/  IADD3 R10, P1, R8, c[0x0][0x280], RZ ;  /* 0x0000a000080a7a10 */ /* 0x000fe20007f3e0ff */
[-C--:B------:R-:W-:Y:S02]  /*e060*/  FMUL R11, R26, R2.reuse ;  /* 0x000000021a0b7220 */ /* 0x080fe40000400000 */
[----:B------:R-:W-:Y:S02]  /*e070*/  FMUL R8, R27, R2 ;  /* 0x000000021b087220 */ /* 0x000fe40000400000 */
[-C--:B------:R-:W-:Y:S01]  /*e080*/  FFMA R38, R38, R0.reuse, R11 ;  /* 0x0000000026267223 */ /* 0x080fe2000000000b */
[----:B------:R-:W-:Y:S01]  /*e090*/  IADD3.X R11, R9, c[0x0][0x284], RZ, P1, !PT ;  /* 0x0000a100090b7a10 */ /* 0x000fe20000ffe4ff */
[----:B------:R-:W-:Y:S01]  /*e0a0*/  FFMA R39, R39, R0, R8 ;  /* 0x0000000027277223 */ /* 0x000fe20000000008 */
[----:B------:R-:W-:-:S04]  /*e0b0*/  ISETP.LT.AND P1, PT, R14, c[0x0][0x160], P5 ;  /* 0x000058000e007a0c */ /* 0x000fc80002f21270 */
[----:B------:R-:W-:Y:S01]  /*e0c0*/  @P3 STG.E.128 [R10.64], R36 ;  /* 0x000000240a003986 */ /* 0x000fe2000c101d0e */
[----:B------:R-:W-:-:S03]  /*e0d0*/  IADD3 R8, P0, R20, R6, RZ ;  /* 0x0000000614087210 */ /* 0x000fc60007f1e0ff */
[----:B------:R-:W2:Y:S01]  /*e0e0*/  @P2 LDG.E.LTC128B.128 R32, [R12.64] ;  /* 0x0000000e0c202981 */ /* 0x000ea2000c1e1d20 */
[----:B------:R-:W-:Y:S02]  /*e0f0*/  IADD3.X R9, R21, R7, RZ, P0, !PT ;  /* 0x0000000715097210 */ /* 0x000fe400007fe4ff */
[----:B-1----:R-:W-:Y:S02]  /*e100*/  MOV R28, R24 ;  /* 0x00000018001c7202 */ /* 0x002fe40000000f00 */
[----:B------:R-:W-:Y:S02]  /*e110*/  MOV R29, R25 ;  /* 0x00000019001d7202 */ /* 0x000fe40000000f00 */
[----:B------:R-:W-:Y:S02]  /*e120*/  MOV R30, R26 ;  /* 0x0000001a001e7202 */ /* 0x000fe40000000f00 */
[----:B------:R-:W-:-:S06]  /*e130*/  MOV R31, R27 ;  /* 0x0000001b001f7202 */ /* 0x000fcc0000000f00 */
[----:B------:R-:W3:Y:S04]  /*e140*/  @P1 LDG.E.LTC128B.128 R28, [R8.64] ;  /* 0x0000000e081c1981 */ /* 0x000ee8000c1e1d20 */
[----:B------:R-:W-:Y:S01]  /*e150*/  BAR.SYNC.DEFER_BLOCKING 0x0 ;  /* 0x0000000000007b1d */ /* 0x000fe20000010000 */
[----:B------:R-:W-:Y:S02]  /*e160*/  ISETP.LT.AND P1, PT, R15, c[0x0][0x160], P4 ;  /* 0x000058000f007a0c */ /* 0x000fe40002721270 */
[----:B------:R-:W-:Y:S02]  /*e170*/  IADD3 R22, R18, 0x28, RZ ;  /* 0x0000002812167810 */ /* 0x000fe40007ffe0ff */
[----:B------:R-:W-:Y:S02]  /*e180*/  ISETP.LT.AND P3, PT, R14, c[0x0][0x160], P4 ;  /* 0x000058000e007a0c */ /* 0x000fe40002761270 */
        /* <DEDUP_REMOVED lines=12> */
[-C--:B------:R-:W-:Y:S02]  /*e250*/  FMUL R15, R33, R2.reuse ;  /* 0x00000002210f7220 */ /* 0x080fe40000400000 */
[----:B------:R-:W-:Y:S02]  /*e260*/  FMUL R4, R35, R2 ;  /* 0x0000000223047220 */ /* 0x000fe40000400000 */
[-C--:B------:R-:W-:Y:S01]  /*e270*/  FFMA R26, R26, R0.reuse, R7 ;  /* 0x000000001a1a7223 */ /* 0x080fe20000000007 */
[----:B------:R-:W-:Y:S01]  /*e280*/  IADD3.X R7, R5, c[0x0][0x284], RZ, P0, !PT ;  /* 0x0000a10005077a10 */ /* 0x000fe200007fe4ff */
[----:B------:R-:W-:Y:S01]  /*e290*/  FFMA R25, R25, R0, R15 ;  /* 0x0000000019197223 */ /* 0x000fe2000000000f */
[----:B------:R-:W-:Y:S01]  /*e2a0*/  IADD3 R16, P0, R20, R12, RZ ;  /* 0x0000000c14107210 */ /* 0x000fe20007f1e0ff */
[----:B------:R-:W-:-:S03]  /*e2b0*/  FFMA R27, R27, R0, R4 ;  /* 0x000000001b1b7223 */ /* 0x000fc60000000004 */
[----:B------:R-:W-:Y:S02]  /*e2c0*/  IADD3.X R17, R21, R13, RZ, P0, !PT ;  /* 0x0000000d15117210 */ /* 0x000fe400007fe4ff */
[----:B------:R4:W-:Y:S01]  /*e2d0*/  @P1 STG.E.128 [R6.64], R24 ;  /* 0x0000001806001986 */ /* 0x0009e2000c101d0e */
[-C--:B---3--:R-:W-:Y:S02]  /*e2e0*/  FMUL R4, R30, R2.reuse ;  /* 0x000000021e047220 */ /* 0x088fe40000400000 */
[-C--:B------:R-:W-:Y:S02]  /*e2f0*/  FMUL R14, R28, R2.reuse ;  /* 0x000000021c0e7220 */ /* 0x080fe40000400000 */
[----:B------:R-:W-:Y:S02]  /*e300*/  FMUL R5, R29, R2 ;  /* 0x000000021d057220 */ /* 0x000fe40000400000 */
[-C--:B----4-:R-:W-:Y:S01]  /*e310*/  FFMA R26, R38, R0.reuse, R4 ;  /* 0x00000000261a7223 */ /* 0x090fe20000000004 */
[----:B------:R-:W-:Y:S01]  /*e320*/  IADD3 R4, P1, R10, c[0x0][0x280], RZ ;  /* 0x0000a0000a047a10 */ /* 0x000fe20007f3e0ff */
[-C--:B------:R-:W-:Y:S01]  /*e330*/  FFMA R24, R36, R0.reuse, R14 ;  /* 0x0000000024187223 */ /* 0x080fe2000000000e */
[----:B------:R-:W-:Y:S01]  /*e340*/  IADD3 R10, R18, 0x2a, RZ ;  /* 0x0000002a120a7810 */ /* 0x000fe20007ffe0ff */
[----:B------:R-:W-:Y:S01]  /*e350*/  FFMA R25, R37, R0, R5 ;  /* 0x0000000025197223 */ /* 0x000fe20000000005 */
[----:B------:R-:W-:Y:S01]  /*e360*/  IADD3.X R5, R11, c[0x0][0x284], RZ, P1, !PT ;  /* 0x0000a1000b057a10 */ /* 0x000fe20000ffe4ff */
[----:B------:R-:W-:Y:S01]  /*e370*/  FMUL R14, R31, R2 ;  /* 0x000000021f0e7220 */ /* 0x000fe20000400000 */
[----:B------:R-:W-:-:S03]  /*e380*/  ISETP.LT.AND P1, PT, R10, c[0x0][0x160], P5 ;  /* 0x000058000a007a0c */ /* 0x000fc60002f21270 */
[----:B------:R-:W-:Y:S01]  /*e390*/  FFMA R27, R39, R0, R14 ;  /* 0x00000000271b7223 */ /* 0x000fe2000000000e */
[----:B------:R-:W-:-:S04]  /*e3a0*/  IADD3 R14, P0, R20, R8, RZ ;  /* 0x00000008140e7210 */ /* 0x000fc80007f1e0ff */
[----:B------:R-:W-:Y:S01]  /*e3b0*/  @P3 STG.E.128 [R4.64], R24 ;  /* 0x0000001804003986 */ /* 0x000fe2000c101d0e */
[----:B------:R-:W-:-:S03]  /*e3c0*/  IADD3.X R15, R21, R9, RZ, P0, !PT ;  /* 0x00000009150f7210 */ /* 0x000fc600007fe4ff */
[----:B------:R-:W2:Y:S04]  /*e3d0*/  @P2 LDG.E.LTC128B.128 R32, [R16.64] ;  /* 0x0000000e10202981 */ /* 0x000ea8000c1e1d20 */
[----:B------:R-:W3:Y:S04]  /*e3e0*/  @P1 LDG.E.LTC128B.128 R28, [R14.64] ;  /* 0x0000000e0e1c1981 */ /* 0x000ee8000c1e1d20 */
[----:B------:R-:W-:Y:S01]  /*e3f0*/  BAR.SYNC.DEFER_BLOCKING 0x0 ;  /* 0x0000000000007b1d */ /* 0x000fe20000010000 */
[----:B------:R-:W-:Y:S02]  /*e400*/  ISETP.LT.AND P3, PT, R10, c[0x0][0x160], P4 ;  /* 0x000058000a007a0c */ /* 0x000fe40002761270 */
[----:B------:R-:W-:-:S02]  /*e410*/  ISETP.LT.AND P1, PT, R22, c[0x0][0x160], P4 ;  /* 0x0000580016007a0c */ /* 0x000fc40002721270 */
[----:B------:R-:W-:Y:S02]  /*e420*/  IADD3 R12, P0, R6, c[0x0][0x280], RZ ;  /* 0x0000a000060c7a10 */ /* 0x000fe40007f1e0ff */
[----:B------:R-:W-:Y:S02]  /*e430*/  IADD3 R22, R18, 0x30, RZ ;  /* 0x0000003012167810 */ /* 0x000fe40007ffe0ff */
[----:B------:R-:W-:Y:S02]  /*e440*/  IADD3.X R13, R7, c[0x0][0x284], RZ, P0, !PT ;  /* 0x0000a100070d7a10 */ /* 0x000fe400007fe4ff */
        /* <DEDUP_REMOVED lines=11> */
[-C--:B-1----:R-:W-:Y:S02]  /*e500*/  FFMA R25, R25, R0.reuse, R8 ;  /* 0x0000000019197223 */ /* 0x082fe40000000008 */
[----:B------:R-:W-:Y:S02]  /*e510*/  FFMA R26, R26, R0, R10 ;  /* 0x000000001a1a7223 */ /* 0x000fe4000000000a */
[-C--:B---3--:R-:W-:Y:S02]  /*e520*/  FMUL R8, R28, R2.reuse ;  /* 0x000000021c087220 */ /* 0x088fe40000400000 */
[----:B------:R-:W-:-:S02]  /*e530*/  FMUL R10, R29, R2 ;  /* 0x000000021d0a7220 */ /* 0x000fc40000400000 */
[----:B------:R-:W-:Y:S02]  /*e540*/  FFMA R24, R24, R0, R9 ;  /* 0x0000000018187223 */ /* 0x000fe40000000009 */
[----:B------:R-:W-:Y:S02]  /*e550*/  FMUL R9, R35, R2 ;  /* 0x0000000223097220 */ /* 0x000fe40000400000 */
[-C--:B----4-:R-:W-:Y:S02]  /*e560*/  FFMA R36, R36, R0.reuse, R8 ;  /* 0x0000000024247223 */ /* 0x090fe40000000008 */
[----:B------:R-:W-:Y:S01]  /*e570*/  FFMA R37, R37, R0, R10 ;  /* 0x0000000025257223 */ /* 0x000fe2000000000a */
[----:B------:R-:W-:Y:S01]  /*e580*/  IADD3 R10, P0, R4, c[0x0][0x280], RZ ;  /* 0x0000a000040a7a10 */ /* 0x000fe20007f1e0ff */
[----:B------:R-:W-:Y:S01]  /*e590*/  FMUL R8, R30, R2 ;  /* 0x000000021e087220 */ /* 0x000fe20000400000 */
[----:B------:R-:W-:Y:S01]  /*e5a0*/  IADD3 R4, R18, 0x32, RZ ;  /* 0x0000003212047810 */ /* 0x000fe20007ffe0ff */
[----:B------:R-:W-:Y:S01]  /*e5b0*/  FFMA R27, R27, R0, R9 ;  /* 0x000000001b1b7223 */ /* 0x000fe20000000009 */
[----:B------:R-:W-:Y:S01]  /*e5c0*/  IADD3.X R11, R5, c[0x0][0x284], RZ, P0, !PT ;  /* 0x0000a100050b7a10 */ /* 0x000fe200007fe4ff */
[----:B------:R-:W-:-:S02]  /*e5d0*/  FMUL R6, R31, R2 ;  /* 0x000000021f067220 */ /* 0x000fc40000400000 */
[----:B------:R-:W-:Y:S01]  /*e5e0*/  FFMA R38, R38, R0, R8 ;  /* 0x0000000026267223 */ /* 0x000fe20000000008 */
[----:B------:R-:W-:Y:S01]  /*e5f0*/  IADD3 R8, P0, R20, R16, RZ ;  /* 0x0000001014087210 */ /* 0x000fe20007f1e0ff */
[----:B------:R1:W-:Y:S01]  /*e600*/  @P1 STG.E.128 [R12.64], R24 ;  /* 0x000000180c001986 */ /* 0x0003e2000c101d0e */
[----:B------:R-:W-:Y:S01]  /*e610*/  FFMA R39, R39, R0, R6 ;  /* 0x0000000027277223 */ /* 0x000fe20000000006 */
[----:B------:R-:W-:Y:S02]  /*e620*/  ISETP.LT.AND P1, PT, R4, c[0x0][0x160], P5 ;  /* 0x0000580004007a0c */ /* 0x000fe40002f21270 */
[----:B------:R-:W-:Y:S02]  /*e630*/  IADD3.X R9, R21, R17, RZ, P0, !PT ;  /* 0x0000001115097210 */ /* 0x000fe400007fe4ff */
[----:B------:R-:W-:Y:S01]  /*e640*/  @P3 STG.E.128 [R10.64], R36 ;  /* 0x000000240a003986 */ /* 0x000fe2000c101d0e */
[----:B------:R-:W-:-:S04]  /*e650*/  IADD3 R6, P0, R20, R14, RZ ;  /* 0x0000000e14067210 */ /* 0x000fc80007f1e0ff */
[----:B------:R-:W-:-:S05]  /*e660*/  IADD3.X R7, R21, R15, RZ, P0, !PT ;  /* 0x0000000f15077210 */ /* 0x000fca00007fe4ff */
[----:B------:R-:W2:Y:S01]  /*e670*/  @P1 LDG.E.LTC128B.128 R28, [R6.64] ;  /* 0x0000000e061c1981 */ /* 0x000ea2000c1e1d20 */
[----:B-1----:R-:W-:Y:S02]  /*e680*/  MOV R24, R32 ;  /* 0x0000002000187202 */ /* 0x002fe40000000f00 */
[----:B------:R-:W-:Y:S02]  /*e690*/  MOV R25, R33 ;  /* 0x0000002100197202 */ /* 0x000fe40000000f00 */
[----:B------:R-:W-:Y:S02]  /*e6a0*/  MOV R26, R34 ;  /* 0x00000022001a7202 */ /* 0x000fe40000000f00 */
[----:B------:R-:W-:-:S06]  /*e6b0*/  MOV R27, R35 ;  /* 0x00000023001b7202 */ /* 0x000fcc0000000f00 */
        /* <DEDUP_REMOVED lines=11> */
[-C--:B---3--:R-:W-:Y:S02]  /*e770*/  FMUL R4, R27, R2.reuse ;  /* 0x000000021b047220 */ /* 0x088fe40000400000 */
[-C--:B------:R-:W-:Y:S02]  /*e780*/  FMUL R14, R25, R2.reuse ;  /* 0x00000002190e7220 */ /* 0x080fe40000400000 */
[-C--:B------:R-:W-:Y:S02]  /*e790*/  FMUL R15, R24, R2.reuse ;  /* 0x00000002180f7220 */ /* 0x080fe40000400000 */
[----:B------:R-:W-:Y:S02]  /*e7a0*/  FMUL R5, R26, R2 ;  /* 0x000000021a057220 */ /* 0x000fe40000400000 */
[-C--:B-1----:R-:W-:Y:S01]  /*e7b0*/  FFMA R39, R35, R0.reuse, R4 ;  /* 0x0000000023277223 */ /* 0x082fe20000000004 */
[----:B------:R-:W-:Y:S01]  /*e7c0*/  IADD3 R4, P1, R12, c[0x0][0x280], RZ ;  /* 0x0000a0000c047a10 */ /* 0x000fe20007f3e0ff */
[-C--:B------:R-:W-:Y:S01]  /*e7d0*/  FFMA R37, R33, R0.reuse, R14 ;  /* 0x0000000021257223 */ /* 0x080fe2000000000e */
[----:B------:R-:W-:Y:S01]  /*e7e0*/  IADD3 R14, R18, 0x38, RZ ;  /* 0x00000038120e7810 */ /* 0x000fe20007ffe0ff */
[-C--:B------:R-:W-:Y:S01]  /*e7f0*/  FFMA R36, R32, R0.reuse, R15 ;  /* 0x0000000020247223 */ /* 0x080fe2000000000f */
[----:B------:R-:W-:Y:S01]  /*e800*/  IADD3 R12, P0, R10, c[0x0][0x280], RZ ;  /* 0x0000a0000a0c7a10 */ /* 0x000fe20007f1e0ff */
[----:B------:R-:W-:Y:S01]  /*e810*/  FFMA R38, R34, R0, R5 ;  /* 0x0000000022267223 */ /* 0x000fe20000000005 */
[----:B------:R-:W-:Y:S01]  /*e820*/  IADD3.X R5, R13, c[0x0][0x284], RZ, P1, !PT ;  /* 0x0000a1000d057a10 */ /* 0x000fe20000ffe4ff */
[-C--:B--2---:R-:W-:Y:S01]  /*e830*/  FMUL R15, R28, R2.reuse ;  /* 0x000000021c0f7220 */ /* 0x084fe20000400000 */
[----:B------:R-:W-:Y:S01]  /*e840*/  ISETP.LT.AND P1, PT, R14, c[0x0][0x160], P5 ;  /* 0x000058000e007a0c */ /* 0x000fe20002f21270 */
[----:B------:R-:W-:Y:S01]  /*e850*/  FMUL R10, R30, R2 ;  /* 0x000000021e0a7220 */ /* 0x000fe20000400000 */
[----:B------:R-:W-:Y:S01]  /*e860*/  IADD3.X R13, R11, c[0x0][0x284], RZ, P0, !PT ;  /* 0x0000a1000b0d7a10 */ /* 0x000fe200007fe4ff */
[----:B----4-:R-:W-:Y:S01]  /*e870*/  FFMA R32, R40, R0, R15 ;  /* 0x0000000028207223 */ /* 0x010fe2000000000f */
[----:B------:R-:W-:Y:S01]  /*e880*/  IADD3 R8, P0, R20, R8, RZ ;  /* 0x0000000814087210 */ /* 0x000fe20007f1e0ff */
[----:B------:R-:W-:-:S02]  /*e890*/  FMUL R11, R29, R2 ;  /* 0x000000021d0b7220 */ /* 0x000fc40000400000 */
[----:B------:R-:W-:Y:S01]  /*e8a0*/  FMUL R15, R31, R2 ;  /* 0x000000021f0f7220 */ /* 0x000fe20000400000 */
[----:B------:R-:W-:Y:S01]  /*e8b0*/  IADD3.X R9, R21, R9, RZ, P0, !PT ;  /* 0x0000000915097210 */ /* 0x000fe200007fe4ff */
[-C--:B------:R-:W-:Y:S02]  /*e8c0*/  FFMA R33, R41, R0.reuse, R11 ;  /* 0x0000000029217223 */ /* 0x080fe4000000000b */
        /* <DEDUP_REMOVED lines=14> */
[----:B------:R5:W-:Y:S04]  /*e9b0*/  STS.64 [R3.X8+0x60], R54 ;  /* 0x0000603603007388 */ /* 0x000be80000008a00 */
[----:B------:R-:W-:Y:S06]  /*e9c0*/  BAR.SYNC.DEFER_BLOCKING 0x0 ;  /* 0x0000000000007b1d */ /* 0x000fec0000010000 */
[----:B------:R-:W2:Y:S04]  /*e9d0*/  LDS.128 R20, [R19] ;  /* 0x0000000013147984 */ /* 0x000ea80000000c00 */
[----:B------:R-:W2:Y:S01]  /*e9e0*/  LDS.128 R16, [R19+0x240] ;  /* 0x0002400013107984 */ /* 0x000ea20000000c00 */
[----:B------:R-:W-:-:S02]  /*e9f0*/  ISETP.LT.AND P1, PT, R14, c[0x0][0x160], P4 ;  /* 0x000058000e007a0c */ /* 0x000fc40002721270 */
[----:B-1----:R-:W-:-:S04]  /*ea00*/  IADD3 R4, P0, R4, c[0x0][0x280], RZ ;  /* 0x0000a00004047a10 */ /* 0x002fc80007f1e0ff */
[----:B------:R-:W-:Y:S01]  /*ea10*/  IADD3.X R5, R5, c[0x0][0x284], RZ, P0, !PT ;  /* 0x0000a10005057a10 */ /* 0x000fe200007fe4ff */
[-C--:B--2---:R-:W-:Y:S02]  /*ea20*/  FMUL R8, R24, R2.reuse ;  /* 0x0000000218087220 */ /* 0x084fe40000400000 */
[-C--:B---3--:R-:W-:Y:S02]  /*ea30*/  FMUL R7, R25, R2.reuse ;  /* 0x0000000219077220 */ /* 0x088fe40000400000 */
[-C--:B------:R-:W-:Y:S02]  /*ea40*/  FMUL R6, R26, R2.reuse ;  /* 0x000000021a067220 */ /* 0x080fe40000400000 */
[----:B-----5:R-:W-:Y:S02]  /*ea50*/  FMUL R3, R27, R2 ;  /* 0x000000021b037220 */ /* 0x020fe40000400000 */
[-C--:B------:R-:W-:Y:S02]  /*ea60*/  FFMA R8, R20, R0.reuse, R8 ;  /* 0x0000000014087223 */ /* 0x080fe40000000008 */
[----:B------:R-:W-:-:S02]  /*ea70*/  FFMA R9, R21, R0, R7 ;  /* 0x0000000015097223 */ /* 0x000fc40000000007 */
[-C--:B------:R-:W-:Y:S02]  /*ea80*/  FFMA R10, R22, R0.reuse, R6 ;  /* 0x00000000160a7223 */ /* 0x080fe40000000006 */
[----:B------:R-:W-:-:S05]  /*ea90*/  FFMA R11, R23, R0, R3 ;  /* 0x00000000170b7223 */ /* 0x000fca0000000003 */
[----:B------:R1:W-:Y:S01]  /*eaa0*/  @P1 STG.E.128 [R4.64], R8 ;  /* 0x0000000804001986 */ /* 0x0003e2000c101d0e */
[----:B------:R-:W-:Y:S01]  /*eab0*/  ISETP.LT.AND P1, PT, R15, c[0x0][0x160], P4 ;  /* 0x000058000f007a0c */ /* 0x000fe20002721270 */
[-C--:B----4-:R-:W-:Y:S02]  /*eac0*/  FMUL R3, R28, R2.reuse ;  /* 0x000000021c037220 */ /* 0x090fe40000400000 */
[-C--:B------:R-:W-:Y:S02]  /*ead0*/  FMUL R6, R30, R2.reuse ;  /* 0x000000021e067220 */ /* 0x080fe40000400000 */
[-C--:B-1----:R-:W-:Y:S01]  /*eae0*/  FMUL R5, R29, R2.reuse ;  /* 0x000000021d057220 */ /* 0x082fe20000400000 */
[----:B------:R-:W-:Y:S01]  /*eaf0*/  IADD3 R4, P0, R12, c[0x0][0x280], RZ ;  /* 0x0000a0000c047a10 */ /* 0x000fe20007f1e0ff */
[----:B------:R-:W-:Y:S02]  /*eb00*/  FMUL R2, R31, R2 ;  /* 0x000000021f027220 */ /* 0x000fe40000400000 */
[-C--:B------:R-:W-:Y:S01]  /*eb10*/  FFMA R9, R17, R0.reuse, R5 ;  /* 0x0000000011097223 */ /* 0x080fe20000000005 */
[----:B------:R-:W-:Y:S01]  /*eb20*/  IADD3.X R5, R13, c[0x0][0x284], RZ, P0, !PT ;  /* 0x0000a1000d057a10 */ /* 0x000fe200007fe4ff */
[----:B------:R-:W-:-:S02]  /*eb30*/  FFMA R8, R16, R0, R3 ;  /* 0x0000000010087223 */ /* 0x000fc40000000003 */
[-C--:B------:R-:W-:Y:S02]  /*eb40*/  FFMA R10, R18, R0.reuse, R6 ;  /* 0x00000000120a7223 */ /* 0x080fe40000000006 */
[----:B------:R-:W-:Y:S01]  /*eb50*/  FFMA R11, R19, R0, R2 ;  /* 0x00000000130b7223 */ /* 0x000fe20000000002 */
[----:B------:R-:W-:Y:S05]  /*eb60*/  @!P1 BRA `(.L_x_72) ;  /* 0x00000d1000009947 */ /* 0x000fea0003800000 */
[----:B------:R1:W-:Y:S01]  /*eb70*/  STG.E.128 [R4.64], R8 ;  /* 0x0000000804007986 */ /* 0x0003e2000c101d0e */
[----:B------:R-:W-:Y:S05]  /*eb80*/  BRA `(.L_x_72) ;  /* 0x00000cf000007947 */ /* 0x000fea0003800000 */
.L_x_71:
[----:B------:R-:W-:Y:S01]  /*eb90*/  BAR.SYNC.DEFER_BLOCKING 0x0 ;  /* 0x0000000000007b1d */ /* 0x000fe20000010000 */
[C---:B------:R-:W-:Y:S02]  /*eba0*/  ISETP.LT.AND P0, PT, R18.reuse, c[0x0][0x160], P4 ;  /* 0x0000580012007a0c */ /* 0x040fe40002701270 */
[----:B------:R-:W-:Y:S02]  /*ebb0*/  IADD3 R2, R18, 0x2, RZ ;  /* 0x0000000212027810 */ /* 0x000fe40007ffe0ff */
[----:B------:R-:W-:Y:S02]  /*ebc0*/  IADD3 R8, P1, R6, c[0x0][0x268], RZ ;  /* 0x00009a0006087a10 */ /* 0x000fe40007f3e0ff */
[----:B------:R-:W-:-:S02]  /*ebd0*/  ISETP.LT.AND P2, PT, R2, c[0x0][0x160], P4 ;  /* 0x0000580002007a0c */ /* 0x000fc40002741270 */
[----:B------:R-:W-:Y:S02]  /*ebe0*/  IADD3.X R9, R7, c[0x0][0x26c], RZ, P1, !PT ;  /* 0x00009b0007097a10 */ /* 0x000fe40000ffe4ff */
[----:B------:R-:W-:-:S03]  /*ebf0*/  IADD3 R2, R18, 0xa, RZ ;  /* 0x0000000a12027810 */ /* 0x000fc60007ffe0ff */
[----:B------:R-:W-:Y:S02]  /*ec00*/  @P0 MOV R4, R6 ;  /* 0x0000000600040202 */ /* 0x000fe40000000f00 */
[----:B------:R-:W-:Y:S01]  /*ec10*/  @P0 MOV R5, R7 ;  /* 0x0000000700050202 */ /* 0x000fe20000000f00 */
[----:B------:R-:W-:Y:S04]  /*ec20*/  STS.64 [R3.X8], R68 ;  /* 0x0000004403007388 */ /* 0x000fe80000008a00 */
[----:B------:R-:W-:Y:S04]  /*ec30*/  STS.64 [R3.X8+0x20], R34 ;  /* 0x0000202203007388 */ /* 0x000fe80000008a00 */
        /* <DEDUP_REMOVED lines=16> */
[----:B------:R-:W-:Y:S04]  /*ed40*/  @P2 STG.E.128 [R8.64], R12 ;  /* 0x0000000c08002986 */ /* 0x000fe8000c101d0e */
[----:B------:R-:W-:Y:S01]  /*ed50*/  BAR.SYNC.DEFER_BLOCKING 0x0 ;  /* 0x0000000000007b1d */ /* 0x000fe20000010000 */
[----:B-1----:R-:W-:Y:S02]  /*ed60*/  IADD3 R5, R18, 0x8, RZ ;  /* 0x0000000812057810 */ /* 0x002fe40007ffe0ff */
[----:B------:R-:W-:-:S03]  /*ed70*/  IADD3 R4, P1, R6, c[0x0][0x280], RZ ;  /* 0x0000a00006047a10 */ /* 0x000fc60007f3e0ff */
[----:B------:R-:W-:Y:S01]  /*ed80*/  STS.64 [R3.X8], R70 ;  /* 0x0000004603007388 */ /* 0x000fe20000008a00 */
[----:B------:R-:W-:Y:S02]  /*ed90*/  ISETP.LT.AND P2, PT, R5, c[0x0][0x160], P4 ;  /* 0x0000580005007a0c */ /* 0x000fe40002741270 */
[----:B------:R-:W-:Y:S01]  /*eda0*/  IADD3 R6, P3, R8, c[0x0][0x280], RZ ;  /* 0x0000a00008067a10 */ /* 0x000fe20007f7e0ff */
[----:B------:R-:W-:Y:S01]  /*edb0*/  STS.64 [R3.X8+0x20], R64 ;  /* 0x0000204003007388 */ /* 0x000fe20000008a00 */
[----:B------:R-:W-:Y:S02]  /*edc0*/  IADD3.X R5, R7, c[0x0][0x284], RZ, P1, !PT ;  /* 0x0000a10007057a10 */ /* 0x000fe40000ffe4ff */
[----:B------:R-:W-:Y:S01]  /*edd0*/  IADD3.X R7, R9, c[0x0][0x284], RZ, P3, !PT ;  /* 0x0000a10009077a10 */ /* 0x000fe20001ffe4ff */
        /* <DEDUP_REMOVED lines=14> */
[----:B------:R2:W-:Y:S04]  /*eec0*/  @P0 STG.E.128 [R6.64], R8 ;  /* 0x0000000806000986 */ /* 0x0005e8000c101d0e */
[----:B------:R-:W-:Y:S01]  /*eed0*/  BAR.SYNC.DEFER_BLOCKING 0x0 ;  /* 0x0000000000007b1d */ /* 0x000fe20000010000 */
[----:B------:R-:W-:Y:S02]  /*eee0*/  ISETP.LT.AND P0, PT, R2, c[0x0][0x160], P4 ;  /* 0x0000580002007a0c */ /* 0x000fe40002701270 */
[----:B------:R-:W-:Y:S02]  /*eef0*/  IADD3 R2, R18, 0x1a, RZ ;  /* 0x0000001a12027810 */ /* 0x000fe40007ffe0ff */
[----:B-1----:R-:W-:Y:S01]  /*ef00*/  IADD3 R4, P3, R4, c[0x0][0x280], RZ ;  /* 0x0000a00004047a10 */ /* 0x002fe20007f7e0ff */
[----:B------:R-:W-:Y:S03]  /*ef10*/  STS.64 [R3.X8], R72 ;  /* 0x0000004803007388 */ /* 0x000fe60000008a00 */
[----:B------:R-:W-:Y:S01]  /*ef20*/  IADD3.X R5, R5, c[0x0][0x284], RZ, P3, !PT ;  /* 0x0000a10005057a10 */ /* 0x000fe20001ffe4ff */
[----:B------:R-:W-:Y:S01]  /*ef30*/  STS.64 [R3.X8+0x20], R66 ;  /* 0x0000204203007388 */ /* 0x000fe20000008a00 */
[----:B--2---:R-:W-:-:S02]  /*ef40*/  IADD3 R8, R18, 0x10, RZ ;  /* 0x0000001012087810 */ /* 0x004fc40007ffe0ff */
[----:B------:R-:W-:Y:S01]  /*ef50*/  IADD3 R6, P2, R6, c[0x0][0x280], RZ ;  /* 0x0000a00006067a10 */ /* 0x000fe20007f5e0ff */
[----:B------:R-:W-:Y:S01]  /*ef60*/  STS.64 [R3.X8+0x40], R62 ;  /* 0x0000403e03007388 */ /* 0x000fe20000008a00 */
[----:B------:R-:W-:Y:S02]  /*ef70*/  ISETP.LT.AND P1, PT, R8, c[0x0][0x160], P4 ;  /* 0x0000580008007a0c */ /* 0x000fe40002721270 */
        /* <DEDUP_REMOVED lines=79> */
[----:B------:R-:W-:Y:S01]  /*f470*/  STS.64 [R3.X8+0x60], R50 ;  /* 0x0000603203007388 */ /* 0x000fe20000008a00 */
[----:B------:R-:W-:-:S03]  /*f480*/  IADD3 R7, R18, 0x30, RZ ;  /* 0x0000003012077810 */ /* 0x000fc60007ffe0ff */
[----:B------:R-:W-:Y:S01]  /*f490*/  BAR.SYNC.DEFER_BLOCKING 0x0 ;  /* 0x0000000000007b1d */ /* 0x000fe20000010000 */
[----:B------:R-:W-:-:S05]  /*f4a0*/  IADD3 R6, P3, R4, c[0x0][0x280], RZ ;  /* 0x0000a00004067a10 */ /* 0x000fca0007f7e0ff */
        /* <DEDUP_REMOVED lines=15> */
[----:B------:R-:W-:Y:S02]  /*f5a0*/  ISETP.LT.AND P0, PT, R2, c[0x0][0x160], P4 ;  /* 0x0000580002007a0c */ /* 0x000fe40002701270 */
[----:B-1----:R-:W-:-:S03]  /*f5b0*/  IADD3 R4, P2, R8, c[0x0][0x280], RZ ;  /* 0x0000a00008047a10 */ /* 0x002fc60007f5e0ff */
[----:B------:R-:W-:Y:S01]  /*f5c0*/  STS.64 [R3.X8], R88 ;  /* 0x0000005803007388 */ /* 0x000fe20000008a00 */
[----:B------:R-:W-:Y:S02]  /*f5d0*/  IADD3.X R5, R9, c[0x0][0x284], RZ, P2, !PT ;  /* 0x0000a10009057a10 */ /* 0x000fe400017fe4ff */
[----:B------:R-:W-:Y:S01]  /*f5e0*/  IADD3 R2, P2, R4, c[0x0][0x280], RZ ;  /* 0x0000a00004027a10 */ /* 0x000fe20007f5e0ff */
        /* <DEDUP_REMOVED lines=17> */
[----:B-1----:R-:W-:-:S05]  /*f700*/  IADD3 R6, P3, R6, c[0x0][0x280], RZ ;  /* 0x0000a00006067a10 */ /* 0x002fca0007f7e0ff */
[----:B------:R-:W-:Y:S01]  /*f710*/  STS.64 [R3.X8], R92 ;  /* 0x0000005c03007388 */ /* 0x000fe20000008a00 */
[----:B------:R-:W-:-:S03]  /*f720*/  IADD3.X R7, R7, c[0x0][0x284], RZ, P3, !PT ;  /* 0x0000a10007077a10 */ /* 0x000fc60001ffe4ff */
[----:B------:R-:W-:Y:S01]  /*f730*/  STS.64 [R3.X8+0x20], R90 ;  /* 0x0000205a03007388 */ /* 0x000fe20000008a00 */
[----:B--2---:R-:W-:-:S03]  /*f740*/  IADD3 R8, R18, 0x38, RZ ;  /* 0x0000003812087810 */ /* 0x004fc60007ffe0ff */
[----:B------:R-:W-:Y:S01]  /*f750*/  STS.64 [R3.X8+0x40], R58 ;  /* 0x0000403a03007388 */ /* 0x000fe20000008a00 */
[----:B------:R-:W-:-:S03]  /*f760*/  ISETP.LT.AND P1, PT, R8, c[0x0][0x160], P4 ;  /* 0x0000580008007a0c */ /* 0x000fc60002721270 */
[----:B------:R1:W-:Y:S04]  /*f770*/  STS.64 [R3.X8+0x60], R54 ;  /* 0x0000603603007388 */ /* 0x0003e80000008a00 */
[----:B------:R-:W-:Y:S01]  /*f780*/  BAR.SYNC.DEFER_BLOCKING 0x0 ;  /* 0x0000000000007b1d */ /* 0x000fe20000010000 */
[----:B-1----:R-:W-:-:S05]  /*f790*/  IADD3 R3, R18, 0x3a, RZ ;  /* 0x0000003a12037810 */ /* 0x002fca0007ffe0ff */
[----:B------:R-:W1:Y:S01]  /*f7a0*/  LDS.128 R12, [R19] ;  /* 0x00000000130c7984 */ /* 0x000e620000000c00 */
[----:B------:R-:W-:-:S03]  /*f7b0*/  ISETP.LT.AND P0, PT, R3, c[0x0][0x160], P4 ;  /* 0x0000580003007a0c */ /* 0x000fc60002701270 */
[----:B------:R-:W2:Y:S01]  /*f7c0*/  LDS.128 R20, [R19+0x240] ;  /* 0x0002400013147984 */ /* 0x000ea20000000c00 */
[----:B------:R-:W-:Y:S01]  /*f7d0*/  IADD3.X R3, R5, c[0x0][0x284], RZ, P2, !PT ;  /* 0x0000a10005037a10 */ /* 0x000fe200017fe4ff */
[-C--:B-1----:R-:W-:Y:S02]  /*f7e0*/  FMUL R12, R12, R0.reuse ;  /* 0x000000000c0c7220 */ /* 0x082fe40000400000 */
[-C--:B------:R-:W-:Y:S02]  /*f7f0*/  FMUL R13, R13, R0.reuse ;  /* 0x000000000d0d7220 */ /* 0x080fe40000400000 */
[-C--:B------:R-:W-:Y:S02]  /*f800*/  FMUL R14, R14, R0.reuse ;  /* 0x000000000e0e7220 */ /* 0x080fe40000400000 */
[-C--:B------:R-:W-:Y:S02]  /*f810*/  FMUL R15, R15, R0.reuse ;  /* 0x000000000f0f7220 */ /* 0x080fe40000400000 */
[----:B--2---:R-:W-:-:S02]  /*f820*/  FMUL R8, R20, R0 ;  /* 0x0000000014087220 */ /* 0x004fc40000400000 */
[-C--:B------:R-:W-:Y:S01]  /*f830*/  FMUL R9, R21, R0.reuse ;  /* 0x0000000015097220 */ /* 0x080fe20000400000 */
[----:B------:R1:W-:Y:S01]  /*f840*/  @P1 STG.E.128 [R6.64], R12 ;  /* 0x0000000c06001986 */ /* 0x0003e2000c101d0e */
[-C--:B------:R-:W-:Y:S02]  /*f850*/  FMUL R10, R22, R0.reuse ;  /* 0x00000000160a7220 */ /* 0x080fe40000400000 */
[----:B------:R-:W-:-:S05]  /*f860*/  FMUL R11, R23, R0 ;  /* 0x00000000170b7220 */ /* 0x000fca0000400000 */
[----:B------:R1:W-:Y:S02]  /*f870*/  @P0 STG.E.128 [R2.64], R8 ;  /* 0x0000000802000986 */ /* 0x0003e4000c101d0e */
.L_x_72:
[----:B------:R-:W-:Y:S05]  /*f880*/  BSYNC B0 ;  /* 0x0000000000007941 */ /* 0x000fea0003800000 */
.L_x_70:
[----:B------:R-:W-:-:S13]  /*f890*/  ISETP.NE.AND P0, PT, RZ, c[0x0][0x2c8], PT ;  /* 0x0000b200ff007a0c */ /* 0x000fda0003f05270 */
[----:B------:R-:W-:Y:S05]  /*f8a0*/  @P0 EXIT ;  /* 0x000000000000094d */ /* 0x000fea0003800000 */
[----:B------:R-:W-:Y:S05]  /*f8b0*/  @!P6 EXIT ;  /* 0x000000000000e94d */ /* 0x000fea0003800000 */
[----:B------:R-:W2:Y:S04]  /*f8c0*/  S2R R0, SR_TID.X ;  /* 0x0000000000007919 */ /* 0x000ea80000002100 */
[----:B------:R-:W-:Y:S01]  /*f8d0*/  BAR.SYNC.DEFER_BLOCKING 0x0 ;  /* 0x0000000000007b1d */ /* 0x000fe20000010000 */
[----:B--2---:R-:W-:-:S13]  /*f8e0*/  ISETP.GT.AND P0, PT, R0, RZ, PT ;  /* 0x000000ff0000720c */ /* 0x004fda0003f04270 */
[----:B------:R-:W-:Y:S05]  /*f8f0*/  @P0 EXIT ;  /* 0x000000000000094d */ /* 0x000fea0003800000 */
[----:B------:R-:W2:Y:S01]  /*f900*/  S2R R0, SR_CTAID.Z ;  /* 0x0000000000007919 */ /* 0x000ea20000002700 */
[----:B------:R-:W-:Y:S01]  /*f910*/  @!PT LDS RZ, [RZ] ;  /* 0x00000000fffff984 */ /* 0x000fe20000000800 */
[----:B------:R-:W-:Y:S01]  /*f920*/  @!PT LDS RZ, [RZ] ;  /* 0x00000000fffff984 */ /* 0x000fe20000000800 */
[----:B------:R-:W-:Y:S01]  /*f930*/  @!PT LDS RZ, [RZ] ;  /* 0x00000000fffff984 */ /* 0x000fe20000000800 */
[----:B------:R-:W-:Y:S01]  /*f940*/  @!PT LDS RZ, [RZ] ;  /* 0x00000000fffff984 */ /* 0x000fe20000000800 */
[----:B------:R-:W-:Y:S06]  /*f950*/  MEMBAR.ALL.GPU ;  /* 0x0000000000007992 */ /* 0x000fec000000a000 */
[----:B--2---:R-:W-:Y:S01]  /*f960*/  IADD3 R0, R0, 0x1, RZ ;  /* 0x0000000100007810 */ /* 0x004fe20007ffe0ff */
[----:B------:R-:W-:-:S00]  /*f970*/  ERRBAR ;  /* 0x00000000000079ab */ /* 0x000fc00000000000 */
[----:B------:R-:W-:-:S04]  /*f980*/  ISETP.NE.AND P0, PT, R0, c[0x0][0x174], PT ;  /* 0x00005d0000007a0c */ /* 0x000fc80003f05270 */
[----:B------:R-:W-:-:S05]  /*f990*/  SEL R0, R0, RZ, P0 ;  /* 0x000000ff00007207 */ /* 0x000fca0000000000 */
[----:B------:R-:W-:Y:S01]  /*f9a0*/  STG.E.STRONG.GPU [R44.64], R0 ;  /* 0x000000002c007986 */ /* 0x000fe2000c10f90e */
[----:B------:R-:W-:Y:S05]  /*f9b0*/  EXIT ;  /* 0x000000000000794d */ /* 0x000fea0003800000 */
.L_x_73:
        /* <DEDUP_REMOVED lines=12> */
.L_x_76:


//--------------------- .nv.shared._ZN7cutlass6KernelINS_4gemm6kernel13SymmUniversalINS1_11threadblock13MmaMultistageINS1_9GemmShapeILi32ELi32ELi16EEENS_9transform11threadblock44PredicatedTileAccessIteratorTriangularMatrixINS_11MatrixShapeILi32ELi16EEEdNS_6layout8RowMajorELi1ENS8_29PitchLinearWarpRakedThreadMapINS_16PitchLinearShapeILi16ELi32EEELi128ENSG_ILi16ELi2EEELi1EEELNS_8SideModeE1ELNS_8FillModeE0ELNS_8DiagTypeE3ENS_5ArrayIdLi1ELb1EEEEENS9_25RegularTileAccessIteratorISC_dNSD_40RowMajorTensorOpMultiplicand64bCrosswiseELi1ESJ_Li8EEELNS_4arch14CacheOperation4KindE0ENSA_INSB_ILi16ELi32EEEdSE_Li0ENS8_31PitchLinearWarpStripedThreadMapINSG_ILi32ELi16EEELi128ESI_Li1EEELSK_1ELSL_2ELSM_0ESO_EENSQ_ISW_dNSD_40RowMajorTensorOpMultiplicandCongruous64bELi0ESZ_Li8EEELSV_0EdSE_NS4_9MmaPolicyINS1_4warp11MmaTensorOpINS6_ILi16ELi16ELi16EEEdSR_dS11_dSE_NS14_17MmaTensorOpPolicyINST_3MmaINS6_ILi8ELi8ELi4EEELi32EdSE_dNSD_11ColumnMajorEdSE_NST_13OpMultiplyAddEEENSB_ILi1ELi1EEEEELi1ELb0EbEENSB_ILi0ELi0EEES1G_Li1EEELi4ELNS1_23SharedMemoryClearOptionE1EbEENS5_IS7_SP_SS_LSV_0ENSA_ISW_dS1A_Li0ESJ_LSK_1ELSL_1ELSM_2ESO_EENSQ_ISW_dNSD_43ColumnMajorTensorOpMultiplicand64bCrosswiseELi0ESJ_Li8EEELSV_0EdSE_NS13_INS15_IS16_dSR_dS1L_dSE_S1E_Li1ELb0EbEES1G_S1G_Li1EEELi4ELS1I_1EbEENS_8epilogue11threadblock8EpilogueIS7_S1F_Li1ENS1R_22PredicatedTileIteratorINS1R_26OutputTileOptimalThreadMapINS1R_15OutputTileShapeILi32ELi8ELi2ELi1ELi1EEENS1V_ILi1ELi2ELi1ELi1ELi2EEELi128ELi1ELi64EEEdLb0ENSD_9NoPermuteELb1EEENS1Q_4warp24FragmentIteratorTensorOpIS16_S19_dNSN_IdLi2ELb1EEESE_EENS21_20TileIteratorTensorOpIS16_S19_dSE_EENS1R_18SharedLoadIteratorINS1Y_18CompactedThreadMapEdLi8EEENS1Q_6thread17LinearCombinationIdLi1EddLNS2A_9ScaleType4KindE0ELNS_15FloatRoundStyleE2EdEENSB_ILi0ELi4EEELi1ELi1EEENS4_30GemmIdentityThreadblockSwizzleILi1EEELSK_1ELSL_2EEEEEvNT_6ParamsE --------------------------
	.section	.nv.shared._ZN7cutlass6KernelINS_4gemm6kernel13SymmUniversalINS1_11threadblock13MmaMultistageINS1_9GemmShapeILi32ELi32ELi16EEENS_9transform11threadblock44PredicatedTileAccessIteratorTriangularMatrixINS_11MatrixShapeILi32ELi16EEEdNS_6layout8RowMajorELi1ENS8_29PitchLinearWarpRakedThreadMapINS_16PitchLinearShapeILi16ELi32EEELi128ENSG_ILi16ELi2EEELi1EEELNS_8SideModeE1ELNS_8FillModeE0ELNS_8DiagTypeE3ENS_5ArrayIdLi1ELb1EEEEENS9_25RegularTileAccessIteratorISC_dNSD_40RowMajorTensorOpMultiplicand64bCrosswiseELi1ESJ_Li8EEELNS_4arch14CacheOperation4KindE0ENSA_INSB_ILi16ELi32EEEdSE_Li0ENS8_31PitchLinearWarpStripedThreadMapINSG_ILi32ELi16EEELi128ESI_Li1EEELSK_1ELSL_2ELSM_0ESO_EENSQ_ISW_dNSD_40RowMajorTensorOpMultiplicandCongruous64bELi0ESZ_Li8EEELSV_0EdSE_NS4_9MmaPolicyINS1_4warp11MmaTensorOpINS6_ILi16ELi16ELi16EEEdSR_dS11_dSE_NS14_17MmaTensorOpPolicyINST_3MmaINS6_ILi8ELi8ELi4EEELi32EdSE_dNSD_11ColumnMajorEdSE_NST_13OpMultiplyAddEEENSB_ILi1ELi1EEEEELi1ELb0EbEENSB_ILi0ELi0EEES1G_Li1EEELi4ELNS1_23SharedMemoryClearOptionE1EbEENS5_IS7_SP_SS_LSV_0ENSA_ISW_dS1A_Li0ESJ_LSK_1ELSL_1ELSM_2ESO_EENSQ_ISW_dNSD_43ColumnMajorTensorOpMultiplicand64bCrosswiseELi0ESJ_Li8EEELSV_0EdSE_NS13_INS15_IS16_dSR_dS1L_dSE_S1E_Li1ELb0EbEES1G_S1G_Li1EEELi4ELS1I_1EbEENS_8epilogue11threadblock8EpilogueIS7_S1F_Li1ENS1R_22PredicatedTileIteratorINS1R_26OutputTileOptimalThreadMapINS1R_15OutputTileShapeILi32ELi8ELi2ELi1ELi1EEENS1V_ILi1ELi2ELi1ELi1ELi2EEELi128ELi1ELi64EEEdLb0ENSD_9NoPermuteELb1EEENS1Q_4warp24FragmentIteratorTensorOpIS16_S19_dNSN_IdLi2ELb1EEESE_EENS21_20TileIteratorTensorOpIS16_S19_dSE_EENS1R_18SharedLoadIteratorINS1Y_18CompactedThreadMapEdLi8EEENS1Q_6thread17LinearCombinationIdLi1EddLNS2A_9ScaleType4KindE0ELNS_15FloatRoundStyleE2EdEENSB_ILi0ELi4EEELi1ELi1EEENS4_30GemmIdentityThreadblockSwizzleILi1EEELSK_1ELSL_2EEEEEvNT_6ParamsE,"aw",@nobits
	.sectionflags	@""
	.align	16


//--------------------- .nv.global                --------------------------
	.section	.nv.global,"aw",@nobits
.nv.global:
	.type		_ZN34_INTERNAL_13ac264f_4_k_cu_9b2f4e474cute1_E,@object
	.size		_ZN34_INTERNAL_13ac264f_4_k_cu_9b2f4e474cute1_E,(_ZN34_INTERNAL_13ac264f_4_k_cu_9b2f4e474cuda3std3__45__cpo6cbeginE - _ZN34_INTERNAL_13ac264f_4_k_cu_9b2f4e474cute1_E)
_ZN34_INTERNAL_13ac264f_4_k_cu_9b2f4e474cute1_E:
	.zero		1
	.type		_ZN34_INTERNAL_13ac264f_4_k_cu_9b2f4e474cuda3std3__45__cpo6cbeginE,@object
	.size		_ZN34_INTERNAL_13ac264f_4_k_cu_9b2f4e474cuda3std3__45__cpo6cbeginE,(_ZN34_INTERNAL_13ac264f_4_k_cu_9b2f4e474cuda3std3__48in_placeE - _ZN34_INTERNAL_13ac264f_4_k_cu_9b2f4e474cuda3std3__45__cpo6cbeginE)
_ZN34_INTERNAL_13ac264f_4_k_cu_9b2f4e474cuda3std3__45__cpo6cbeginE:
	.zero		1
	.type		_ZN34_INTERNAL_13ac264f_4_k_cu_9b2f4e474cuda3std3__48in_placeE,@object
	.size		_ZN34_INTERNAL_13ac264f_4_k_cu_9b2f4e474cuda3std3__48in_placeE,(_ZN34_INTERNAL_13ac264f_4_k_cu_9b2f4e474cuda3std6ranges3__45__cpo9iter_moveE - _ZN34_INTERNAL_13ac264f_4_k_cu_9b2f4e474cuda3std3__48in_placeE)
_ZN34_INTERNAL_13ac264f_4_k_cu_9b2f4e474cuda3std3__48in_placeE:
	.zero		1
	.type		_ZN34_INTERNAL_13ac264f_4_k_cu_9b2f4e474cuda3std6ranges3__45__cpo9iter_moveE,@object
	.size		_ZN34_INTERNAL_13ac264f_4_k_cu_9b2f4e474cuda3std6ranges3__45__cpo9iter_moveE,(_ZN34_INTERNAL_13ac264f_4_k_cu_9b2f4e474cuda3std3__45__cpo5beginE - _ZN34_INTERNAL_13ac264f_4_k_cu_9b2f4e474cuda3std6ranges3__45__cpo9iter_moveE)
_ZN34_INTERNAL_13ac264f_4_k_cu_9b2f4e474cuda3std6ranges3__45__cpo9iter_moveE:
	.zero		1
	.type		_ZN34_INTERNAL_13ac264f_4_k_cu_9b2f4e474cuda3std3__45__cpo5beginE,@object
	.size		_ZN34_INTERNAL_13ac264f_4_k_cu_9b2f4e474cuda3std3__45__cpo5beginE,(_ZN34_INTERNAL_13ac264f_4_k_cu_9b2f4e474cuda3std3__436_GLOBAL__N__13ac264f_4_k_cu_9b2f4e476ignoreE - _ZN34_INTERNAL_13ac264f_4_k_cu_9b2f4e474cuda3std3__45__cpo5beginE)
_ZN34_INTERNAL_13ac264f_4_k_cu_9b2f4e474cuda3std3__45__cpo5beginE:
	.zero		1
	.type		_ZN34_INTERNAL_13ac264f_4_k_cu_9b2f4e474cuda3std3__436_GLOBAL__N__13ac264f_4_k_cu_9b2f4e476ignoreE,@object
	.size		_ZN34_INTERNAL_13ac264f_4_k_cu_9b2f4e474cuda3std3__436_GLOBAL__N__13ac264f_4_k_cu_9b2f4e476ignoreE,(_ZN34_INTERNAL_13ac264f_4_k_cu_9b2f4e474cute7productE - _ZN34_INTERNAL_13ac264f_4_k_cu_9b2f4e474cuda3std3__436_GLOBAL__N__13ac264f_4_k_cu_9b2f4e476ignoreE)
_ZN34_INTERNAL_13ac264f_4_k_cu_9b2f4e474cuda3std3__436_GLOBAL__N__13ac264f_4_k_cu_9b2f4e476ignoreE:
	.zero		1
	.type		_ZN34_INTERNAL_13ac264f_4_k_cu_9b2f4e474cute7productE,@object
	.size		_ZN34_INTERNAL_13ac264f_4_k_cu_9b2f4e474cute7productE,(_ZN34_INTERNAL_13ac264f_4_k_cu_9b2f4e474cuda3std3__45__cpo3endE - _ZN34_INTERNAL_13ac264f_4_k_cu_9b2f4e474cute7productE)
_ZN34_INTERNAL_13ac264f_4_k_cu_9b2f4e474cute7productE:
	.zero		1
	.type		_ZN34_INTERNAL_13ac264f_4_k_cu_9b2f4e474cuda3std3__45__cpo3endE,@object
	.size		_ZN34_INTERNAL_13ac264f_4_k_cu_9b2f4e474cuda3std3__45__cpo3endE,(_ZN34_INTERNAL_13ac264f_4_k_cu_9b2f4e474cuda3std3__419piecewise_constructE - _ZN34_INTERNAL_13ac264f_4_k_cu_9b2f4e474cuda3std3__45__cpo3endE)
_ZN34_INTERNAL_13ac264f_4_k_cu_9b2f4e474cuda3std3__45__cpo3endE:
	.zero		1
	.type		_ZN34_INTERNAL_13ac264f_4_k_cu_9b2f4e474cuda3std3__419piecewise_constructE,@object
	.size		_ZN34_INTERNAL_13ac264f_4_k_cu_9b2f4e474cuda3std3__419piecewise_constructE,(_ZN34_INTERNAL_13ac264f_4_k_cu_9b2f4e474cuda3std3__45__cpo4cendE - _ZN34_INTERNAL_13ac264f_4_k_cu_9b2f4e474cuda3std3__419piecewise_constructE)
_ZN34_INTERNAL_13ac264f_4_k_cu_9b2f4e474cuda3std3__419piecewise_constructE:
	.zero		1
	.type		_ZN34_INTERNAL_13ac264f_4_k_cu_9b2f4e474cuda3std3__45__cpo4cendE,@object
	.size		_ZN34_INTERNAL_13ac264f_4_k_cu_9b2f4e474cuda3std3__45__cpo4cendE,(_ZN34_INTERNAL_13ac264f_4_k_cu_9b2f4e474cuda3std6ranges3__45__cpo4swapE - _ZN34_INTERNAL_13ac264f_4_k_cu_9b2f4e474cuda3std3__45__cpo4cendE)
_ZN34_INTERNAL_13ac264f_4_k_cu_9b2f4e474cuda3std3__45__cpo4cendE:
	.zero		1
	.type		_ZN34_INTERNAL_13ac264f_4_k_cu_9b2f4e474cuda3std6ranges3__45__cpo4swapE,@object
	.size		_ZN34_INTERNAL_13ac264f_4_k_cu_9b2f4e474cuda3std6ranges3__45__cpo4swapE,(.L_7 - _ZN34_INTERNAL_13ac264f_4_k_cu_9b2f4e474cuda3std6ranges3__45__cpo4swapE)
_ZN34_INTERNAL_13ac264f_4_k_cu_9b2f4e474cuda3std6ranges3__45__cpo4swapE:
	.zero		1
.L_7:


//--------------------- .nv.shared._ZN7cutlass6KernelINS_4gemm6kernel13SymmUniversalINS1_11threadblock13MmaMultistageINS1_9GemmShapeILi128ELi64ELi16EEENS_9transform11threadblock44PredicatedTileAccessIteratorTriangularMatrixINS_11MatrixShapeILi128ELi16EEEfNS_6layout8RowMajorELi1ENS8_29PitchLinearWarpRakedThreadMapINS_16PitchLinearShapeILi16ELi128EEELi128ENSG_ILi4ELi8EEELi4EEELNS_8SideModeE1ELNS_8FillModeE0ELNS_8DiagTypeE3ENS_5ArrayIfLi4ELb1EEEEENS9_25RegularTileAccessIteratorISC_fNSD_37RowMajorTensorOpMultiplicandCrosswiseILi32ELi16EEELi0ESJ_Li16EEELNS_4arch14CacheOperation4KindE1ENSA_INSB_ILi16ELi64EEEfSE_Li0ENSF_INSG_ILi64ELi16EEELi128ENSG_ILi8ELi4EEELi4EEELSK_1ELSL_2ELSM_0ENSN_IfLi1ELb1EEEEENSQ_ISX_fNSD_37RowMajorTensorOpMultiplicandCongruousILi32ELi32EEELi0ES10_Li16EEELSW_0EfSE_NS4_9MmaPolicyINS1_4warp11MmaTensorOpINS6_ILi64ELi32ELi16EEEfSS_fS14_fSE_NS17_17MmaTensorOpPolicyINSU_3MmaINS6_ILi16ELi8ELi8EEELi32ENS_10tfloat32_tESE_S1D_NSD_11ColumnMajorEfSE_NSU_13OpMultiplyAddEEENSB_ILi1ELi1EEEEELi1ELb0EbEENSB_ILi0ELi0EEES1K_Li1EEELi3ELNS1_23SharedMemoryClearOptionE1EbEENS5_IS7_SP_ST_LSW_1ENSA_ISX_fS1E_Li0ENSF_INSG_ILi16ELi64EEELi128ESI_Li4EEELSK_1ELSL_1ELSM_2ES11_EENSQ_ISX_fNSD_40ColumnMajorTensorOpMultiplicandCrosswiseILi32ELi16EEELi1ES1P_Li16EEELSW_0EfSE_NS16_INS18_IS19_fSS_fS1S_fSE_S1I_Li1ELb0EbEES1K_S1K_Li1EEELi3ELS1M_1EbEENS_8epilogue11threadblock8EpilogueIS7_S1J_Li1ENS1Y_22PredicatedTileIteratorINS1Y_26OutputTileOptimalThreadMapINS1Y_15OutputTileShapeILi64ELi8ELi2ELi1ELi1EEENS22_ILi1ELi8ELi1ELi1ELi8EEELi128ELi4ELi32EEEfLb0ENSD_9NoPermuteELb0EEENS1X_4warp24FragmentIteratorTensorOpIS19_S1C_fSO_SE_EENS28_20TileIteratorTensorOpIS19_S1C_fSE_EENS1Y_18SharedLoadIteratorINS25_18CompactedThreadMapEfLi16EEENS1X_6thread17LinearCombinationIfLi4EffLNS2G_9ScaleType4KindE0ELNS_15FloatRoundStyleE2EfEENSB_ILi0ELi8EEELi2ELi1EEENS4_30GemmIdentityThreadblockSwizzleILi1EEELSK_1ELSL_2EEEEEvNT_6ParamsE --------------------------
	.section	.nv.shared._ZN7cutlass6KernelINS_4gemm6kernel13SymmUniversalINS1_11threadblock13MmaMultistageINS1_9GemmShapeILi128ELi64ELi16EEENS_9transform11threadblock44PredicatedTileAccessIteratorTriangularMatrixINS_11MatrixShapeILi128ELi16EEEfNS_6layout8RowMajorELi1ENS8_29PitchLinearWarpRakedThreadMapINS_16PitchLinearShapeILi16ELi128EEELi128ENSG_ILi4ELi8EEELi4EEELNS_8SideModeE1ELNS_8FillModeE0ELNS_8DiagTypeE3ENS_5ArrayIfLi4ELb1EEEEENS9_25RegularTileAccessIteratorISC_fNSD_37RowMajorTensorOpMultiplicandCrosswiseILi32ELi16EEELi0ESJ_Li16EEELNS_4arch14CacheOperation4KindE1ENSA_INSB_ILi16ELi64EEEfSE_Li0ENSF_INSG_ILi64ELi16EEELi128ENSG_ILi8ELi4EEELi4EEELSK_1ELSL_2ELSM_0ENSN_IfLi1ELb1EEEEENSQ_ISX_fNSD_37RowMajorTensorOpMultiplicandCongruousILi32ELi32EEELi0ES10_Li16EEELSW_0EfSE_NS4_9MmaPolicyINS1_4warp11MmaTensorOpINS6_ILi64ELi32ELi16EEEfSS_fS14_fSE_NS17_17MmaTensorOpPolicyINSU_3MmaINS6_ILi16ELi8ELi8EEELi32ENS_10tfloat32_tESE_S1D_NSD_11ColumnMajorEfSE_NSU_13OpMultiplyAddEEENSB_ILi1ELi1EEEEELi1ELb0EbEENSB_ILi0ELi0EEES1K_Li1EEELi3ELNS1_23SharedMemoryClearOptionE1EbEENS5_IS7_SP_ST_LSW_1ENSA_ISX_fS1E_Li0ENSF_INSG_ILi16ELi64EEELi128ESI_Li4EEELSK_1ELSL_1ELSM_2ES11_EENSQ_ISX_fNSD_40ColumnMajorTensorOpMultiplicandCrosswiseILi32ELi16EEELi1ES1P_Li16EEELSW_0EfSE_NS16_INS18_IS19_fSS_fS1S_fSE_S1I_Li1ELb0EbEES1K_S1K_Li1EEELi3ELS1M_1EbEENS_8epilogue11threadblock8EpilogueIS7_S1J_Li1ENS1Y_22PredicatedTileIteratorINS1Y_26OutputTileOptimalThreadMapINS1Y_15OutputTileShapeILi64ELi8ELi2ELi1ELi1EEENS22_ILi1ELi8ELi1ELi1ELi8EEELi128ELi4ELi32EEEfLb0ENSD_9NoPermuteELb0EEENS1X_4warp24FragmentIteratorTensorOpIS19_S1C_fSO_SE_EENS28_20TileIteratorTensorOpIS19_S1C_fSE_EENS1Y_18SharedLoadIteratorINS25_18CompactedThreadMapEfLi16EEENS1X_6thread17LinearCombinationIfLi4EffLNS2G_9ScaleType4KindE0ELNS_15FloatRoundStyleE2EfEENSB_ILi0ELi8EEELi2ELi1EEENS4_30GemmIdentityThreadblockSwizzleILi1EEELSK_1ELSL_2EEEEEvNT_6ParamsE,"aw",@nobits
	.sectionflags	@""
	.align	16


//--------------------- .nv.shared._ZN7cutlass6KernelINS_4gemm6kernel13SymmUniversalINS1_11threadblock13MmaMultistageINS1_9GemmShapeILi128ELi64ELi16EEENS_9transform11threadblock44PredicatedTileAccessIteratorTriangularMatrixINS_11MatrixShapeILi128ELi16EEEfNS_6layout8RowMajorELi1ENS8_29PitchLinearWarpRakedThreadMapINS_16PitchLinearShapeILi16ELi128EEELi128ENSG_ILi4ELi8EEELi4EEELNS_8SideModeE1ELNS_8FillModeE0ELNS_8DiagTypeE3ENS_5ArrayIfLi4ELb1EEEEENS9_25RegularTileAccessIteratorISC_fNSD_37RowMajorTensorOpMultiplicandCrosswiseILi32ELi16EEELi0ESJ_Li16EEELNS_4arch14CacheOperation4KindE1ENSA_INSB_ILi16ELi64EEEfSE_Li0ENSF_INSG_ILi64ELi16EEELi128ENSG_ILi8ELi4EEELi4EEELSK_1ELSL_2ELSM_0ENSN_IfLi1ELb1EEEEENSQ_ISX_fNSD_37RowMajorTensorOpMultiplicandCongruousILi32ELi32EEELi0ES10_Li16EEELSW_0EfSE_NS4_9MmaPolicyINS1_4warp18MmaTensorOpFastF32INS6_ILi64ELi32ELi16EEEfSS_fS14_fSE_NS17_17MmaTensorOpPolicyINSU_3MmaINS6_ILi16ELi8ELi8EEELi32ENS_10tfloat32_tESE_S1D_NSD_11ColumnMajorEfSE_NSU_13OpMultiplyAddEEENSB_ILi1ELi1EEEEELi1ELb0EbEENSB_ILi0ELi0EEES1K_Li1EEELi3ELNS1_23SharedMemoryClearOptionE1EbEENS5_IS7_SP_ST_LSW_1ENSA_ISX_fS1E_Li0ENSF_INSG_ILi16ELi64EEELi128ESI_Li4EEELSK_1ELSL_1ELSM_2ES11_EENSQ_ISX_fNSD_40ColumnMajorTensorOpMultiplicandCrosswiseILi32ELi16EEELi1ES1P_Li16EEELSW_0EfSE_NS16_INS18_IS19_fSS_fS1S_fSE_S1I_Li1ELb0EbEES1K_S1K_Li1EEELi3ELS1M_1EbEENS_8epilogue11threadblock8EpilogueIS7_S1J_Li1ENS1Y_22PredicatedTileIteratorINS1Y_26OutputTileOptimalThreadMapINS1Y_15OutputTileShapeILi64ELi8ELi2ELi1ELi1EEENS22_ILi1ELi8ELi1ELi1ELi8EEELi128ELi4ELi32EEEfLb0ENSD_9NoPermuteELb0EEENS1X_4warp24FragmentIteratorTensorOpIS19_S1C_fSO_SE_EENS28_20TileIteratorTensorOpIS19_S1C_fSE_EENS1Y_18SharedLoadIteratorINS25_18CompactedThreadMapEfLi16EEENS1X_6thread17LinearCombinationIfLi4EffLNS2G_9ScaleType4KindE0ELNS_15FloatRoundStyleE2EfEENSB_ILi0ELi8EEELi2ELi1EEENS4_30GemmIdentityThreadblockSwizzleILi1EEELSK_1ELSL_2EEEEEvNT_6ParamsE --------------------------
	.section	.nv.shared._ZN7cutlass6KernelINS_4gemm6kernel13SymmUniversalINS1_11threadblock13MmaMultistageINS1_9GemmShapeILi128ELi64ELi16EEENS_9transform11threadblock44PredicatedTileAccessIteratorTriangularMatrixINS_11MatrixShapeILi128ELi16EEEfNS_6layout8RowMajorELi1ENS8_29PitchLinearWarpRakedThreadMapINS_16PitchLinearShapeILi16ELi128EEELi128ENSG_ILi4ELi8EEELi4EEELNS_8SideModeE1ELNS_8FillModeE0ELNS_8DiagTypeE3ENS_5ArrayIfLi4ELb1EEEEENS9_25RegularTileAccessIteratorISC_fNSD_37RowMajorTensorOpMultiplicandCrosswiseILi32ELi16EEELi0ESJ_Li16EEELNS_4arch14CacheOperation4KindE1ENSA_INSB_ILi16ELi64EEEfSE_Li0ENSF_INSG_ILi64ELi16EEELi128ENSG_ILi8ELi4EEELi4EEELSK_1ELSL_2ELSM_0ENSN_IfLi1ELb1EEEEENSQ_ISX_fNSD_37RowMajorTensorOpMultiplicandCongruousILi32ELi32EEELi0ES10_Li16EEELSW_0EfSE_NS4_9MmaPolicyINS1_4warp18MmaTensorOpFastF32INS6_ILi64ELi32ELi16EEEfSS_fS14_fSE_NS17_17MmaTensorOpPolicyINSU_3MmaINS6_ILi16ELi8ELi8EEELi32ENS_10tfloat32_tESE_S1D_NSD_11ColumnMajorEfSE_NSU_13OpMultiplyAddEEENSB_ILi1ELi1EEEEELi1ELb0EbEENSB_ILi0ELi0EEES1K_Li1EEELi3ELNS1_23SharedMemoryClearOptionE1EbEENS5_IS7_SP_ST_LSW_1ENSA_ISX_fS1E_Li0ENSF_INSG_ILi16ELi64EEELi128ESI_Li4EEELSK_1ELSL_1ELSM_2ES11_EENSQ_ISX_fNSD_40ColumnMajorTensorOpMultiplicandCrosswiseILi32ELi16EEELi1ES1P_Li16EEELSW_0EfSE_NS16_INS18_IS19_fSS_fS1S_fSE_S1I_Li1ELb0EbEES1K_S1K_Li1EEELi3ELS1M_1EbEENS_8epilogue11threadblock8EpilogueIS7_S1J_Li1ENS1Y_22PredicatedTileIteratorINS1Y_26OutputTileOptimalThreadMapINS1Y_15OutputTileShapeILi64ELi8ELi2ELi1ELi1EEENS22_ILi1ELi8ELi1ELi1ELi8EEELi128ELi4ELi32EEEfLb0ENSD_9NoPermuteELb0EEENS1X_4warp24FragmentIteratorTensorOpIS19_S1C_fSO_SE_EENS28_20TileIteratorTensorOpIS19_S1C_fSE_EENS1Y_18SharedLoadIteratorINS25_18CompactedThreadMapEfLi16EEENS1X_6thread17LinearCombinationIfLi4EffLNS2G_9ScaleType4KindE0ELNS_15FloatRoundStyleE2EfEENSB_ILi0ELi8EEELi2ELi1EEENS4_30GemmIdentityThreadblockSwizzleILi1EEELSK_1ELSL_2EEEEEvNT_6ParamsE,"aw",@nobits
	.sectionflags	@""
	.align	16
